def matmul_kernel(
    a_ptr,
    b_ptr,
    c_ptr,
    M,
    N,
    K,
    stride_am,
    stride_ak,
    stride_bk,
    stride_bn,
    stride_cm,
    stride_cn,
    BLOCK_M: tl.constexpr,
    BLOCK_N: tl.constexpr,
    BLOCK_K: tl.constexpr,
    GROUP_M: tl.constexpr,
):
    pid = tl.program_id(axis=0)
    num_pid_m = tl.cdiv(M, BLOCK_M)
    num_pid_n = tl.cdiv(N, BLOCK_N)
    num_pid_in_group = GROUP_M * num_pid_n
    group_id = pid // num_pid_in_group
    first_pid_m = group_id * GROUP_M
    group_size_m = min(num_pid_m - first_pid_m, GROUP_M)
    pid_m = first_pid_m + ((pid % num_pid_in_group) % group_size_m)
    pid_n = (pid % num_pid_in_group) // group_size_m

    offs_am = (pid_m * BLOCK_M + tl.arange(0, BLOCK_M)) % M
    offs_bn = (pid_n * BLOCK_N + tl.arange(0, BLOCK_N)) % N
    offs_k = tl.arange(0, BLOCK_K)
    a_ptrs = a_ptr + offs_am[:, None] * stride_am + offs_k[None, :] * stride_ak
    b_ptrs = b_ptr + offs_k[:, None] * stride_bk + offs_bn[None, :] * stride_bn

    acc = tl.zeros((BLOCK_M, BLOCK_N), dtype=tl.float32)
    for kk in range(0, tl.cdiv(K, BLOCK_K)):
        a = tl.load(a_ptrs, mask=offs_k[None, :] < K - kk * BLOCK_K, other=0.0)
        b = tl.load(b_ptrs, mask=offs_k[:, None] < K - kk * BLOCK_K, other=0.0)
        acc = tl.dot(a, b, acc)
        a_ptrs += BLOCK_K * stride_ak
        b_ptrs += BLOCK_K * stride_bk

    c = acc.to(c_ptr.dtype.element_ty)
    offs_cm = pid_m * BLOCK_M + tl.arange(0, BLOCK_M)
    offs_cn = pid_n * BLOCK_N + tl.arange(0, BLOCK_N)
    c_ptrs = c_ptr + offs_cm[:, None] * stride_cm + offs_cn[None, :] * stride_cn
    mask = (offs_cm[:, None] < M) & (offs_cn[None, :] < N)
    tl.store(c_ptrs, c, mask=mask)

# config = {"BLOCK_K": 128, "BLOCK_M": 256, "BLOCK_N": 128, "GROUP_M": 4, "arch": "sm_100", "dtype": "fp8e5m2", "num_ctas": 1, "num_stages": 3, "num_warps": 4}
# arch = sm_100


// ===== COMPILED SASS (sm_100a) =====

	.target	sm_100a

	.elftype	@"ET_EXEC"


//--------------------- .note.nv.tkinfo           --------------------------
	.section	.note.nv.tkinfo,"",@"SHT_NOTE"
	.sectionflags	@"SHF_NOTE_NV_TKINFO"
	.tkinfo
        /*0018*/ 	.word	0x00000081
        /*0030*/ 	.string	""
        /*0030*/ 	.string	"ptxas-blackwell"
        /*0030*/ 	.string	"Cuda compilation tools, release 12.9, V12.9.86"
        /*0030*/ 	.string	"Build cuda_12.9.r12.9/compiler.36037853_0"
        /*0030*/ 	.string	"-v  -suppress-debug-info  -lineinfo  -arch sm_100a "



//--------------------- .note.nv.cuver            --------------------------
	.section	.note.nv.cuver,"",@"SHT_NOTE"
	.sectionflags	@"SHF_NOTE_NV_CUVER"
        /*0018*/ 	.short	0x0001
        /*001a*/ 	.short	0x0064
        /*001c*/ 	.short	0x0001
        /*001e*/ 	.short	0x0000
        /*0020*/ 	.short	0x0001
        /*0022*/ 	.short	0x0000


//--------------------- .nv.info                  --------------------------
	.section	.nv.info,"",@"SHT_CUDA_INFO"
	.align	4


	//----- nvinfo : EIATTR_REGCOUNT
	.align		4
        /*0000*/ 	.byte	0x04, 0x2f
        /*0002*/ 	.short	(.L_4 - .L_3)
	.align		4
.L_3:
        /*0004*/ 	.word	index@(matmul_kernel)
        /*0008*/ 	.word	0x00000060


	//----- nvinfo : EIATTR_FRAME_SIZE
	.align		4
.L_4:
        /*000c*/ 	.byte	0x04, 0x11
        /*000e*/ 	.short	(.L_6 - .L_5)
	.align		4
.L_5:
        /*0010*/ 	.word	index@($__internal_2_$__cuda_sm10x_tcgen05_guardrail_trap_unallocated_columns_being_dealloced)
        /*0014*/ 	.word	0x00001640


	//----- nvinfo : EIATTR_FRAME_SIZE
	.align		4
.L_6:
        /*0018*/ 	.byte	0x04, 0x11
        /*001a*/ 	.short	(.L_8 - .L_7)
	.align		4
.L_7:
        /*001c*/ 	.word	index@($__internal_1_$__cuda_sm10x_tcgen05_guardrail_trap_phase_invalid_during_alloc)
        /*0020*/ 	.word	0x00001640


	//----- nvinfo : EIATTR_FRAME_SIZE
	.align		4
.L_8:
        /*0024*/ 	.byte	0x04, 0x11
        /*0026*/ 	.short	(.L_10 - .L_9)
	.align		4
.L_9:
        /*0028*/ 	.word	index@($__internal_0_$__cuda_sm10x_tcgen05_guardrail_trap_col_being_dealloced_not_returned_by_alloc)
        /*002c*/ 	.word	0x00001640


	//----- nvinfo : EIATTR_FRAME_SIZE
	.align		4
.L_10:
        /*0030*/ 	.byte	0x04, 0x11
        /*0032*/ 	.short	(.L_12 - .L_11)
	.align		4
.L_11:
        /*0034*/ 	.word	index@(matmul_kernel)
        /*0038*/ 	.word	0x00001640


	//----- nvinfo : EIATTR_MIN_STACK_SIZE
	.align		4
.L_12:
        /*003c*/ 	.byte	0x04, 0x12
        /*003e*/ 	.short	(.L_14 - .L_13)
	.align		4
.L_13:
        /*0040*/ 	.word	index@(matmul_kernel)
        /*0044*/ 	.word	0x00001640
.L_14:


//--------------------- .nv.info.matmul_kernel    --------------------------
	.section	.nv.info.matmul_kernel,"",@"SHT_CUDA_INFO"
	.sectionflags	@""
	.align	4


	//----- nvinfo : EIATTR_CUDA_API_VERSION
	.align		4
        /*0000*/ 	.byte	0x04, 0x37
        /*0002*/ 	.short	(.L_16 - .L_15)
.L_15:
        /*0004*/ 	.word	0x00000081


	//----- nvinfo : EIATTR_KPARAM_INFO
	.align		4
.L_16:
        /*0008*/ 	.byte	0x04, 0x17
        /*000a*/ 	.short	(.L_18 - .L_17)
.L_17:
        /*000c*/ 	.word	0x00000000
        /*0010*/ 	.short	0x000d
        /*0012*/ 	.short	0x0048
        /*0014*/ 	.byte	0x00, 0xf4, 0x21, 0x00


	//----- nvinfo : EIATTR_KPARAM_INFO
	.align		4
.L_18:
        /*0018*/ 	.byte	0x04, 0x17
        /*001a*/ 	.short	(.L_20 - .L_19)
.L_19:
        /*001c*/ 	.word	0x00000000
        /*0020*/ 	.short	0x000c
        /*0022*/ 	.short	0x0040
        /*0024*/ 	.byte	0x00, 0xf4, 0x21, 0x00


	//----- nvinfo : EIATTR_KPARAM_INFO
	.align		4
.L_20:
        /*0028*/ 	.byte	0x04, 0x17
        /*002a*/ 	.short	(.L_22 - .L_21)
.L_21:
        /*002c*/ 	.word	0x00000000
        /*0030*/ 	.short	0x000b
        /*0032*/ 	.short	0x0038
        /*0034*/ 	.byte	0x00, 0xf0, 0x11, 0x00


	//----- nvinfo : EIATTR_KPARAM_INFO
	.align		4
.L_22:
        /*0038*/ 	.byte	0x04, 0x17
        /*003a*/ 	.short	(.L_24 - .L_23)
.L_23:
        /*003c*/ 	.word	0x00000000
        /*0040*/ 	.short	0x000a
        /*0042*/ 	.short	0x0034
        /*0044*/ 	.byte	0x00, 0xf0, 0x11, 0x00


	//----- nvinfo : EIATTR_KPARAM_INFO
	.align		4
.L_24:
        /*0048*/ 	.byte	0x04, 0x17
        /*004a*/ 	.short	(.L_26 - .L_25)
.L_25:
        /*004c*/ 	.word	0x00000000
        /*0050*/ 	.short	0x0009
        /*0052*/ 	.short	0x0030
        /*0054*/ 	.byte	0x00, 0xf0, 0x11, 0x00


	//----- nvinfo : EIATTR_KPARAM_INFO
	.align		4
.L_26:
        /*0058*/ 	.byte	0x04, 0x17
        /*005a*/ 	.short	(.L_28 - .L_27)
.L_27:
        /*005c*/ 	.word	0x00000000
        /*0060*/ 	.short	0x0008
        /*0062*/ 	.short	0x002c
        /*0064*/ 	.byte	0x00, 0xf0, 0x11, 0x00


	//----- nvinfo : EIATTR_KPARAM_INFO
	.align		4
.L_28:
        /*0068*/ 	.byte	0x04, 0x17
        /*006a*/ 	.short	(.L_30 - .L_29)
.L_29:
        /*006c*/ 	.word	0x00000000
        /*0070*/ 	.short	0x0007
        /*0072*/ 	.short	0x0028
        /*0074*/ 	.byte	0x00, 0xf0, 0x11, 0x00


	//----- nvinfo : EIATTR_KPARAM_INFO
	.align		4
.L_30:
        /*0078*/ 	.byte	0x04, 0x17
        /*007a*/ 	.short	(.L_32 - .L_31)
.L_31:
        /*007c*/ 	.word	0x00000000
        /*0080*/ 	.short	0x0006
        /*0082*/ 	.short	0x0024
        /*0084*/ 	.byte	0x00, 0xf0, 0x11, 0x00


	//----- nvinfo : EIATTR_KPARAM_INFO
	.align		4
.L_32:
        /*0088*/ 	.byte	0x04, 0x17
        /*008a*/ 	.short	(.L_34 - .L_33)
.L_33:
        /*008c*/ 	.word	0x00000000
        /*0090*/ 	.short	0x0005
        /*0092*/ 	.short	0x0020
        /*0094*/ 	.byte	0x00, 0xf0, 0x11, 0x00


	//----- nvinfo : EIATTR_KPARAM_INFO
	.align		4
.L_34:
        /*0098*/ 	.byte	0x04, 0x17
        /*009a*/ 	.short	(.L_36 - .L_35)
.L_35:
        /*009c*/ 	.word	0x00000000
        /*00a0*/ 	.short	0x0004
        /*00a2*/ 	.short	0x001c
        /*00a4*/ 	.byte	0x00, 0xf0, 0x11, 0x00


	//----- nvinfo : EIATTR_KPARAM_INFO
	.align		4
.L_36:
        /*00a8*/ 	.byte	0x04, 0x17
        /*00aa*/ 	.short	(.L_38 - .L_37)
.L_37:
        /*00ac*/ 	.word	0x00000000
        /*00b0*/ 	.short	0x0003
        /*00b2*/ 	.short	0x0018
        /*00b4*/ 	.byte	0x00, 0xf0, 0x11, 0x00


	//----- nvinfo : EIATTR_KPARAM_INFO
	.align		4
.L_38:
        /*00b8*/ 	.byte	0x04, 0x17
        /*00ba*/ 	.short	(.L_40 - .L_39)
.L_39:
        /*00bc*/ 	.word	0x00000000
        /*00c0*/ 	.short	0x0002
        /*00c2*/ 	.short	0x0010
        /*00c4*/ 	.byte	0x00, 0xf4, 0x21, 0x00


	//----- nvinfo : EIATTR_KPARAM_INFO
	.align		4
.L_40:
        /*00c8*/ 	.byte	0x04, 0x17
        /*00ca*/ 	.short	(.L_42 - .L_41)
.L_41:
        /*00cc*/ 	.word	0x00000000
        /*00d0*/ 	.short	0x0001
        /*00d2*/ 	.short	0x0008
        /*00d4*/ 	.byte	0x00, 0xf4, 0x21, 0x00


	//----- nvinfo : EIATTR_KPARAM_INFO
	.align		4
.L_42:
        /*00d8*/ 	.byte	0x04, 0x17
        /*00da*/ 	.short	(.L_44 - .L_43)
.L_43:
        /*00dc*/ 	.word	0x00000000
        /*00e0*/ 	.short	0x0000
        /*00e2*/ 	.short	0x0000
        /*00e4*/ 	.byte	0x00, 0xf4, 0x21, 0x00


	//----- nvinfo : EIATTR_AT_ENTRY_FRAGMENTS
	.align		4
.L_44:
        /*00e8*/ 	.byte	0x04, 0x4f
        /*00ea*/ 	.short	(.L_46 - .L_45)


	//   ....[0]....
.L_45:
        /*00ec*/ 	.word	0x00000004


	//----- nvinfo : EIATTR_RESERVED_SMEM_USED
	.align		4
.L_46:
        /*00f0*/ 	.byte	0x01, 0x41
	.zero		2


	//----- nvinfo : EIATTR_SPARSE_MMA_MASK
	.align		4
        /*00f4*/ 	.byte	0x03, 0x50
        /*00f6*/ 	.short	0x0000


	//----- nvinfo : EIATTR_TCGEN05_1CTA_USED
	.align		4
        /*00f8*/ 	.byte	0x01, 0x51
	.zero		2


	//----- nvinfo : EIATTR_MAXREG_COUNT
	.align		4
        /*00fc*/ 	.byte	0x03, 0x1b
        /*00fe*/ 	.short	0x00ff


	//----- nvinfo : EIATTR_NUM_BARRIERS
	.align		4
        /*0100*/ 	.byte	0x02, 0x4c
        /*0102*/ 	.byte	0x01
	.zero		1


	//----- nvinfo : EIATTR_ANNOTATIONS
	.align		4
        /*0104*/ 	.byte	0x04, 0x55
        /*0106*/ 	.short	(.L_48 - .L_47)


	//   ....[0]....
.L_47:
        /*0108*/ 	.word	0x00000001
        /*010c*/ 	.byte	0x50, 0x09, 0x00, 0x00, 0x01, 0x00, 0x00, 0x00, 0xe0, 0x09, 0x00, 0x00, 0x01, 0x00, 0x00, 0x00
        /* <DEDUP_REMOVED lines=2970> */
        /*babc*/ 	.byte	0x60, 0x22, 0x04, 0x00


	//----- nvinfo : EIATTR_INT_WARP_WIDE_INSTR_OFFSETS
	.align		4
.L_48:
        /*bac0*/ 	.byte	0x04, 0x31
        /*bac2*/ 	.short	(.L_50 - .L_49)


	//   ....[0]....
.L_49:
        /*bac4*/ 	.word	0x00000ef0


	//   ....[1]....
        /*bac8*/ 	.word	0x00000f20


	//   ....[2]....
        /*bacc*/ 	.word	0x00001c60


	//   ....[3]....
        /*bad0*/ 	.word	0x000425e0


	//   ....[4]....
        /*bad4*/ 	.word	0x00042630


	//----- nvinfo : EIATTR_COOP_GROUP_MASK_REGIDS
	.align		4
.L_50:
        /*bad8*/ 	.byte	0x04, 0x29
        /*bada*/ 	.short	(.L_52 - .L_51)


	//   ....[0]....
.L_51:
        /*badc*/ 	.word	0xffffffff


	//   ....[1]....
        /*bae0*/ 	.word	0xffffffff


	//   ....[2]....
        /*bae4*/ 	.word	0xffffffff


	//   ....[3]....
        /*bae8*/ 	.word	0xffffffff


	//----- nvinfo : EIATTR_COOP_GROUP_INSTR_OFFSETS
	.align		4
.L_52:
        /*baec*/ 	.byte	0x04, 0x28
        /*baee*/ 	.short	(.L_54 - .L_53)


	//   ....[0]....
.L_53:
        /*baf0*/ 	.word	0x00000070


	//   ....[1]....
        /*baf4*/ 	.word	0x00000330


	//   ....[2]....
        /*baf8*/ 	.word	0x00042470


	//   ....[3]....
        /*bafc*/ 	.word	0x000426e0


	//----- nvinfo : EIATTR_VRC_CTA_INIT_COUNT
	.align		4
.L_54:
        /*bb00*/ 	.byte	0x02, 0x4a
        /*bb02*/ 	.byte	0x80
	.zero		1


	//----- nvinfo : EIATTR_MBARRIER_INSTR_OFFSETS
	.align		4
        /*bb04*/ 	.byte	0x04, 0x39
        /*bb06*/ 	.short	(.L_56 - .L_55)


	//   ....[0]....
.L_55:
        /*bb08*/ 	.word	0x00001c10
        /*bb0c*/ 	.word	0x000000ff
        /*bb10*/ 	.word	0x00000000
        /*bb14*/ 	.short	0x0100
        /*bb16*/ 	.byte	0x0b
	.zero		1


	//   ....[1]....
        /*bb18*/ 	.word	0x00001cf0
        /*bb1c*/ 	.word	0x000000ff
        /*bb20*/ 	.word	0x00018008
        /*bb24*/ 	.short	0x0100
        /*bb26*/ 	.byte	0x09
	.zero		1


	//   ....[2]....
        /*bb28*/ 	.word	0x000283f0
        /*bb2c*/ 	.word	0x000000ff
        /*bb30*/ 	.word	0x00000000
        /*bb34*/ 	.short	0x010a
        /*bb36*/ 	.byte	0x0b
	.zero		1


	//   ....[3]....
        /*bb38*/ 	.word	0x000372b0
        /*bb3c*/ 	.word	0x000000ff
        /*bb40*/ 	.word	0x00000000
        /*bb44*/ 	.short	0x010a
        /*bb46*/ 	.byte	0x0b
	.zero		1


	//   ....[4]....
        /*bb48*/ 	.word	0x00037410
        /*bb4c*/ 	.word	0x000000ff
        /*bb50*/ 	.word	0x00018000
        /*bb54*/ 	.short	0x0108
        /*bb56*/ 	.byte	0x09
	.zero		1


	//   ....[5]....
        /*bb58*/ 	.word	0x00037510
        /*bb5c*/ 	.word	0x000000ff
        /*bb60*/ 	.word	0x00018008
        /*bb64*/ 	.short	0x0108
        /*bb66*/ 	.byte	0x09
	.zero		1


	//   ....[6]....
        /*bb68*/ 	.word	0x00042700
        /*bb6c*/ 	.word	0x000000ff
        /*bb70*/ 	.word	0x00000000
        /*bb74*/ 	.short	0x010a
        /*bb76*/ 	.byte	0x0b
	.zero		1


	//   ....[7]....
        /*bb78*/ 	.word	0x00042730
        /*bb7c*/ 	.word	0x000000ff
        /*bb80*/ 	.word	0x00000000
        /*bb84*/ 	.short	0x010a
        /*bb86*/ 	.byte	0x0b
	.zero		1


	//----- nvinfo : EIATTR_NUM_MBARRIERS
	.align		4
.L_56:
        /*bb88*/ 	.byte	0x03, 0x38
        /*bb8a*/ 	.short	0x0002


	//----- nvinfo : EIATTR_EXIT_INSTR_OFFSETS
	.align		4
        /*bb8c*/ 	.byte	0x04, 0x1c
        /*bb8e*/ 	.short	(.L_58 - .L_57)


	//   ....[0]....
.L_57:
        /*bb90*/ 	.word	0x000426f0


	//----- nvinfo : EIATTR_REQNTID
	.align		4
.L_58:
        /*bb94*/ 	.byte	0x04, 0x10
        /*bb96*/ 	.short	(.L_60 - .L_59)
.L_59:
        /*bb98*/ 	.word	0x00000080
        /*bb9c*/ 	.word	0x00000001
        /*bba0*/ 	.word	0x00000001


	//----- nvinfo : EIATTR_CRS_STACK_SIZE
	.align		4
.L_60:
        /*bba4*/ 	.byte	0x04, 0x1e
        /*bba6*/ 	.short	(.L_62 - .L_61)
.L_61:
        /*bba8*/ 	.word	0x00000000


	//----- nvinfo : EIATTR_CBANK_PARAM_SIZE
	.align		4
.L_62:
        /*bbac*/ 	.byte	0x03, 0x19
        /*bbae*/ 	.short	0x0050


	//----- nvinfo : EIATTR_PARAM_CBANK
	.align		4
        /*bbb0*/ 	.byte	0x04, 0x0a
        /*bbb2*/ 	.short	(.L_64 - .L_63)
	.align		4
.L_63:
        /*bbb4*/ 	.word	index@(.nv.constant0.matmul_kernel)
        /*bbb8*/ 	.short	0x0380
        /*bbba*/ 	.short	0x0050


	//----- nvinfo : EIATTR_SW_WAR
	.align		4
.L_64:
        /*bbbc*/ 	.byte	0x04, 0x36
        /*bbbe*/ 	.short	(.L_66 - .L_65)
.L_65:
        /*bbc0*/ 	.word	0x00000008
.L_66:


//--------------------- .nv.compat                --------------------------
	.section	.nv.compat,"",@"SHT_CUDA_COMPAT_INFO"
	.align	4
        /*0000*/ 	.byte	0x02, 0x02, 0x02, 0x00, 0x02, 0x05, 0x05, 0x00, 0x02, 0x03, 0x00, 0x00, 0x02, 0x06, 0x01, 0x00


//--------------------- .nv.callgraph             --------------------------
	.section	.nv.callgraph,"",@"SHT_CUDA_CALLGRAPH"
	.align	4
	.sectionentsize	8
	.align		4
        /*0000*/ 	.word	0x00000000
	.align		4
        /*0004*/ 	.word	0xffffffff
	.align		4
        /*0008*/ 	.word	0x00000000
	.align		4
        /*000c*/ 	.word	0xfffffffe
	.align		4
        /*0010*/ 	.word	0x00000000
	.align		4
        /*0014*/ 	.word	0xfffffffd
	.align		4
        /*0018*/ 	.word	0x00000000
	.align		4
        /*001c*/ 	.word	0xfffffffc


//--------------------- .text.matmul_kernel       --------------------------
	.section	.text.matmul_kernel,"ax",@progbits
	.align	128
        .global         matmul_kernel
        .type           matmul_kernel,@function
        .size           matmul_kernel,(.L_x_20 - matmul_kernel)
        .other          matmul_kernel,@"STO_CUDA_ENTRY STV_DEFAULT"
matmul_kernel:
.text.matmul_kernel:
[----:B------:R-:W0:Y:S01]  /*0000*/  LDC R1, c[0x0][0x37c] ;  /* 0x0000df00ff017b82 */ /* 0x000e220000000800 */
[----:B------:R-:W1:Y:S01]  /*0010*/  S2R R0, SR_TID.X ;  /* 0x0000000000007919 */ /* 0x000e620000002100 */
[----:B0-----:R-:W-:Y:S01]  /*0020*/  VIADD R1, R1, 0xffffe9c0 ;  /* 0xffffe9c001017836 */ /* 0x001fe20000000000 */
[----:B-1----:R-:W-:-:S13]  /*0030*/  ISETP.GE.U32.AND P0, PT, R0, 0x20, PT ;  /* 0x000000200000780c */ /* 0x002fda0003f06070 */
[----:B------:R-:W-:Y:S02]  /*0040*/  VOTEU.ANY UP0, P0 ;  /* 0x0000000000ff7886 */ /* 0x000fe40000000100 */
[----:B------:R-:W-:Y:S05]  /*0050*/  BRA.U UP0, `(.L_x_0) ;  /* 0x0000000100b87547 */ /* 0x000fea000b800000 */
[----:B------:R-:W0:Y:S01]  /*0060*/  S2UR UR6, SR_CgaCtaId ;  /* 0x00000000000679c3 */ /* 0x000e220000008800 */
[----:B------:R-:W-:Y:S01]  /*0070*/  NOP ;  /* 0x0000000000007918 */ /* 0x000fe20000000000 */
[----:B------:R-:W-:Y:S02]  /*0080*/  UMOV UR4, 0x40 ;  /* 0x0000004000047882 */ /* 0x000fe40000000000 */
[----:B0-----:R-:W-:-:S09]  /*0090*/  ULEA UR4, UR6, UR4, 0x18 ;  /* 0x0000000406047291 */ /* 0x001fd2000f8ec0ff */
[----:B------:R-:W0:Y:S01]  /*00a0*/  LDS.U8 R2, [UR4] ;  /* 0x00000004ff027984 */ /* 0x000e220008000000 */
[----:B------:R-:W-:Y:S02]  /*00b0*/  UMOV UR4, 0x400 ;  /* 0x0000040000047882 */ /* 0x000fe40000000000 */
[----:B------:R-:W-:Y:S01]  /*00c0*/  ULEA UR4, UR6, UR4, 0x18 ;  /* 0x0000000406047291 */ /* 0x000fe2000f8ec0ff */
[----:B0-----:R-:W-:-:S13]  /*00d0*/  ISETP.NE.AND P0, PT, R2, RZ, PT ;  /* 0x000000ff0200720c */ /* 0x001fda0003f05270 */
[----:B------:R-:W-:Y:S05]  /*00e0*/  @P0 BRA `(.L_x_1) ;  /* 0x00000000007c0947 */ /* 0x000fea0003800000 */
[----:B------:R-:W-:-:S13]  /*00f0*/  ELECT P0, URZ, PT ;  /* 0x0000000000ff782f */ /* 0x000fda0003800000 */
[----:B------:R-:W-:Y:S05]  /*0100*/  @!P0 BRA `(.L_x_2) ;  /* 0x0000000000848947 */ /* 0x000fea0003800000 */
[----:B------:R-:W-:Y:S01]  /*0110*/  UMOV UR5, 0x8 ;  /* 0x0000000800057882 */ /* 0x000fe20000000000 */
[----:B------:R-:W-:Y:S02]  /*0120*/  IMAD.MOV.U32 R5, RZ, RZ, 0x1 ;  /* 0x00000001ff057424 */ /* 0x000fe400078e00ff */
[----:B------:R-:W-:Y:S02]  /*0130*/  IMAD.MOV.U32 R3, RZ, RZ, 0xff ;  /* 0x000000ffff037424 */ /* 0x000fe400078e00ff */
[----:B------:R-:W-:Y:S04]  /*0140*/  DEPBAR.LE SB0, 0x36 ;  /* 0x00008d800000791a */ /* 0x000fe80000000000 */
[----:B------:R-:W0:Y:S02]  /*0150*/  UTCATOMSWS.FIND_AND_SET.ALIGN UP1, UR5, UR5 ;  /* 0x00000005000575e3 */ /* 0x000e240008020800 */
[----:B0-----:R-:W-:-:S04]  /*0160*/  PLOP3.LUT P0, PT, PT, PT, UP1, 0x80, 0x8 ;  /* 0x000000000008781c */ /* 0x001fc80003f0f018 */
[----:B------:R-:W-:-:S04]  /*0170*/  SEL R2, RZ, 0xffffffff, !P0 ;  /* 0xffffffffff027807 */ /* 0x000fc80004000000 */
[----:B------:R-:W-:Y:S01]  /*0180*/  ISETP.NE.AND P0, PT, R2, RZ, PT ;  /* 0x000000ff0200720c */ /* 0x000fe20003f05270 */
[----:B------:R-:W-:-:S12]  /*0190*/  IMAD.U32 R2, RZ, RZ, UR5 ;  /* 0x00000005ff027e24 */ /* 0x000fd8000f8e00ff */
[----:B------:R-:W-:Y:S05]  /*01a0*/  @P0 BRA `(.L_x_3) ;  /* 0x0000000000240947 */ /* 0x000fea0003800000 */
.L_x_4:
[----:B------:R-:W-:Y:S05]  /*01b0*/  NANOSLEEP 0x64 ;  /* 0x000000640000795d */ /* 0x000fea0003800000 */
[----:B------:R-:W-:-:S05]  /*01c0*/  UMOV UR5, 0x8 ;  /* 0x0000000800057882 */ /* 0x000fca0000000000 */
[----:B------:R-:W-:Y:S04]  /*01d0*/  DEPBAR.LE SB0, 0x36 ;  /* 0x00008d800000791a */ /* 0x000fe80000000000 */
[----:B------:R-:W0:Y:S02]  /*01e0*/  UTCATOMSWS.FIND_AND_SET.ALIGN UP1, UR5, UR5 ;  /* 0x00000005000575e3 */ /* 0x000e240008020800 */
[----:B0-----:R-:W-:-:S04]  /*01f0*/  PLOP3.LUT P0, PT, PT, PT, UP1, 0x80, 0x8 ;  /* 0x000000000008781c */ /* 0x001fc80003f0f018 */
[----:B------:R-:W-:-:S04]  /*0200*/  SEL R2, RZ, 0xffffffff, !P0 ;  /* 0xffffffffff027807 */ /* 0x000fc80004000000 */
[----:B------:R-:W-:Y:S01]  /*0210*/  ISETP.NE.AND P0, PT, R2, RZ, PT ;  /* 0x000000ff0200720c */ /* 0x000fe20003f05270 */
[----:B------:R-:W-:-:S12]  /*0220*/  IMAD.U32 R2, RZ, RZ, UR5 ;  /* 0x00000005ff027e24 */ /* 0x000fd8000f8e00ff */
[----:B------:R-:W-:Y:S05]  /*0230*/  @!P0 BRA `(.L_x_4) ;  /* 0xfffffffc00dc8947 */ /* 0x000fea000383ffff */
.L_x_3:
[C---:B------:R-:W-:Y:S01]  /*0240*/  VIADD R4, R2.reuse, 0x10 ;  /* 0x0000001002047836 */ /* 0x040fe20000000000 */
[----:B------:R-:W-:Y:S01]  /*0250*/  UMOV UR5, 0x50 ;  /* 0x0000005000057882 */ /* 0x000fe20000000000 */
[----:B------:R-:W-:Y:S01]  /*0260*/  SHF.L.U32 R3, R3, R2, RZ ;  /* 0x0000000203037219 */ /* 0x000fe200000006ff */
[----:B------:R-:W-:Y:S01]  /*0270*/  ULEA UR5, UR6, UR5, 0x18 ;  /* 0x0000000506057291 */ /* 0x000fe2000f8ec0ff */
[----:B------:R-:W-:Y:S01]  /*0280*/  IMAD.SHL.U32 R2, R2, 0x20, RZ ;  /* 0x0000002002027824 */ /* 0x000fe200078e00ff */
[----:B------:R-:W-:-:S04]  /*0290*/  SHF.L.U32 R4, R5, R4, RZ ;  /* 0x0000000405047219 */ /* 0x000fc800000006ff */
[----:B------:R-:W-:-:S05]  /*02a0*/  LOP3.LUT R3, R4, R3, RZ, 0xfc, !PT ;  /* 0x0000000304037212 */ /* 0x000fca00078efcff */
[----:B------:R0:W-:Y:S04]  /*02b0*/  ATOMS.OR RZ, [UR5], R3 ;  /* 0x00000003ffff798c */ /* 0x0001e8000b000005 */
[----:B------:R0:W-:Y:S01]  /*02c0*/  STS [UR4], R2 ;  /* 0x00000002ff007988 */ /* 0x0001e20008000804 */
[----:B------:R-:W-:Y:S05]  /*02d0*/  BRA `(.L_x_2) ;  /* 0x0000000000107947 */ /* 0x000fea0003800000 */
.L_x_1:
[----:B------:R-:W-:-:S05]  /*02e0*/  IMAD.MOV.U32 R2, RZ, RZ, -0x1 ;  /* 0xffffffffff027424 */ /* 0x000fca00078e00ff */
[----:B------:R0:W-:Y:S02]  /*02f0*/  STS [UR4], R2 ;  /* 0x00000002ff007988 */ /* 0x0001e40008000804 */
[----:B0-----:R-:W-:-:S07]  /*0300*/  MOV R2, 0x320 ;  /* 0x0000032000027802 */ /* 0x001fce0000000f00 */
[----:B------:R-:W-:Y:S05]  /*0310*/  CALL.REL.NOINC `($__internal_1_$__cuda_sm10x_tcgen05_guardrail_trap_phase_invalid_during_alloc) ;  /* 0x00000424001c7944 */ /* 0x000fea0003c00000 */
.L_x_2:
[----:B------:R-:W-:Y:S05]  /*0320*/  WARPSYNC.ALL ;  /* 0x0000000000007948 */ /* 0x000fea0003800000 */
[----:B------:R-:W-:Y:S01]  /*0330*/  NOP ;  /* 0x0000000000007918 */ /* 0x000fe20000000000 */
.L_x_0:
[----:B------:R-:W1:Y:S01]  /*0340*/  LDC.64 R12, c[0x0][0x398] ;  /* 0x0000e600ff0c7b82 */ /* 0x000e620000000a00 */
[----:B------:R-:W2:Y:S01]  /*0350*/  S2R R7, SR_CTAID.X ;  /* 0x0000000000077919 */ /* 0x000ea20000002500 */
[----:B------:R-:W-:Y:S01]  /*0360*/  UMOV UR9, 0x400 ;  /* 0x0000040000097882 */ /* 0x000fe20000000000 */
[----:B------:R-:W-:Y:S01]  /*0370*/  LOP3.LUT R16, R0, 0x7f, RZ, 0xc0, !PT ;  /* 0x0000007f00107812 */ /* 0x000fe200078ec0ff */
[----:B------:R-:W3:Y:S04]  /*0380*/  LDCU UR16, c[0x0][0x3a4] ;  /* 0x00007480ff1077ac */ /* 0x000ee80008000800 */
[----:B------:R-:W4:Y:S01]  /*0390*/  S2UR UR5, SR_CgaCtaId ;  /* 0x00000000000579c3 */ /* 0x000f220000008800 */
[----:B------:R-:W0:Y:S01]  /*03a0*/  LDCU.64 UR20, c[0x0][0x358] ;  /* 0x00006b00ff1477ac */ /* 0x000e220008000a00 */
[----:B------:R-:W0:Y:S06]  /*03b0*/  LDCU.128 UR12, c[0x0][0x380] ;  /* 0x00007000ff0c77ac */ /* 0x000e2c0008000c00 */
[----:B------:R-:W5:Y:S01]  /*03c0*/  LDC R28, c[0x0][0x3a0] ;  /* 0x0000e800ff1c7b82 */ /* 0x000f620000000800 */
[----:B01----:R-:W-:-:S05]  /*03d0*/  VIADD R2, R13, 0x7f ;  /* 0x0000007f0d027836 */ /* 0x003fca0000000000 */
[----:B------:R-:W-:Y:S01]  /*03e0*/  SHF.R.S32.HI R3, RZ, 0x1f, R2 ;  /* 0x0000001fff037819 */ /* 0x000fe20000011402 */
[----:B----4-:R-:W-:-:S03]  /*03f0*/  ULEA UR9, UR5, UR9, 0x18 ;  /* 0x0000000905097291 */ /* 0x010fc6000f8ec0ff */
[----:B------:R-:W-:Y:S02]  /*0400*/  LEA.HI R3, R3, R2, RZ, 0x7 ;  /* 0x0000000203037211 */ /* 0x000fe400078f38ff */
[----:B--2---:R-:W-:Y:S01]  /*0410*/  IABS R8, R7 ;  /* 0x0000000700087213 */ /* 0x004fe20000000000 */
[----:B------:R-:W-:Y:S01]  /*0420*/  UIADD3 UR11, UPT, UPT, UR9, 0x18000, URZ ;  /* 0x00018000090b7890 */ /* 0x000fe2000fffe0ff */
[----:B------:R-:W-:-:S05]  /*0430*/  SHF.R.S32.HI R3, RZ, 0x7, R3 ;  /* 0x00000007ff037819 */ /* 0x000fca0000011403 */
[----:B------:R-:W-:-:S05]  /*0440*/  IMAD.SHL.U32 R4, R3, 0x4, RZ ;  /* 0x0000000403047824 */ /* 0x000fca00078e00ff */
[-C--:B------:R-:W-:Y:S02]  /*0450*/  IABS R9, R4.reuse ;  /* 0x0000000400097213 */ /* 0x080fe40000000000 */
[----:B------:R-:W-:Y:S02]  /*0460*/  IABS R10, R4 ;  /* 0x00000004000a7213 */ /* 0x000fe40000000000 */
[----:B------:R-:W0:Y:S08]  /*0470*/  I2F.RP R5, R9 ;  /* 0x0000000900057306 */ /* 0x000e300000209400 */
[----:B0-----:R-:W0:Y:S02]  /*0480*/  MUFU.RCP R5, R5 ;  /* 0x0000000500057308 */ /* 0x001e240000001000 */
[----:B0-----:R-:W-:-:S02]  /*0490*/  VIADD R2, R5, 0xffffffe ;  /* 0x0ffffffe05027836 */ /* 0x001fc40000000000 */
[----:B------:R-:W-:-:S04]  /*04a0*/  IMAD.MOV R5, RZ, RZ, -R10 ;  /* 0x000000ffff057224 */ /* 0x000fc800078e0a0a */
[----:B------:R0:W1:Y:S02]  /*04b0*/  F2I.FTZ.U32.TRUNC.NTZ R3, R2 ;  /* 0x0000000200037305 */ /* 0x000064000021f000 */
[----:B0-----:R-:W-:Y:S02]  /*04c0*/  IMAD.MOV.U32 R2, RZ, RZ, RZ ;  /* 0x000000ffff027224 */ /* 0x001fe400078e00ff */
[----:B-1----:R-:W-:-:S04]  /*04d0*/  IMAD.MOV R6, RZ, RZ, -R3 ;  /* 0x000000ffff067224 */ /* 0x002fc800078e0a03 */
[----:B------:R-:W-:Y:S02]  /*04e0*/  IMAD R11, R6, R9, RZ ;  /* 0x00000009060b7224 */ /* 0x000fe400078e02ff */
[----:B------:R-:W-:Y:S02]  /*04f0*/  IMAD.MOV.U32 R6, RZ, RZ, R8 ;  /* 0x000000ffff067224 */ /* 0x000fe400078e0008 */
[----:B------:R-:W-:-:S06]  /*0500*/  IMAD.HI.U32 R3, R3, R11, R2 ;  /* 0x0000000b03037227 */ /* 0x000fcc00078e0002 */
[----:B------:R-:W-:-:S04]  /*0510*/  IMAD.HI.U32 R3, R3, R6, RZ ;  /* 0x0000000603037227 */ /* 0x000fc800078e00ff */
[----:B------:R-:W-:Y:S01]  /*0520*/  IMAD R2, R3, R5, R6 ;  /* 0x0000000503027224 */ /* 0x000fe200078e0206 */
[----:B------:R-:W-:Y:S04]  /*0530*/  BAR.SYNC.DEFER_BLOCKING 0x0 ;  /* 0x0000000000007b1d */ /* 0x000fe80000010000 */
[----:B------:R-:W-:-:S13]  /*0540*/  ISETP.GT.U32.AND P1, PT, R9, R2, PT ;  /* 0x000000020900720c */ /* 0x000fda0003f24070 */
[----:B------:R-:W-:Y:S02]  /*0550*/  @!P1 IMAD.IADD R2, R2, 0x1, -R9 ;  /* 0x0000000102029824 */ /* 0x000fe400078e0a09 */
[----:B------:R-:W-:Y:S01]  /*0560*/  @!P1 VIADD R3, R3, 0x1 ;  /* 0x0000000103039836 */ /* 0x000fe20000000000 */
[----:B------:R-:W-:Y:S02]  /*0570*/  ISETP.NE.AND P1, PT, R4, RZ, PT ;  /* 0x000000ff0400720c */ /* 0x000fe40003f25270 */
[----:B------:R-:W-:Y:S02]  /*0580*/  ISETP.GE.U32.AND P0, PT, R2, R9, PT ;  /* 0x000000090200720c */ /* 0x000fe40003f06070 */
[----:B------:R-:W-:-:S04]  /*0590*/  LOP3.LUT R2, R7, R4, RZ, 0x3c, !PT ;  /* 0x0000000407027212 */ /* 0x000fc800078e3cff */
[----:B------:R-:W-:Y:S01]  /*05a0*/  ISETP.GE.AND P2, PT, R2, RZ, PT ;  /* 0x000000ff0200720c */ /* 0x000fe20003f46270 */
[----:B------:R-:W-:-:S06]  /*05b0*/  VIADD R2, R12, 0xff ;  /* 0x000000ff0c027836 */ /* 0x000fcc0000000000 */
[----:B------:R-:W-:-:S04]  /*05c0*/  @P0 VIADD R3, R3, 0x1 ;  /* 0x0000000103030836 */ /* 0x000fc80000000000 */
[----:B------:R-:W-:Y:S01]  /*05d0*/  IMAD.MOV.U32 R5, RZ, RZ, R3 ;  /* 0x000000ffff057224 */ /* 0x000fe200078e0003 */
[----:B------:R-:W-:-:S03]  /*05e0*/  SHF.R.S32.HI R3, RZ, 0x1f, R2 ;  /* 0x0000001fff037819 */ /* 0x000fc60000011402 */
[----:B------:R-:W-:Y:S01]  /*05f0*/  @!P2 IMAD.MOV R5, RZ, RZ, -R5 ;  /* 0x000000ffff05a224 */ /* 0x000fe200078e0a05 */
[----:B------:R-:W-:Y:S02]  /*0600*/  @!P1 LOP3.LUT R5, RZ, R4, RZ, 0x33, !PT ;  /* 0x00000004ff059212 */ /* 0x000fe400078e33ff */
[----:B------:R-:W-:-:S03]  /*0610*/  LEA.HI R3, R3, R2, RZ, 0x8 ;  /* 0x0000000203037211 */ /* 0x000fc600078f40ff */
[----:B------:R-:W-:Y:S02]  /*0620*/  IMAD.SHL.U32 R8, R5, 0x4, RZ ;  /* 0x0000000405087824 */ /* 0x000fe400078e00ff */
[----:B------:R-:W-:-:S03]  /*0630*/  IMAD.MOV R5, RZ, RZ, -R5 ;  /* 0x000000ffff057224 */ /* 0x000fc600078e0a05 */
[----:B------:R-:W-:Y:S01]  /*0640*/  LEA.HI.SX32 R3, R3, -R8, 0x18 ;  /* 0x8000000803037211 */ /* 0x000fe200078fc2ff */
[----:B------:R-:W-:-:S03]  /*0650*/  IMAD R14, R4, R5, R7 ;  /* 0x00000005040e7224 */ /* 0x000fc600078e0207 */
[----:B------:R-:W-:Y:S02]  /*0660*/  VIMNMX R11, PT, PT, R3, 0x4, PT ;  /* 0x00000004030b7848 */ /* 0x000fe40003fe0100 */
[----:B------:R-:W-:Y:S02]  /*0670*/  IABS R7, R14 ;  /* 0x0000000e00077213 */ /* 0x000fe40000000000 */
[----:B------:R-:W-:-:S04]  /*0680*/  IABS R9, R11 ;  /* 0x0000000b00097213 */ /* 0x000fc80000000000 */
[----:B------:R-:W0:Y:S08]  /*0690*/  I2F.RP R6, R9 ;  /* 0x0000000900067306 */ /* 0x000e300000209400 */
[----:B0-----:R-:W0:Y:S02]  /*06a0*/  MUFU.RCP R6, R6 ;  /* 0x0000000600067308 */ /* 0x001e240000001000 */
[----:B0-----:R-:W-:-:S02]  /*06b0*/  VIADD R2, R6, 0xffffffe ;  /* 0x0ffffffe06027836 */ /* 0x001fc40000000000 */
[----:B------:R-:W0:Y:S04]  /*06c0*/  LDS R6, [UR9] ;  /* 0x00000009ff067984 */ /* 0x000e280008000800 */
[----:B------:R1:W2:Y:S02]  /*06d0*/  F2I.FTZ.U32.TRUNC.NTZ R3, R2 ;  /* 0x0000000200037305 */ /* 0x0002a4000021f000 */
[----:B-1----:R-:W-:Y:S02]  /*06e0*/  IMAD.MOV.U32 R2, RZ, RZ, RZ ;  /* 0x000000ffff027224 */ /* 0x002fe400078e00ff */
[----:B--2---:R-:W-:-:S04]  /*06f0*/  IMAD.MOV R10, RZ, RZ, -R3 ;  /* 0x000000ffff0a7224 */ /* 0x004fc800078e0a03 */
[----:B------:R-:W-:Y:S01]  /*0700*/  IMAD.MOV.U32 R4, RZ, RZ, R10 ;  /* 0x000000ffff047224 */ /* 0x000fe200078e000a */
[----:B------:R-:W-:-:S03]  /*0710*/  IABS R10, R11 ;  /* 0x0000000b000a7213 */ /* 0x000fc60000000000 */
[----:B------:R-:W-:Y:S02]  /*0720*/  IMAD R5, R4, R9, RZ ;  /* 0x0000000904057224 */ /* 0x000fe400078e02ff */
[----:B------:R-:W-:Y:S01]  /*0730*/  IMAD.MOV.U32 R4, RZ, RZ, R7 ;  /* 0x000000ffff047224 */ /* 0x000fe200078e0007 */
[----:B------:R-:W-:Y:S01]  /*0740*/  IABS R7, R12 ;  /* 0x0000000c00077213 */ /* 0x000fe20000000000 */
[----:B------:R-:W-:-:S04]  /*0750*/  IMAD.HI.U32 R3, R3, R5, R2 ;  /* 0x0000000503037227 */ /* 0x000fc800078e0002 */
[----:B------:R-:W-:Y:S01]  /*0760*/  IMAD.MOV R2, RZ, RZ, -R10 ;  /* 0x000000ffff027224 */ /* 0x000fe200078e0a0a */
[----:B------:R-:W-:Y:S01]  /*0770*/  IABS R10, R13 ;  /* 0x0000000d000a7213 */ /* 0x000fe20000000000 */
[----:B------:R-:W-:-:S03]  /*0780*/  IMAD.HI.U32 R3, R3, R4, RZ ;  /* 0x0000000403037227 */ /* 0x000fc600078e00ff */
[----:B------:R-:W1:Y:S01]  /*0790*/  I2F.RP R5, R10 ;  /* 0x0000000a00057306 */ /* 0x000e620000209400 */
[----:B------:R-:W-:Y:S01]  /*07a0*/  IMAD R2, R3, R2, R4 ;  /* 0x0000000203027224 */ /* 0x000fe200078e0204 */
[----:B0-----:R-:W-:Y:S01]  /*07b0*/  R2UR UR8, R6 ;  /* 0x00000000060872ca */ /* 0x001fe200000e0000 */
[----:B------:R-:W-:Y:S03]  /*07c0*/  BAR.SYNC.DEFER_BLOCKING 0x0 ;  /* 0x0000000000007b1d */ /* 0x000fe60000010000 */
[----:B------:R-:W-:-:S03]  /*07d0*/  ISETP.GT.U32.AND P1, PT, R9, R2, PT ;  /* 0x000000020900720c */ /* 0x000fc60003f24070 */
[----:B------:R-:W0:Y:S08]  /*07e0*/  I2F.RP R4, R7 ;  /* 0x0000000700047306 */ /* 0x000e300000209400 */
[----:B-1----:R-:W-:Y:S02]  /*07f0*/  MUFU.RCP R5, R5 ;  /* 0x0000000500057308 */ /* 0x002fe40000001000 */
[----:B------:R-:W-:-:S02]  /*0800*/  @!P1 IMAD.IADD R2, R2, 0x1, -R9 ;  /* 0x0000000102029824 */ /* 0x000fc400078e0a09 */
[----:B------:R-:W-:Y:S01]  /*0810*/  @!P1 VIADD R3, R3, 0x1 ;  /* 0x0000000103039836 */ /* 0x000fe20000000000 */
[----:B------:R-:W-:Y:S02]  /*0820*/  ISETP.NE.AND P1, PT, R11, RZ, PT ;  /* 0x000000ff0b00720c */ /* 0x000fe40003f25270 */
[----:B------:R-:W-:Y:S01]  /*0830*/  ISETP.GE.U32.AND P0, PT, R2, R9, PT ;  /* 0x000000090200720c */ /* 0x000fe20003f06070 */
[----:B0-----:R-:W0:Y:S01]  /*0840*/  MUFU.RCP R4, R4 ;  /* 0x0000000400047308 */ /* 0x001e220000001000 */
[----:B------:R-:W-:-:S04]  /*0850*/  LOP3.LUT R2, R14, R11, RZ, 0x3c, !PT ;  /* 0x0000000b0e027212 */ /* 0x000fc800078e3cff */
[----:B------:R-:W-:-:S07]  /*0860*/  ISETP.GE.AND P2, PT, R2, RZ, PT ;  /* 0x000000ff0200720c */ /* 0x000fce0003f46270 */
[----:B------:R-:W-:-:S04]  /*0870*/  @P0 VIADD R3, R3, 0x1 ;  /* 0x0000000103030836 */ /* 0x000fc80000000000 */
[----:B------:R-:W-:Y:S02]  /*0880*/  IMAD.MOV.U32 R15, RZ, RZ, R3 ;  /* 0x000000ffff0f7224 */ /* 0x000fe400078e0003 */
[----:B0-----:R-:W-:Y:S02]  /*0890*/  VIADD R3, R4, 0xffffffe ;  /* 0x0ffffffe04037836 */ /* 0x001fe40000000000 */
[----:B------:R-:W-:Y:S01]  /*08a0*/  @!P2 IMAD.MOV R15, RZ, RZ, -R15 ;  /* 0x000000ffff0fa224 */ /* 0x000fe200078e0a0f */
[----:B------:R-:W-:Y:S01]  /*08b0*/  @!P1 LOP3.LUT R15, RZ, R11, RZ, 0x33, !PT ;  /* 0x0000000bff0f9212 */ /* 0x000fe200078e33ff */
[----:B------:R-:W-:Y:S02]  /*08c0*/  VIADD R4, R5, 0xffffffe ;  /* 0x0ffffffe05047836 */ /* 0x000fe40000000000 */
[----:B------:R-:W0:Y:S02]  /*08d0*/  F2I.FTZ.U32.TRUNC.NTZ R3, R3 ;  /* 0x0000000300037305 */ /* 0x000e24000021f000 */
[----:B------:R-:W-:-:S04]  /*08e0*/  IMAD.MOV R2, RZ, RZ, -R15 ;  /* 0x000000ffff027224 */ /* 0x000fc800078e0a0f */
[----:B------:R-:W-:Y:S02]  /*08f0*/  IMAD R2, R11, R2, R14 ;  /* 0x000000020b027224 */ /* 0x000fe400078e020e */
[----:B------:R-:W1:Y:S02]  /*0900*/  F2I.FTZ.U32.TRUNC.NTZ R5, R4 ;  /* 0x0000000400057305 */ /* 0x000e64000021f000 */
[----:B------:R-:W-:-:S04]  /*0910*/  IMAD.IADD R2, R8, 0x1, R2 ;  /* 0x0000000108027824 */ /* 0x000fc800078e0202 */
[----:B------:R-:W-:Y:S02]  /*0920*/  IMAD R20, R2, 0x100, R16 ;  /* 0x0000010002147824 */ /* 0x000fe400078e0210 */
[----:B0-----:R-:W-:Y:S02]  /*0930*/  IMAD.MOV R8, RZ, RZ, -R3 ;  /* 0x000000ffff087224 */ /* 0x001fe400078e0a03 */
[----:B------:R-:W-:Y:S01]  /*0940*/  VIADD R17, R20, 0x80 ;  /* 0x0000008014117836 */ /* 0x000fe20000000000 */
[----:B------:R-:W-:Y:S01]  /*0950*/  STL [R1+0x2d0], R20 ;  /* 0x0002d01401007387 */ /* 0x000fe20000100800 */
[----:B------:R-:W-:Y:S01]  /*0960*/  IMAD R9, R8, R7, RZ ;  /* 0x0000000708097224 */ /* 0x000fe200078e02ff */
[----:B------:R-:W-:Y:S01]  /*0970*/  IABS R8, R20 ;  /* 0x0000001400087213 */ /* 0x000fe20000000000 */
[----:B------:R-:W-:Y:S01]  /*0980*/  IMAD.MOV.U32 R2, RZ, RZ, RZ ;  /* 0x000000ffff027224 */ /* 0x000fe200078e00ff */
[----:B------:R-:W-:Y:S01]  /*0990*/  IABS R11, R17 ;  /* 0x00000011000b7213 */ /* 0x000fe20000000000 */
[----:B-1----:R-:W-:Y:S01]  /*09a0*/  IMAD.MOV R4, RZ, RZ, -R5 ;  /* 0x000000ffff047224 */ /* 0x002fe200078e0a05 */
[----:B------:R-:W-:Y:S01]  /*09b0*/  ISETP.GE.AND P3, PT, R17, RZ, PT ;  /* 0x000000ff1100720c */ /* 0x000fe20003f66270 */
[----:B------:R-:W-:Y:S01]  /*09c0*/  IMAD.HI.U32 R2, R3, R9, R2 ;  /* 0x0000000903027227 */ /* 0x000fe200078e0002 */
[----:B------:R-:W-:Y:S01]  /*09d0*/  SHF.R.U32.HI R9, RZ, 0x5, R0 ;  /* 0x00000005ff097819 */ /* 0x000fe20000011600 */
[----:B------:R0:W-:Y:S02]  /*09e0*/  STL [R1+0x2d4], R17 ;  /* 0x0002d41101007387 */ /* 0x0001e40000100800 */
[----:B------:R-:W-:Y:S01]  /*09f0*/  IMAD.MOV.U32 R3, RZ, RZ, R8 ;  /* 0x000000ffff037224 */ /* 0x000fe200078e0008 */
[----:B------:R-:W-:Y:S01]  /*0a00*/  R2UR UR7, R9 ;  /* 0x00000000090772ca */ /* 0x000fe200000e0000 */
[----:B------:R-:W-:-:S02]  /*0a10*/  IMAD.MOV.U32 R8, RZ, RZ, R11 ;  /* 0x000000ffff087224 */ /* 0x000fc400078e000b */
[----:B------:R-:W-:-:S04]  /*0a20*/  IMAD.HI.U32 R0, R2, R3, RZ ;  /* 0x0000000302007227 */ /* 0x000fc800078e00ff */
[----:B------:R-:W-:-:S04]  /*0a30*/  IMAD.HI.U32 R2, R2, R8, RZ ;  /* 0x0000000802027227 */ /* 0x000fc800078e00ff */
[----:B------:R-:W-:Y:S02]  /*0a40*/  IMAD.MOV R6, RZ, RZ, -R0 ;  /* 0x000000ffff067224 */ /* 0x000fe400078e0a00 */
[----:B------:R-:W-:Y:S01]  /*0a50*/  IMAD.MOV R9, RZ, RZ, -R2 ;  /* 0x000000ffff097224 */ /* 0x000fe200078e0a02 */
[----:B------:R-:W-:Y:S01]  /*0a60*/  USHF.L.U32 UR4, UR7, 0x15, URZ ;  /* 0x0000001507047899 */ /* 0x000fe200080006ff */
[C---:B------:R-:W-:Y:S02]  /*0a70*/  IMAD R2, R7.reuse, R6, R3 ;  /* 0x0000000607027224 */ /* 0x040fe400078e0203 */
[C---:B------:R-:W-:Y:S01]  /*0a80*/  IMAD R3, R7.reuse, R9, R8 ;  /* 0x0000000907037224 */ /* 0x040fe200078e0208 */
[----:B------:R-:W-:Y:S01]  /*0a90*/  ULOP3.LUT UR4, UR4, 0x600000, URZ, 0xc0, !UPT ;  /* 0x0060000004047892 */ /* 0x000fe2000f8ec0ff */
[----:B------:R-:W-:Y:S01]  /*0aa0*/  IMAD.MOV.U32 R11, RZ, RZ, R4 ;  /* 0x000000ffff0b7224 */ /* 0x000fe200078e0004 */
[----:B------:R-:W-:Y:S01]  /*0ab0*/  ISETP.GT.U32.AND P0, PT, R7, R2, PT ;  /* 0x000000020700720c */ /* 0x000fe20003f04070 */
[----:B------:R-:W-:Y:S01]  /*0ac0*/  IMAD.SHL.U32 R0, R15, 0x80, RZ ;  /* 0x000000800f007824 */ /* 0x000fe200078e00ff */
[----:B------:R-:W-:Y:S01]  /*0ad0*/  ISETP.GT.U32.AND P1, PT, R7, R3, PT ;  /* 0x000000030700720c */ /* 0x000fe20003f24070 */
[----:B------:R-:W-:Y:S01]  /*0ae0*/  IMAD R11, R11, R10, RZ ;  /* 0x0000000a0b0b7224 */ /* 0x000fe200078e02ff */
[----:B------:R-:W-:Y:S01]  /*0af0*/  UIADD3 UR10, UPT, UPT, UR8, UR4, URZ ;  /* 0x00000004080a7290 */ /* 0x000fe2000fffe0ff */
[----:B------:R-:W-:-:S02]  /*0b00*/  IMAD.MOV.U32 R4, RZ, RZ, RZ ;  /* 0x000000ffff047224 */ /* 0x000fc400078e00ff */
[----:B------:R-:W-:Y:S01]  /*0b10*/  VIADD R8, R0, 0x1 ;  /* 0x0000000100087836 */ /* 0x000fe20000000000 */
[----:B------:R-:W-:Y:S01]  /*0b20*/  UMOV UR4, 0x1 ;  /* 0x0000000100047882 */ /* 0x000fe20000000000 */
[----:B------:R-:W-:-:S03]  /*0b30*/  IMAD.HI.U32 R11, R5, R11, R4 ;  /* 0x0000000b050b7227 */ /* 0x000fc600078e0004 */
[----:B------:R-:W-:Y:S01]  /*0b40*/  IABS R15, R8 ;  /* 0x00000008000f7213 */ /* 0x000fe20000000000 */
[----:B------:R-:W-:Y:S01]  /*0b50*/  VIADD R21, R0, 0x3 ;  /* 0x0000000300157836 */ /* 0x000fe20000000000 */
[----:B------:R-:W-:Y:S01]  /*0b60*/  ISETP.GE.AND P5, PT, R8, RZ, PT ;  /* 0x000000ff0800720c */ /* 0x000fe20003fa6270 */
[--C-:B------:R-:W-:Y:S01]  /*0b70*/  @!P1 IMAD.IADD R3, R3, 0x1, -R7.reuse ;  /* 0x0000000103039824 */ /* 0x100fe200078e0a07 */
[----:B------:R-:W-:Y:S01]  /*0b80*/  ISETP.GE.AND P1, PT, R20, RZ, PT ;  /* 0x000000ff1400720c */ /* 0x000fe20003f26270 */
[----:B------:R-:W-:Y:S01]  /*0b90*/  @!P0 IMAD.IADD R2, R2, 0x1, -R7 ;  /* 0x0000000102028824 */ /* 0x000fe200078e0a07 */
[----:B------:R-:W-:Y:S01]  /*0ba0*/  IABS R19, R21 ;  /* 0x0000001500137213 */ /* 0x000fe20000000000 */
[----:B------:R-:W-:Y:S01]  /*0bb0*/  IMAD.HI.U32 R4, R11, R15, RZ ;  /* 0x0000000f0b047227 */ /* 0x000fe200078e00ff */
[C---:B------:R-:W-:Y:S02]  /*0bc0*/  ISETP.GT.U32.AND P2, PT, R7.reuse, R3, PT ;  /* 0x000000030700720c */ /* 0x040fe40003f44070 */
[----:B------:R-:W-:Y:S01]  /*0bd0*/  ISETP.GT.U32.AND P0, PT, R7, R2, PT ;  /* 0x000000020700720c */ /* 0x000fe20003f04070 */
[----:B------:R-:W-:-:S02]  /*0be0*/  VIADD R23, R0, 0x4 ;  /* 0x0000000400177836 */ /* 0x000fc40000000000 */
[----:B------:R-:W-:Y:S02]  /*0bf0*/  VIADD R22, R0, 0x2 ;  /* 0x0000000200167836 */ /* 0x000fe40000000000 */
[----:B------:R-:W-:Y:S01]  /*0c00*/  IMAD.MOV R6, RZ, RZ, -R4 ;  /* 0x000000ffff067224 */ /* 0x000fe200078e0a04 */
[----:B------:R-:W-:Y:S01]  /*0c10*/  IABS R18, R23 ;  /* 0x0000001700127213 */ /* 0x000fe20000000000 */
[----:B------:R-:W-:Y:S01]  /*0c20*/  IMAD.HI.U32 R4, R11, R19, RZ ;  /* 0x000000130b047227 */ /* 0x000fe200078e00ff */
[----:B------:R-:W-:-:S03]  /*0c30*/  IABS R14, R22 ;  /* 0x00000016000e7213 */ /* 0x000fc60000000000 */
[----:B------:R-:W-:Y:S02]  /*0c40*/  IMAD.MOV R4, RZ, RZ, -R4 ;  /* 0x000000ffff047224 */ /* 0x000fe400078e0a04 */
[----:B------:R-:W-:Y:S01]  /*0c50*/  @!P2 IMAD.IADD R3, R3, 0x1, -R7 ;  /* 0x000000010303a824 */ /* 0x000fe200078e0a07 */
[----:B------:R-:W-:Y:S01]  /*0c60*/  ISETP.NE.U32.AND P2, PT, R16, RZ, PT ;  /* 0x000000ff1000720c */ /* 0x000fe20003f45070 */
[----:B------:R-:W-:Y:S02]  /*0c70*/  IMAD R15, R10, R6, R15 ;  /* 0x000000060a0f7224 */ /* 0x000fe400078e020f */
[----:B------:R-:W-:-:S04]  /*0c80*/  IMAD.HI.U32 R6, R11, R18, RZ ;  /* 0x000000120b067227 */ /* 0x000fc800078e00ff */
[----:B------:R-:W-:Y:S02]  /*0c90*/  IMAD R19, R10, R4, R19 ;  /* 0x000000040a137224 */ /* 0x000fe400078e0213 */
[----:B------:R-:W-:-:S04]  /*0ca0*/  IMAD.HI.U32 R5, R11, R14, RZ ;  /* 0x0000000e0b057227 */ /* 0x000fc800078e00ff */
[----:B------:R-:W-:Y:S01]  /*0cb0*/  @!P0 IMAD.IADD R2, R2, 0x1, -R7 ;  /* 0x0000000102028824 */ /* 0x000fe200078e0a07 */
[----:B------:R-:W-:Y:S01]  /*0cc0*/  ISETP.NE.AND P0, PT, R12, RZ, PT ;  /* 0x000000ff0c00720c */ /* 0x000fe20003f05270 */
[----:B------:R-:W-:Y:S01]  /*0cd0*/  IMAD.MOV.U32 R4, RZ, RZ, R3 ;  /* 0x000000ffff047224 */ /* 0x000fe200078e0003 */
[----:B------:R-:W-:Y:S01]  /*0ce0*/  LOP3.LUT R3, RZ, R12, RZ, 0x33, !PT ;  /* 0x0000000cff037212 */ /* 0x000fe200078e33ff */
[----:B------:R-:W-:Y:S02]  /*0cf0*/  IMAD.MOV R9, RZ, RZ, -R6 ;  /* 0x000000ffff097224 */ /* 0x000fe400078e0a06 */
[----:B------:R-:W-:Y:S01]  /*0d00*/  IMAD.MOV R5, RZ, RZ, -R5 ;  /* 0x000000ffff057224 */ /* 0x000fe200078e0a05 */
[----:B------:R-:W1:Y:S01]  /*0d10*/  LDC.64 R6, c[0x0][0x3a8] ;  /* 0x0000ea00ff067b82 */ /* 0x000e620000000a00 */
[----:B------:R-:W-:Y:S02]  /*0d20*/  @!P1 IMAD.MOV R2, RZ, RZ, -R2 ;  /* 0x000000ffff029224 */ /* 0x000fe400078e0a02 */
[----:B------:R-:W-:-:S02]  /*0d30*/  @!P3 IMAD.MOV R4, RZ, RZ, -R4 ;  /* 0x000000ffff04b224 */ /* 0x000fc400078e0a04 */
[----:B------:R-:W-:Y:S01]  /*0d40*/  IMAD R14, R10, R5, R14 ;  /* 0x000000050a0e7224 */ /* 0x000fe200078e020e */
[C---:B------:R-:W-:Y:S01]  /*0d50*/  SEL R2, R3.reuse, R2, !P0 ;  /* 0x0000000203027207 */ /* 0x040fe20004000000 */
[C---:B-----5:R-:W-:Y:S01]  /*0d60*/  VIADD R8, R28.reuse, 0xffffff9c ;  /* 0xffffff9c1c087836 */ /* 0x060fe20000000000 */
[----:B------:R-:W-:Y:S01]  /*0d70*/  SEL R5, R3, R4, !P0 ;  /* 0x0000000403057207 */ /* 0x000fe20004000000 */
[C---:B------:R-:W-:Y:S02]  /*0d80*/  VIADD R3, R28.reuse, 0xffffff9d ;  /* 0xffffff9d1c037836 */ /* 0x040fe40000000000 */
[----:B------:R-:W-:Y:S01]  /*0d90*/  VIADD R4, R28, 0xffffff9e ;  /* 0xffffff9e1c047836 */ /* 0x000fe20000000000 */
[----:B------:R-:W-:Y:S01]  /*0da0*/  ISETP.GE.U32.AND P4, PT, R8, 0x7fffff1d, PT ;  /* 0x7fffff1d0800780c */ /* 0x000fe20003f86070 */
[----:B------:R-:W-:Y:S01]  /*0db0*/  IMAD R18, R10, R9, R18 ;  /* 0x000000090a127224 */ /* 0x000fe200078e0212 */
[----:B------:R-:W-:Y:S01]  /*0dc0*/  ISETP.GE.U32.AND P3, PT, R3, 0x7fffff1e, PT ;  /* 0x7fffff1e0300780c */ /* 0x000fe20003f66070 */
[----:B------:R-:W-:Y:S01]  /*0dd0*/  VIADD R3, R28, 0xffffff9f ;  /* 0xffffff9f1c037836 */ /* 0x000fe20000000000 */
[----:B------:R-:W-:-:S04]  /*0de0*/  ISETP.GE.U32.AND P1, PT, R4, 0x7fffff1f, PT ;  /* 0x7fffff1f0400780c */ /* 0x000fc80003f26070 */
[----:B------:R-:W-:Y:S02]  /*0df0*/  ISETP.GE.U32.AND P0, PT, R3, 0x7fffff20, PT ;  /* 0x7fffff200300780c */ /* 0x000fe40003f06070 */
[----:B------:R-:W-:Y:S01]  /*0e00*/  PRMT R3, RZ, 0x7610, R3 ;  /* 0x00007610ff037816 */ /* 0x000fe20000000003 */
[C---:B-1----:R-:W-:Y:S02]  /*0e10*/  IMAD R9, R6.reuse, 0x63, RZ ;  /* 0x0000006306097824 */ /* 0x042fe400078e02ff */
[----:B0-----:R-:W-:Y:S02]  /*0e20*/  IMAD R17, R6, 0x62, RZ ;  /* 0x0000006206117824 */ /* 0x001fe400078e02ff */
[----:B------:R3:W-:Y:S02]  /*0e30*/  STL.S16 [R1+0x790], R3 ;  /* 0x0007900301007387 */ /* 0x0007e40000100600 */
[----:B---3--:R-:W-:Y:S01]  /*0e40*/  IMAD R3, R2, UR16, RZ ;  /* 0x0000001002037c24 */ /* 0x008fe2000f8e02ff */
[----:B------:R-:W-:Y:S06]  /*0e50*/  BRA.U UP0, `(.L_x_5) ;  /* 0x0000000100187547 */ /* 0x000fec000b800000 */
[----:B------:R-:W-:Y:S01]  /*0e60*/  ELECT P6, URZ, PT ;  /* 0x0000000000ff782f */ /* 0x000fe200038c0000 */
[----:B------:R-:W-:Y:S01]  /*0e70*/  IMAD.MOV.U32 R2, RZ, RZ, 0x1 ;  /* 0x00000001ff027424 */ /* 0x000fe200078e00ff */
[----:B------:R-:W-:Y:S01]  /*0e80*/  UMOV UR6, 0x40 ;  /* 0x0000004000067882 */ /* 0x000fe20000000000 */
[----:B------:R-:W-:Y:S01]  /*0e90*/  UVIRTCOUNT.DEALLOC.SMPOOL 0x80 ;  /* 0x000000800000784c */ /* 0x000fe20000000000 */
[----:B------:R-:W-:-:S09]  /*0ea0*/  ULEA UR6, UR5, UR6, 0x18 ;  /* 0x0000000605067291 */ /* 0x000fd2000f8ec0ff */
[----:B------:R0:W-:Y:S03]  /*0eb0*/  @P6 STS.U8 [UR6], R2 ;  /* 0x00000002ff006988 */ /* 0x0001e60008000006 */
.L_x_5:
[----:B------:R-:W2:Y:S01]  /*0ec0*/  LDL R20, [R1+0x790] ;  /* 0x0007900001147983 */ /* 0x000ea20000100800 */
[----:B------:R-:W-:Y:S01]  /*0ed0*/  IMAD R5, R5, UR16, RZ ;  /* 0x0000001005057c24 */ /* 0x000fe2000f8e02ff */
[C---:B0-----:R-:W-:Y:S01]  /*0ee0*/  IADD3 R2, P6, PT, R3.reuse, UR12, RZ ;  /* 0x0000000c03027c10 */ /* 0x041fe2000ffde0ff */
[----:B------:R-:W-:Y:S01]  /*0ef0*/  VOTEU.ALL UP1, P2 ;  /* 0x0000000000ff7886 */ /* 0x000fe20001020000 */
[----:B------:R0:W-:Y:S01]  /*0f00*/  STL [R1+0x1638], R6 ;  /* 0x0016380601007387 */ /* 0x0001e20000100800 */
[----:B------:R-:W-:Y:S01]  /*0f10*/  SHF.R.S32.HI R12, RZ, 0x1f, R9 ;  /* 0x0000001fff0c7819 */ /* 0x000fe20000011409 */
[----:B------:R-:W-:Y:S01]  /*0f20*/  VOTEU.ALL UP2, P2 ;  /* 0x0000000000ff7886 */ /* 0x000fe20001040000 */
[----:B------:R-:W-:Y:S01]  /*0f30*/  LEA.HI.X.SX32 R3, R3, UR13, 0x1, P6 ;  /* 0x0000000d03037c11 */ /* 0x000fe2000b0f0eff */
[----:B------:R-:W-:Y:S01]  /*0f40*/  STL [R1+0x158c], R93 ;  /* 0x00158c5d01007387 */ /* 0x000fe20000100800 */
[----:B------:R-:W-:Y:S01]  /*0f50*/  IADD3 R4, P6, PT, R5, UR12, RZ ;  /* 0x0000000c05047c10 */ /* 0x000fe2000ffde0ff */
[----:B------:R-:W1:Y:S01]  /*0f60*/  LDCU UR48, c[0x0][0x3b0] ;  /* 0x00007600ff3077ac */ /* 0x000e620008000800 */
[----:B------:R-:W-:-:S04]  /*0f70*/  @!UP1 UIADD3 UR16, UPT, UPT, -UR4, 0x100000, URZ ;  /* 0x0010000004109890 */ /* 0x000fc8000fffe1ff */
[----:B------:R-:W-:Y:S02]  /*0f80*/  @!UP1 USHF.L.U32 UR17, UR16, 0xb, URZ ;  /* 0x0000000b10119899 */ /* 0x000fe400080006ff */
[----:B------:R-:W-:Y:S01]  /*0f90*/  @!UP1 USHF.L.U32 UR16, UR16, 0x1, URZ ;  /* 0x0000000110109899 */ /* 0x000fe200080006ff */
[----:B------:R-:W-:Y:S01]  /*0fa0*/  STL [R1+0x1590], R93 ;  /* 0x0015905d01007387 */ /* 0x000fe20000100800 */
[----:B------:R-:W-:Y:S01]  /*0fb0*/  LEA.HI.X.SX32 R5, R5, UR13, 0x1, P6 ;  /* 0x0000000d05057c11 */ /* 0x000fe2000b0f0eff */
[----:B------:R-:W3:Y:S01]  /*0fc0*/  LDCU UR47, c[0x0][0x3b0] ;  /* 0x00007600ff2f77ac */ /* 0x000ee20008000800 */
[----:B------:R-:W-:Y:S01]  /*0fd0*/  IADD3 R8, P6, PT, R9, R2, RZ ;  /* 0x0000000209087210 */ /* 0x000fe20007fde0ff */
[----:B------:R-:W-:Y:S01]  /*0fe0*/  STL [R1+0x1598], R93 ;  /* 0x0015985d01007387 */ /* 0x000fe20000100800 */
[----:B------:R-:W-:Y:S03]  /*0ff0*/  STTM.x64 tmem[UR10], RZ ;  /* 0x000000ff000079ed */ /* 0x000fe6000834000a */
[----:B------:R-:W-:Y:S01]  /*1000*/  STL [R1+0x15a0], R93 ;  /* 0x0015a05d01007387 */ /* 0x000fe20000100800 */
[----:B------:R-:W-:Y:S01]  /*1010*/  IMAD.X R16, R12, 0x1, R3, P6 ;  /* 0x000000010c107824 */ /* 0x000fe200030e0603 */
[----:B0-----:R-:W-:Y:S01]  /*1020*/  PRMT R6, RZ, 0x7610, R6 ;  /* 0x00007610ff067816 */ /* 0x001fe20000000006 */
[----:B------:R-:W0:Y:S01]  /*1030*/  LDCU UR46, c[0x0][0x3b0] ;  /* 0x00007600ff2e77ac */ /* 0x000e220008000800 */
[----:B------:R-:W-:Y:S01]  /*1040*/  STL [R1+0x15a8], R93 ;  /* 0x0015a85d01007387 */ /* 0x000fe20000100800 */
[----:B------:R-:W-:-:S04]  /*1050*/  @!UP1 UIADD3 UR4, UPT, UPT, -UR4, 0x100000, URZ ;  /* 0x0010000004049890 */ /* 0x000fc8000fffe1ff */
[----:B------:R-:W-:Y:S02]  /*1060*/  @!UP1 USHF.L.U32 UR5, UR4, 0xb, URZ ;  /* 0x0000000b04059899 */ /* 0x000fe400080006ff */
[----:B------:R-:W-:Y:S01]  /*1070*/  @!UP1 USHF.L.U32 UR4, UR4, 0x1, URZ ;  /* 0x0000000104049899 */ /* 0x000fe200080006ff */
[----:B------:R-:W4:Y:S01]  /*1080*/  LDCU UR45, c[0x0][0x3b0] ;  /* 0x00007600ff2d77ac */ /* 0x000f220008000800 */
[----:B------:R-:W-:Y:S01]  /*1090*/  STL [R1+0x15b0], R93 ;  /* 0x0015b05d01007387 */ /* 0x000fe20000100800 */
[----:B------:R-:W0:Y:S03]  /*10a0*/  LDCU UR44, c[0x0][0x3b0] ;  /* 0x00007600ff2c77ac */ /* 0x000e260008000800 */
        /* <DEDUP_REMOVED lines=110> */
[----:B------:R-:W-:Y:S04]  /*1790*/  STL [R1+0x1540], R74 ;  /* 0x0015404a01007387 */ /* 0x000fe80000100800 */
        /* <DEDUP_REMOVED lines=62> */
[----:B------:R0:W-:Y:S01]  /*1b80*/  STL [R1+0xeb4], R16 ;  /* 0x000eb41001007387 */ /* 0x0001e20000100800 */
[----:B------:R-:W-:Y:S01]  /*1b90*/  STTM.x64 tmem[UR10+0x40], RZ ;  /* 0x000040ff000079ed */ /* 0x000fe2000834000a */
[----:B------:R-:W-:Y:S01]  /*1ba0*/  STTM.x64 tmem[UR10+0x80], RZ ;  /* 0x000080ff000079ed */ /* 0x000fe2000834000a */
[----:B------:R-:W-:Y:S01]  /*1bb0*/  STTM.x64 tmem[UR10+0xc0], RZ ;  /* 0x0000c0ff000079ed */ /* 0x000fe2000834000a */
[----:B------:R-:W0:Y:S02]  /*1bc0*/  FENCE.VIEW.ASYNC.T ;  /* 0x00000000000073c6 */ /* 0x000e240000000200 */
[----:B0-----:R-:W-:Y:S01]  /*1bd0*/  BAR.SYNC.DEFER_BLOCKING 0x0 ;  /* 0x0000000000007b1d */ /* 0x001fe20000010000 */
[----:B------:R-:W-:-:S05]  /*1be0*/  IADD3 R16, P6, PT, R9, R4, RZ ;  /* 0x0000000409107210 */ /* 0x000fca0007fde0ff */
[----:B------:R-:W2:Y:S04]  /*1bf0*/  LDL R9, [R1+0xeb4] ;  /* 0x000eb40001097983 */ /* 0x000ea80000100800 */
[----:B------:R-:W0:Y:S02]  /*1c00*/  FENCE.VIEW.ASYNC.S ;  /* 0x00000000000073c6 */ /* 0x000e240000000000 */
[----:B0-----:R0:W0:Y:S02]  /*1c10*/  @!UP2 SYNCS.EXCH.64 URZ, [UR11], UR16 ;  /* 0x000000100bffa5b2 */ /* 0x0010240008000100 */
[----:B0-----:R-:W-:Y:S06]  /*1c20*/  BAR.SYNC.DEFER_BLOCKING 0x0 ;  /* 0x0000000000007b1d */ /* 0x001fec0000010000 */
[----:B------:R-:W-:Y:S01]  /*1c30*/  STL [R1+0xec0], R16 ;  /* 0x000ec01001007387 */ /* 0x000fe20000100800 */
[----:B------:R-:W-:-:S02]  /*1c40*/  PRMT R92, RZ, 0x7610, R92 ;  /* 0x00007610ff5c7816 */ /* 0x000fc4000000005c */
[----:B------:R-:W-:Y:S01]  /*1c50*/  PRMT R93, RZ, 0x7610, R93 ;  /* 0x00007610ff5d7816 */ /* 0x000fe2000000005d */
[----:B------:R-:W-:Y:S01]  /*1c60*/  VOTEU.ALL UP1, P2 ;  /* 0x0000000000ff7886 */ /* 0x000fe20001020000 */
[----:B------:R-:W-:Y:S01]  /*1c70*/  PRMT R91, RZ, 0x7610, R91 ;  /* 0x00007610ff5b7816 */ /* 0x000fe2000000005b */
[----:B------:R-:W0:Y:S01]  /*1c80*/  LDCU UR17, c[0x0][0x3b0] ;  /* 0x00007600ff1177ac */ /* 0x000e220008000800 */
[----:B------:R-:W-:Y:S02]  /*1c90*/  PRMT R90, RZ, 0x7610, R90 ;  /* 0x00007610ff5a7816 */ /* 0x000fe4000000005a */
[----:B------:R-:W-:Y:S01]  /*1ca0*/  PRMT R89, RZ, 0x7610, R89 ;  /* 0x00007610ff597816 */ /* 0x000fe20000000059 */
[----:B------:R-:W0:Y:S01]  /*1cb0*/  LDCU UR16, c[0x0][0x3b0] ;  /* 0x00007600ff1077ac */ /* 0x000e220008000800 */
[----:B------:R-:W-:Y:S02]  /*1cc0*/  PRMT R88, RZ, 0x7610, R88 ;  /* 0x00007610ff587816 */ /* 0x000fe40000000058 */
[----:B------:R-:W-:-:S02]  /*1cd0*/  PRMT R87, RZ, 0x7610, R87 ;  /* 0x00007610ff577816 */ /* 0x000fc40000000057 */
[----:B------:R-:W-:Y:S01]  /*1ce0*/  PRMT R86, RZ, 0x7610, R86 ;  /* 0x00007610ff567816 */ /* 0x000fe20000000056 */
[----:B------:R0:W1:Y:S01]  /*1cf0*/  @!UP1 SYNCS.EXCH.64 URZ, [UR9+0x18008], UR4 ;  /* 0x0180080409ff95b2 */ /* 0x0000620008000100 */
[----:B------:R-:W-:Y:S02]  /*1d00*/  PRMT R85, RZ, 0x7610, R85 ;  /* 0x00007610ff557816 */ /* 0x000fe40000000055 */
[----:B------:R-:W-:Y:S02]  /*1d10*/  PRMT R84, RZ, 0x7610, R84 ;  /* 0x00007610ff547816 */ /* 0x000fe40000000054 */
[----:B------:R-:W-:Y:S02]  /*1d20*/  PRMT R83, RZ, 0x7610, R83 ;  /* 0x00007610ff537816 */ /* 0x000fe40000000053 */
[----:B------:R-:W-:Y:S02]  /*1d30*/  PRMT R82, RZ, 0x7610, R82 ;  /* 0x00007610ff527816 */ /* 0x000fe40000000052 */
[----:B------:R-:W-:-:S02]  /*1d40*/  PRMT R81, RZ, 0x7610, R81 ;  /* 0x00007610ff517816 */ /* 0x000fc40000000051 */
[----:B------:R-:W-:Y:S01]  /*1d50*/  PRMT R80, RZ, 0x7610, R80 ;  /* 0x00007610ff507816 */ /* 0x000fe20000000050 */
[----:B0-----:R-:W0:Y:S01]  /*1d60*/  LDCU UR4, c[0x0][0x3b0] ;  /* 0x00007600ff0477ac */ /* 0x001e220008000800 */
[----:B------:R-:W-:Y:S02]  /*1d70*/  PRMT R79, RZ, 0x7610, R79 ;  /* 0x00007610ff4f7816 */ /* 0x000fe4000000004f */
[----:B------:R-:W-:Y:S01]  /*1d80*/  PRMT R78, RZ, 0x7610, R78 ;  /* 0x00007610ff4e7816 */ /* 0x000fe2000000004e */
[----:B------:R-:W0:Y:S01]  /*1d90*/  LDCU UR5, c[0x0][0x3b0] ;  /* 0x00007600ff0577ac */ /* 0x000e220008000800 */
[----:B--2---:R2:W3:Y:S02]  /*1da0*/  @!P4 LDG.E.U8 R20, desc[UR20][R8.64] ;  /* 0x000000140814c981 */ /* 0x0044e4000c1e1100 */
[----:B--2---:R-:W-:Y:S02]  /*1db0*/  IMAD.MOV.U32 R9, RZ, RZ, R16 ;  /* 0x000000ffff097224 */ /* 0x004fe400078e0010 */
[----:B------:R-:W-:-:S05]  /*1dc0*/  IMAD.X R8, R12, 0x1, R5, P6 ;  /* 0x000000010c087824 */ /* 0x000fca00030e0605 */
[-C--:B------:R-:W-:Y:S01]  /*1dd0*/  @!P4 LOP3.LUT R9, R9, R8.reuse, RZ, 0x3c, !PT ;  /* 0x000000080909c212 */ /* 0x080fe200078e3cff */
[----:B---3--:R-:W-:Y:S04]  /*1de0*/  @!P4 STL [R1+0x790], R20 ;  /* 0x000790140100c387 */ /* 0x008fe80000100800 */
[----:B------:R2:W-:Y:S02]  /*1df0*/  STL [R1+0xebc], R8 ;  /* 0x000ebc0801007387 */ /* 0x0005e40000100800 */
[----:B--2---:R-:W-:-:S04]  /*1e00*/  @!P4 LOP3.LUT R8, R9, R8, RZ, 0x3c, !PT ;  /* 0x000000080908c212 */ /* 0x004fc800078e3cff */
[----:B------:R-:W-:-:S05]  /*1e10*/  @!P4 LOP3.LUT R9, R9, R8, RZ, 0x3c, !PT ;  /* 0x000000080909c212 */ /* 0x000fca00078e3cff */
[----:B------:R2:W3:Y:S01]  /*1e20*/  @!P4 LDG.E.U8 R6, desc[UR20][R8.64] ;  /* 0x000000140806c981 */ /* 0x0004e2000c1e1100 */
[----:B------:R-:W-:Y:S02]  /*1e30*/  SHF.R.S32.HI R16, RZ, 0x1f, R17 ;  /* 0x0000001fff107819 */ /* 0x000fe40000011411 */
[----:B------:R-:W-:-:S05]  /*1e40*/  IADD3 R20, P6, PT, R17, R2, RZ ;  /* 0x0000000211147210 */ /* 0x000fca0007fde0ff */
[----:B--2---:R-:W-:Y:S02]  /*1e50*/  IMAD.MOV.U32 R9, RZ, RZ, R20 ;  /* 0x000000ffff097224 */ /* 0x004fe400078e0014 */
[----:B------:R-:W-:-:S05]  /*1e60*/  IMAD.X R8, R16, 0x1, R3, P6 ;  /* 0x0000000110087824 */ /* 0x000fca00030e0603 */
[-C--:B------:R-:W-:Y:S01]  /*1e70*/  @!P3 LOP3.LUT R9, R9, R8.reuse, RZ, 0x3c, !PT ;  /* 0x000000080909b212 */ /* 0x080fe200078e3cff */
[----:B---3--:R2:W-:Y:S04]  /*1e80*/  STL [R1+0x78c], R6 ;  /* 0x00078c0601007387 */ /* 0x0085e80000100800 */
[----:B--2---:R-:W2:Y:S04]  /*1e90*/  LDL.LU R6, [R1+0x1638] ;  /* 0x0016380001067983 */ /* 0x004ea80000300800 */
[----:B------:R-:W-:Y:S04]  /*1ea0*/  STL [R1+0xea8], R20 ;  /* 0x000ea81401007387 */ /* 0x000fe80000100800 */
[----:B------:R3:W-:Y:S02]  /*1eb0*/  STL [R1+0xea4], R8 ;  /* 0x000ea40801007387 */ /* 0x0007e40000100800 */
[----:B---3--:R-:W-:-:S04]  /*1ec0*/  @!P3 LOP3.LUT R8, R9, R8, RZ, 0x3c, !PT ;  /* 0x000000080908b212 */ /* 0x008fc800078e3cff */
[----:B------:R-:W-:-:S05]  /*1ed0*/  @!P3 LOP3.LUT R9, R9, R8, RZ, 0x3c, !PT ;  /* 0x000000080909b212 */ /* 0x000fca00078e3cff */
[----:B------:R3:W2:Y:S01]  /*1ee0*/  @!P3 LDG.E.U8 R92, desc[UR20][R8.64] ;  /* 0x00000014085cb981 */ /* 0x0006a2000c1e1100 */
[----:B------:R-:W-:-:S05]  /*1ef0*/  IADD3 R20, P6, PT, R17, R4, RZ ;  /* 0x0000000411147210 */ /* 0x000fca0007fde0ff */
[----:B---3--:R-:W-:Y:S02]  /*1f00*/  IMAD.MOV.U32 R9, RZ, RZ, R20 ;  /* 0x000000ffff097224 */ /* 0x008fe400078e0014 */
[----:B------:R-:W-:-:S05]  /*1f10*/  IMAD.X R8, R16, 0x1, R5, P6 ;  /* 0x0000000110087824 */ /* 0x000fca00030e0605 */
[-C--:B------:R-:W-:Y:S01]  /*1f20*/  @!P3 LOP3.LUT R9, R9, R8.reuse, RZ, 0x3c, !PT ;  /* 0x000000080909b212 */ /* 0x080fe200078e3cff */
[----:B--2---:R2:W-:Y:S04]  /*1f30*/  STL [R1+0x758], R92 ;  /* 0x0007585c01007387 */ /* 0x0045e80000100800 */
[----:B--2---:R-:W2:Y:S04]  /*1f40*/  LDL.LU R92, [R1+0x1634] ;  /* 0x00163400015c7983 */ /* 0x004ea80000300800 */
[----:B------:R-:W-:Y:S04]  /*1f50*/  STL [R1+0xeb0], R20 ;  /* 0x000eb01401007387 */ /* 0x000fe80000100800 */
[----:B------:R3:W-:Y:S02]  /*1f60*/  STL [R1+0xeac], R8 ;  /* 0x000eac0801007387 */ /* 0x0007e40000100800 */
[----:B---3--:R-:W-:-:S04]  /*1f70*/  @!P3 LOP3.LUT R8, R9, R8, RZ, 0x3c, !PT ;  /* 0x000000080908b212 */ /* 0x008fc800078e3cff */
[----:B------:R-:W-:-:S05]  /*1f80*/  @!P3 LOP3.LUT R9, R9, R8, RZ, 0x3c, !PT ;  /* 0x000000080909b212 */ /* 0x000fca00078e3cff */
[----:B------:R3:W4:Y:S01]  /*1f90*/  @!P3 LDG.E.U8 R93, desc[UR20][R8.64] ;  /* 0x00000014085db981 */ /* 0x000722000c1e1100 */
[----:B------:R-:W-:-:S05]  /*1fa0*/  IMAD R17, R6, 0x61, RZ ;  /* 0x0000006106117824 */ /* 0x000fca00078e02ff */
[----:B------:R-:W-:Y:S02]  /*1fb0*/  SHF.R.S32.HI R16, RZ, 0x1f, R17 ;  /* 0x0000001fff107819 */ /* 0x000fe40000011411 */
[----:B------:R-:W-:-:S05]  /*1fc0*/  IADD3 R20, P6, PT, R17, R2, RZ ;  /* 0x0000000211147210 */ /* 0x000fca0007fde0ff */
[----:B---3--:R-:W-:Y:S02]  /*1fd0*/  IMAD.MOV.U32 R9, RZ, RZ, R20 ;  /* 0x000000ffff097224 */ /* 0x008fe400078e0014 */
[----:B------:R-:W-:-:S05]  /*1fe0*/  IMAD.X R8, R16, 0x1, R3, P6 ;  /* 0x0000000110087824 */ /* 0x000fca00030e0603 */
[-C--:B------:R-:W-:Y:S02]  /*1ff0*/  @!P1 LOP3.LUT R9, R9, R8.reuse, RZ, 0x3c, !PT ;  /* 0x0000000809099212 */ /* 0x080fe400078e3cff */
[----:B--2---:R-:W-:Y:S01]  /*2000*/  PRMT R92, RZ, 0x7610, R92 ;  /* 0x00007610ff5c7816 */ /* 0x004fe2000000005c */
[----:B----4-:R2:W-:Y:S04]  /*2010*/  STL [R1+0x754], R93 ;  /* 0x0007545d01007387 */ /* 0x0105e80000100800 */
[----:B--2---:R-:W2:Y:S04]  /*2020*/  LDL.LU R93, [R1+0x1630] ;  /* 0x00163000015d7983 */ /* 0x004ea80000300800 */
[----:B------:R-:W-:Y:S04]  /*2030*/  STL [R1+0xe94], R20 ;  /* 0x000e941401007387 */ /* 0x000fe80000100800 */
[----:B------:R3:W-:Y:S02]  /*2040*/  STL [R1+0xe90], R8 ;  /* 0x000e900801007387 */ /* 0x0007e40000100800 */
[----:B---3--:R-:W-:-:S04]  /*2050*/  @!P1 LOP3.LUT R8, R9, R8, RZ, 0x3c, !PT ;  /* 0x0000000809089212 */ /* 0x008fc800078e3cff */
[----:B------:R-:W-:-:S05]  /*2060*/  @!P1 LOP3.LUT R9, R9, R8, RZ, 0x3c, !PT ;  /* 0x0000000809099212 */ /* 0x000fca00078e3cff */
[----:B------:R3:W4:Y:S01]  /*2070*/  @!P1 LDG.E.U8 R92, desc[UR20][R8.64] ;  /* 0x00000014085c9981 */ /* 0x000722000c1e1100 */
        /* <DEDUP_REMOVED lines=38> */
[----:B------:R-:W-:Y:S02]  /*22e0*/  VIADD R12, R28, 0xffffffa0 ;  /* 0xffffffa01c0c7836 */ /* 0x000fe40000000000 */
[----:B------:R-:W-:-:S03]  /*22f0*/  IMAD R17, R6, 0x5f, RZ ;  /* 0x0000005f06117824 */ /* 0x000fc600078e02ff */
[----:B------:R-:W-:Y:S02]  /*2300*/  ISETP.GE.U32.AND P4, PT, R12, 0x7fffff21, PT ;  /* 0x7fffff210c00780c */ /* 0x000fe40003f86070 */
        /* <DEDUP_REMOVED lines=193> */
[----:B------:R-:W-:-:S05]  /*2f20*/  VIADD R12, R28, 0xffffffa7 ;  /* 0xffffffa71c0c7836 */ /* 0x000fca0000000000 */
[----:B------:R-:W-:Y:S01]  /*2f30*/  ISETP.GE.U32.AND P0, PT, R12, 0x7fffff28, PT ;  /* 0x7fffff280c00780c */ /* 0x000fe20003f06070 */
[----:B------:R-:W-:Y:S02]  /*2f40*/  VIADD R12, R28, 0xffffffa8 ;  /* 0xffffffa81c0c7836 */ /* 0x000fe40000000000 */
[----:B------:R-:W-:-:S03]  /*2f50*/  IMAD R16, R6, 0x58, RZ ;  /* 0x0000005806107824 */ /* 0x000fc600078e02ff */
[----:B------:R-:W-:Y:S01]  /*2f60*/  ISETP.GE.U32.AND P4, PT, R12, 0x7fffff29, PT ;  /* 0x7fffff290c00780c */ /* 0x000fe20003f86070 */
[----:B------:R-:W-:Y:S01]  /*2f70*/  VIADD R12, R28, 0xffffffa9 ;  /* 0xffffffa91c0c7836 */ /* 0x000fe20000000000 */
[----:B------:R-:W-:-:S04]  /*2f80*/  IADD3 R20, P6, PT, R16, R2, RZ ;  /* 0x0000000210147210 */ /* 0x000fc80007fde0ff */
[----:B------:R-:W-:Y:S02]  /*2f90*/  ISETP.GE.U32.AND P3, PT, R12, 0x7fffff2a, PT ;  /* 0x7fffff2a0c00780c */ /* 0x000fe40003f66070 */
[----:B------:R-:W-:Y:S01]  /*2fa0*/  SHF.R.S32.HI R12, RZ, 0x1f, R16 ;  /* 0x0000001fff0c7819 */ /* 0x000fe20000011410 */
[----:B---3--:R-:W-:-:S04]  /*2fb0*/  IMAD.MOV.U32 R9, RZ, RZ, R20 ;  /* 0x000000ffff097224 */ /* 0x008fc800078e0014 */
        /* <DEDUP_REMOVED lines=297> */
[----:B------:R-:W3:Y:S01]  /*4250*/  @!P3 LDG.E.U8 R93, desc[UR20][R8.64] ;  /* 0x00000014085db981 */ /* 0x000ee2000c1e1100 */
[----:B------:R-:W-:Y:S02]  /*4260*/  VIADD R17, R28, 0xffffffb2 ;  /* 0xffffffb21c117836 */ /* 0x000fe40000000000 */
[----:B------:R-:W-:-:S03]  /*4270*/  IMAD R16, R6, 0x4d, RZ ;  /* 0x0000004d06107824 */ /* 0x000fc600078e02ff */
[----:B------:R-:W-:Y:S02]  /*4280*/  ISETP.GE.U32.AND P1, PT, R17, 0x7fffff33, PT ;  /* 0x7fffff331100780c */ /* 0x000fe40003f26070 */
[----:B------:R-:W-:Y:S02]  /*4290*/  SHF.R.S32.HI R12, RZ, 0x1f, R16 ;  /* 0x0000001fff0c7819 */ /* 0x000fe40000011410 */
[----:B------:R-:W-:Y:S01]  /*42a0*/  IADD3 R20, P6, PT, R16, R2, RZ ;  /* 0x0000000210147210 */ /* 0x000fe20007fde0ff */
[----:B---3--:R3:W-:Y:S04]  /*42b0*/  STL [R1+0xf2c], R93 ;  /* 0x000f2c5d01007387 */ /* 0x0087e80000100800 */
[----:B---3--:R-:W3:Y:S01]  /*42c0*/  LDL.LU R93, [R1+0x1590] ;  /* 0x00159000015d7983 */ /* 0x008ee20000300800 */
[----:B------:R-:W-:-:S02]  /*42d0*/  IMAD.MOV.U32 R9, RZ, RZ, R20 ;  /* 0x000000ffff097224 */ /* 0x000fc400078e0014 */
[----:B------:R-:W-:Y:S01]  /*42e0*/  IMAD.X R8, R12, 0x1, R3, P6 ;  /* 0x000000010c087824 */ /* 0x000fe200030e0603 */
[----:B------:R-:W-:Y:S04]  /*42f0*/  STL [R1+0xc10], R20 ;  /* 0x000c101401007387 */ /* 0x000fe80000100800 */
[-C--:B------:R-:W-:Y:S01]  /*4300*/  @!P1 LOP3.LUT R9, R9, R8.reuse, RZ, 0x3c, !PT ;  /* 0x0000000809099212 */ /* 0x080fe200078e3cff */
[----:B------:R4:W-:Y:S03]  /*4310*/  STL [R1+0xc0c], R8 ;  /* 0x000c0c0801007387 */ /* 0x0009e60000100800 */
[----:B----4-:R-:W-:-:S04]  /*4320*/  @!P1 LOP3.LUT R8, R9, R8, RZ, 0x3c, !PT ;  /* 0x0000000809089212 */ /* 0x010fc800078e3cff */
[----:B------:R-:W-:Y:S02]  /*4330*/  @!P1 LOP3.LUT R9, R9, R8, RZ, 0x3c, !PT ;  /* 0x0000000809099212 */ /* 0x000fe400078e3cff */
[----:B---3--:R-:W-:-:S06]  /*4340*/  PRMT R93, RZ, 0x7610, R93 ;  /* 0x00007610ff5d7816 */ /* 0x008fcc000000005d */
        /* <DEDUP_REMOVED lines=20> */
[-C--:B------:R-:W-:Y:S01]  /*4490*/  @!P0 LOP3.LUT R9, R9, R8.reuse, RZ, 0x3c, !PT ;  /* 0x0000000809098212 */ /* 0x080fe200078e3cff */
[----:B----4-:R3:W-:Y:S04]  /*44a0*/  STL [R1+0x5e4], R92 ;  /* 0x0005e45c01007387 */ /* 0x0107e80000100800 */
[----:B---3--:R-:W3:Y:S04]  /*44b0*/  LDL.LU R92, [R1+0x1588] ;  /* 0x00158800015c7983 */ /* 0x008ee80000300800 */
[----:B------:R-:W-:Y:S04]  /*44c0*/  STL [R1+0xc00], R20 ;  /* 0x000c001401007387 */ /* 0x000fe80000100800 */
[----:B------:R4:W-:Y:S02]  /*44d0*/  STL [R1+0xbfc], R8 ;  /* 0x000bfc0801007387 */ /* 0x0009e40000100800 */
[----:B----4-:R-:W-:-:S04]  /*44e0*/  @!P0 LOP3.LUT R8, R9, R8, RZ, 0x3c, !PT ;  /* 0x0000000809088212 */ /* 0x010fc800078e3cff */
[----:B------:R-:W-:-:S05]  /*44f0*/  @!P0 LOP3.LUT R9, R9, R8, RZ, 0x3c, !PT ;  /* 0x0000000809098212 */ /* 0x000fca00078e3cff */
[----:B------:R4:W2:Y:S01]  /*4500*/  @!P0 LDG.E.U8 R91, desc[UR20][R8.64] ;  /* 0x00000014085b8981 */ /* 0x0008a2000c1e1100 */
[----:B------:R-:W-:-:S05]  /*4510*/  IADD3 R20, P6, PT, R16, R4, RZ ;  /* 0x0000000410147210 */ /* 0x000fca0007fde0ff */
[----:B----4-:R-:W-:Y:S02]  /*4520*/  IMAD.MOV.U32 R9, RZ, RZ, R20 ;  /* 0x000000ffff097224 */ /* 0x010fe400078e0014 */
[----:B------:R-:W-:-:S05]  /*4530*/  IMAD.X R8, R12, 0x1, R5, P6 ;  /* 0x000000010c087824 */ /* 0x000fca00030e0605 */
[-C--:B------:R-:W-:Y:S01]  /*4540*/  @!P0 LOP3.LUT R9, R9, R8.reuse, RZ, 0x3c, !PT ;  /* 0x0000000809098212 */ /* 0x080fe200078e3cff */
[----:B--2---:R2:W-:Y:S04]  /*4550*/  STL [R1+0x5e0], R91 ;  /* 0x0005e05b01007387 */ /* 0x0045e80000100800 */
[----:B--2---:R-:W2:Y:S04]  /*4560*/  LDL.LU R91, [R1+0x1584] ;  /* 0x00158400015b7983 */ /* 0x004ea80000300800 */
[----:B------:R-:W-:Y:S04]  /*4570*/  STL [R1+0xc08], R20 ;  /* 0x000c081401007387 */ /* 0x000fe80000100800 */
[----:B------:R4:W-:Y:S02]  /*4580*/  STL [R1+0xc04], R8 ;  /* 0x000c040801007387 */ /* 0x0009e40000100800 */
[----:B----4-:R-:W-:-:S04]  /*4590*/  @!P0 LOP3.LUT R8, R9, R8, RZ, 0x3c, !PT ;  /* 0x0000000809088212 */ /* 0x010fc800078e3cff */
[----:B------:R-:W-:-:S05]  /*45a0*/  @!P0 LOP3.LUT R9, R9, R8, RZ, 0x3c, !PT ;  /* 0x0000000809098212 */ /* 0x000fca00078e3cff */
[----:B------:R4:W2:Y:S01]  /*45b0*/  @!P0 LDG.E.U8 R90, desc[UR20][R8.64] ;  /* 0x00000014085a8981 */ /* 0x0008a2000c1e1100 */
[----:B------:R-:W-:Y:S02]  /*45c0*/  VIADD R17, R28, 0xffffffb4 ;  /* 0xffffffb41c117836 */ /* 0x000fe40000000000 */
[----:B------:R-:W-:-:S03]  /*45d0*/  IMAD R16, R6, 0x4b, RZ ;  /* 0x0000004b06107824 */ /* 0x000fc600078e02ff */
[----:B------:R-:W-:Y:S02]  /*45e0*/  ISETP.GE.U32.AND P4, PT, R17, 0x7fffff35, PT ;  /* 0x7fffff351100780c */ /* 0x000fe40003f86070 */
[----:B------:R-:W-:Y:S02]  /*45f0*/  SHF.R.S32.HI R12, RZ, 0x1f, R16 ;  /* 0x0000001fff0c7819 */ /* 0x000fe40000011410 */
        /* <DEDUP_REMOVED lines=159> */
[-C--:B------:R-:W-:Y:S02]  /*4ff0*/  @!P1 LOP3.LUT R9, R9, R8.reuse, RZ, 0x3c, !PT ;  /* 0x0000000809099212 */ /* 0x080fe400078e3cff */
[----:B------:R-:W-:Y:S01]  /*5000*/  PRMT R77, RZ, 0x7610, R77 ;  /* 0x00007610ff4d7816 */ /* 0x000fe2000000004d */
        /* <DEDUP_REMOVED lines=132> */
[----:B------:R-:W-:-:S03]  /*5850*/  IMAD.SHL.U32 R16, R6, 0x40, RZ ;  /* 0x0000004006107824 */ /* 0x000fc600078e00ff */
        /* <DEDUP_REMOVED lines=14> */
[----:B------:R-:W-:Y:S01]  /*5940*/  VIADD R17, R28, 0xffffffc0 ;  /* 0xffffffc01c117836 */ /* 0x000fe20000000000 */
[----:B------:R-:W-:Y:S01]  /*5950*/  IADD3 R20, P6, PT, R16, R4, RZ ;  /* 0x0000000410147210 */ /* 0x000fe20007fde0ff */
[----:B------:R-:W-:-:S03]  /*5960*/  IMAD R16, R6, 0x3f, RZ ;  /* 0x0000003f06107824 */ /* 0x000fc600078e02ff */
[----:B------:R-:W-:Y:S01]  /*5970*/  ISETP.GE.U32.AND P4, PT, R17, 0x7fffff41, PT ;  /* 0x7fffff411100780c */ /* 0x000fe20003f86070 */
[----:B------:R-:W-:Y:S01]  /*5980*/  STL [R1+0xb48], R20 ;  /* 0x000b481401007387 */ /* 0x000fe20000100800 */
[----:B------:R-:W-:Y:S01]  /*5990*/  PRMT R13, RZ, 0x7610, R13 ;  /* 0x00007610ff0d7816 */ /* 0x000fe2000000000d */
[----:B----4-:R-:W-:Y:S02]  /*59a0*/  IMAD.X R9, R12, 0x1, R5, P6 ;  /* 0x000000010c097824 */ /* 0x010fe400030e0605 */
[----:B------:R-:W-:Y:S01]  /*59b0*/  @!P0 IMAD.MOV.U32 R8, RZ, RZ, R20 ;  /* 0x000000ffff088224 */ /* 0x000fe200078e0014 */
[----:B------:R-:W-:Y:S02]  /*59c0*/  SHF.R.S32.HI R12, RZ, 0x1f, R16 ;  /* 0x0000001fff0c7819 */ /* 0x000fe40000011410 */
[----:B------:R-:W-:Y:S02]  /*59d0*/  PRMT R66, RZ, 0x7610, R66 ;  /* 0x00007610ff427816 */ /* 0x000fe40000000042 */
[----:B------:R4:W3:Y:S04]  /*59e0*/  @!P0 LDG.E.U8 R13, desc[UR20][R8.64] ;  /* 0x00000014080d8981 */ /* 0x0008e8000c1e1100 */
[----:B--2---:R2:W-:Y:S04]  /*59f0*/  STL [R1+0x1ac], R67 ;  /* 0x0001ac4301007387 */ /* 0x0045e80000100800 */
[----:B------:R4:W-:Y:S01]  /*5a00*/  STL [R1+0xb44], R9 ;  /* 0x000b440901007387 */ /* 0x0009e20000100800 */
[----:B--2---:R-:W-:-:S05]  /*5a10*/  IADD3 R67, P6, PT, R16, R2, RZ ;  /* 0x0000000210437210 */ /* 0x004fca0007fde0ff */
[----:B----4-:R-:W-:Y:S02]  /*5a20*/  IMAD.X R9, R12, 0x1, R3, P6 ;  /* 0x000000010c097824 */ /* 0x010fe400030e0603 */
[----:B------:R-:W-:-:S05]  /*5a30*/  @!P4 IMAD.MOV.U32 R8, RZ, RZ, R67 ;  /* 0x000000ffff08c224 */ /* 0x000fca00078e0043 */
[----:B------:R2:W4:Y:S01]  /*5a40*/  @!P4 LDG.E.U8 R66, desc[UR20][R8.64] ;  /* 0x000000140842c981 */ /* 0x000522000c1e1100 */
[----:B------:R-:W-:-:S03]  /*5a50*/  IADD3 R20, P6, PT, R16, R4, RZ ;  /* 0x0000000410147210 */ /* 0x000fc60007fde0ff */
[----:B------:R0:W-:Y:S04]  /*5a60*/  STL [R1+0xb30], R67 ;  /* 0x000b304301007387 */ /* 0x0001e80000100800 */
[----:B---3--:R-:W-:Y:S01]  /*5a70*/  STL [R1+0x1294], R13 ;  /* 0x0012940d01007387 */ /* 0x008fe20000100800 */
[----:B--2---:R-:W-:-:S03]  /*5a80*/  IMAD.X R8, R12, 0x1, R5, P6 ;  /* 0x000000010c087824 */ /* 0x004fc600030e0605 */
[----:B------:R2:W-:Y:S04]  /*5a90*/  STL [R1+0xb2c], R9 ;  /* 0x000b2c0901007387 */ /* 0x0005e80000100800 */
[----:B0-----:R-:W3:Y:S01]  /*5aa0*/  LDL.LU R67, [R1+0x1524] ;  /* 0x0015240001437983 */ /* 0x001ee20000300800 */
[----:B--2---:R-:W-:-:S05]  /*5ab0*/  IMAD.MOV.U32 R9, RZ, RZ, R20 ;  /* 0x000000ffff097224 */ /* 0x004fca00078e0014 */
[-C--:B------:R-:W-:Y:S02]  /*5ac0*/  @!P4 LOP3.LUT R9, R9, R8.reuse, RZ, 0x3c, !PT ;  /* 0x000000080909c212 */ /* 0x080fe400078e3cff */
[----:B------:R-:W-:Y:S01]  /*5ad0*/  PRMT R65, RZ, 0x7610, R65 ;  /* 0x00007610ff417816 */ /* 0x000fe20000000041 */
[----:B----4-:R0:W-:Y:S04]  /*5ae0*/  STL [R1+0xf18], R66 ;  /* 0x000f184201007387 */ /* 0x0101e80000100800 */
[----:B0-----:R-:W2:Y:S04]  /*5af0*/  LDL.LU R66, [R1+0x1520] ;  /* 0x0015200001427983 */ /* 0x001ea80000300800 */
[----:B------:R-:W-:Y:S04]  /*5b00*/  STL [R1+0xb38], R20 ;  /* 0x000b381401007387 */ /* 0x000fe80000100800 */
[----:B------:R0:W-:Y:S02]  /*5b10*/  STL [R1+0xb34], R8 ;  /* 0x000b340801007387 */ /* 0x0001e40000100800 */
[----:B0-----:R-:W-:-:S04]  /*5b20*/  @!P4 LOP3.LUT R8, R9, R8, RZ, 0x3c, !PT ;  /* 0x000000080908c212 */ /* 0x001fc800078e3cff */
[----:B------:R-:W-:-:S05]  /*5b30*/  @!P4 LOP3.LUT R9, R9, R8, RZ, 0x3c, !PT ;  /* 0x000000080909c212 */ /* 0x000fca00078e3cff */
[----:B------:R0:W4:Y:S01]  /*5b40*/  @!P4 LDG.E.U8 R65, desc[UR20][R8.64] ;  /* 0x000000140841c981 */ /* 0x000122000c1e1100 */
[----:B------:R-:W-:Y:S02]  /*5b50*/  VIADD R17, R28, 0xffffffc1 ;  /* 0xffffffc11c117836 */ /* 0x000fe40000000000 */
[----:B------:R-:W-:-:S03]  /*5b60*/  IMAD R16, R6, 0x3e, RZ ;  /* 0x0000003e06107824 */ /* 0x000fc600078e02ff */
[----:B------:R-:W-:Y:S02]  /*5b70*/  ISETP.GE.U32.AND P3, PT, R17, 0x7fffff42, PT ;  /* 0x7fffff421100780c */ /* 0x000fe40003f66070 */
[----:B------:R-:W-:Y:S02]  /*5b80*/  SHF.R.S32.HI R12, RZ, 0x1f, R16 ;  /* 0x0000001fff0c7819 */ /* 0x000fe40000011410 */
[----:B------:R-:W-:-:S05]  /*5b90*/  IADD3 R20, P6, PT, R16, R2, RZ ;  /* 0x0000000210147210 */ /* 0x000fca0007fde0ff */
[----:B0-----:R-:W-:Y:S02]  /*5ba0*/  IMAD.MOV.U32 R9, RZ, RZ, R20 ;  /* 0x000000ffff097224 */ /* 0x001fe400078e0014 */
[----:B------:R-:W-:-:S05]  /*5bb0*/  IMAD.X R8, R12, 0x1, R3, P6 ;  /* 0x000000010c087824 */ /* 0x000fca00030e0603 */
[-C--:B------:R-:W-:Y:S02]  /*5bc0*/  @!P3 LOP3.LUT R9, R9, R8.reuse, RZ, 0x3c, !PT ;  /* 0x000000080909b212 */ /* 0x080fe400078e3cff */
[----:B------:R-:W-:Y:S01]  /*5bd0*/  PRMT R64, RZ, 0x7610, R64 ;  /* 0x00007610ff407816 */ /* 0x000fe20000000040 */
[----:B----4-:R0:W-:Y:S04]  /*5be0*/  STL [R1+0xf14], R65 ;  /* 0x000f144101007387 */ /* 0x0101e80000100800 */
[----:B0-----:R-:W4:Y:S04]  /*5bf0*/  LDL.LU R65, [R1+0x151c] ;  /* 0x00151c0001417983 */ /* 0x001f280000300800 */
[----:B------:R-:W-:Y:S04]  /*5c00*/  STL [R1+0xb20], R20 ;  /* 0x000b201401007387 */ /* 0x000fe80000100800 */
[----:B------:R0:W-:Y:S02]  /*5c10*/  STL [R1+0xb1c], R8 ;  /* 0x000b1c0801007387 */ /* 0x0001e40000100800 */
[----:B0-----:R-:W-:-:S04]  /*5c20*/  @!P3 LOP3.LUT R8, R9, R8, RZ, 0x3c, !PT ;  /* 0x000000080908b212 */ /* 0x001fc800078e3cff */
[----:B------:R-:W-:-:S05]  /*5c30*/  @!P3 LOP3.LUT R9, R9, R8, RZ, 0x3c, !PT ;  /* 0x000000080909b212 */ /* 0x000fca00078e3cff */
[----:B------:R0:W2:Y:S01]  /*5c40*/  @!P3 LDG.E.U8 R64, desc[UR20][R8.64] ;  /* 0x000000140840b981 */ /* 0x0000a2000c1e1100 */
[----:B------:R-:W-:-:S05]  /*5c50*/  IADD3 R20, P6, PT, R16, R4, RZ ;  /* 0x0000000410147210 */ /* 0x000fca0007fde0ff */
[----:B0-----:R-:W-:Y:S02]  /*5c60*/  IMAD.MOV.U32 R9, RZ, RZ, R20 ;  /* 0x000000ffff097224 */ /* 0x001fe400078e0014 */
[----:B------:R-:W-:-:S05]  /*5c70*/  IMAD.X R8, R12, 0x1, R5, P6 ;  /* 0x000000010c087824 */ /* 0x000fca00030e0605 */
[-C--:B------:R-:W-:Y:S02]  /*5c80*/  @!P3 LOP3.LUT R9, R9, R8.reuse, RZ, 0x3c, !PT ;  /* 0x000000080909b212 */ /* 0x080fe400078e3cff */
[----:B------:R-:W-:Y:S01]  /*5c90*/  PRMT R63, RZ, 0x7610, R63 ;  /* 0x00007610ff3f7816 */ /* 0x000fe2000000003f */
[----:B--2---:R0:W-:Y:S04]  /*5ca0*/  STL [R1+0xf10], R64 ;  /* 0x000f104001007387 */ /* 0x0041e80000100800 */
[----:B0-----:R-:W2:Y:S04]  /*5cb0*/  LDL.LU R64, [R1+0x1518] ;  /* 0x0015180001407983 */ /* 0x001ea80000300800 */
[----:B------:R-:W-:Y:S04]  /*5cc0*/  STL [R1+0xb28], R20 ;  /* 0x000b281401007387 */ /* 0x000fe80000100800 */
[----:B------:R0:W-:Y:S02]  /*5cd0*/  STL [R1+0xb24], R8 ;  /* 0x000b240801007387 */ /* 0x0001e40000100800 */
[----:B0-----:R-:W-:-:S04]  /*5ce0*/  @!P3 LOP3.LUT R8, R9, R8, RZ, 0x3c, !PT ;  /* 0x000000080908b212 */ /* 0x001fc800078e3cff */
[----:B------:R-:W-:-:S05]  /*5cf0*/  @!P3 LOP3.LUT R9, R9, R8, RZ, 0x3c, !PT ;  /* 0x000000080909b212 */ /* 0x000fca00078e3cff */
[----:B------:R0:W2:Y:S01]  /*5d00*/  @!P3 LDG.E.U8 R63, desc[UR20][R8.64] ;  /* 0x00000014083fb981 */ /* 0x0000a2000c1e1100 */
        /* <DEDUP_REMOVED lines=492> */
[----:B------:R-:W-:-:S05]  /*7bd0*/  VIADD R17, R28, 0xffffffd4 ;  /* 0xffffffd41c117836 */ /* 0x000fca0000000000 */
[----:B------:R-:W-:Y:S01]  /*7be0*/  ISETP.GE.U32.AND P4, PT, R17, 0x7fffff55, PT ;  /* 0x7fffff551100780c */ /* 0x000fe20003f86070 */
[----:B------:R-:W-:Y:S01]  /*7bf0*/  VIADD R17, R28, 0xffffffd5 ;  /* 0xffffffd51c117836 */ /* 0x000fe20000000000 */
[----:B------:R-:W-:-:S04]  /*7c00*/  IADD3 R16, P6, PT, R16, R4, RZ ;  /* 0x0000000410107210 */ /* 0x000fc80007fde0ff */
[----:B------:R-:W-:Y:S01]  /*7c10*/  ISETP.GE.U32.AND P3, PT, R17, 0x7fffff56, PT ;  /* 0x7fffff561100780c */ /* 0x000fe20003f66070 */
[----:B------:R-:W-:-:S05]  /*7c20*/  VIADD R17, R28, 0xffffffd6 ;  /* 0xffffffd61c117836 */ /* 0x000fca0000000000 */
[----:B------:R-:W-:Y:S01]  /*7c30*/  ISETP.GE.U32.AND P1, PT, R17, 0x7fffff57, PT ;  /* 0x7fffff571100780c */ /* 0x000fe20003f26070 */
[----:B------:R-:W-:Y:S01]  /*7c40*/  IMAD.X R17, R12, 0x1, R5, P6 ;  /* 0x000000010c117824 */ /* 0x000fe200030e0605 */
[----:B------:R-:W-:Y:S01]  /*7c50*/  PRMT R12, RZ, 0x7610, R12 ;  /* 0x00007610ff0c7816 */ /* 0x000fe2000000000c */
[----:B------:R-:W-:Y:S01]  /*7c60*/  IMAD R20, R6, 0x2b, RZ ;  /* 0x0000002b06147824 */ /* 0x000fe200078e02ff */
[----:B------:R-:W-:Y:S04]  /*7c70*/  STL [R1+0xa08], R16 ;  /* 0x000a081001007387 */ /* 0x000fe80000100800 */
[----:B------:R1:W3:Y:S01]  /*7c80*/  @!P0 LDG.E.U8 R12, desc[UR20][R16.64] ;  /* 0x00000014100c8981 */ /* 0x0002e2000c1e1100 */
[----:B0-----:R-:W-:Y:S02]  /*7c90*/  SHF.R.S32.HI R8, RZ, 0x1f, R20 ;  /* 0x0000001fff087819 */ /* 0x001fe40000011414 */
[----:B------:R-:W-:Y:S01]  /*7ca0*/  PRMT R93, RZ, 0x7610, R93 ;  /* 0x00007610ff5d7816 */ /* 0x000fe2000000005d */
[----:B--2---:R0:W-:Y:S04]  /*7cb0*/  STL [R1+0x2c0], R32 ;  /* 0x0002c02001007387 */ /* 0x0041e80000100800 */
[----:B------:R1:W-:Y:S01]  /*7cc0*/  STL [R1+0xa04], R17 ;  /* 0x000a041101007387 */ /* 0x0003e20000100800 */
[----:B0-----:R-:W-:-:S05]  /*7cd0*/  IADD3 R32, P6, PT, R20, R2, RZ ;  /* 0x0000000214207210 */ /* 0x001fca0007fde0ff */
[----:B-1----:R-:W-:Y:S02]  /*7ce0*/  IMAD.X R17, R8, 0x1, R3, P6 ;  /* 0x0000000108117824 */ /* 0x002fe400030e0603 */
[----:B------:R-:W-:-:S05]  /*7cf0*/  @!P4 IMAD.MOV.U32 R16, RZ, RZ, R32 ;  /* 0x000000ffff10c224 */ /* 0x000fca00078e0020 */
[----:B------:R0:W2:Y:S04]  /*7d00*/  @!P4 LDG.E.U8 R93, desc[UR20][R16.64] ;  /* 0x00000014105dc981 */ /* 0x0000a8000c1e1100 */
[----:B------:R1:W-:Y:S04]  /*7d10*/  STL [R1+0x9f0], R32 ;  /* 0x0009f02001007387 */ /* 0x0003e80000100800 */
[----:B---3--:R3:W-:Y:S04]  /*7d20*/  STL [R1+0x2bc], R12 ;  /* 0x0002bc0c01007387 */ /* 0x0087e80000100800 */
[----:B------:R0:W-:Y:S04]  /*7d30*/  STL [R1+0x9ec], R17 ;  /* 0x0009ec1101007387 */ /* 0x0001e80000100800 */
[----:B-1----:R-:W4:Y:S01]  /*7d40*/  LDL.LU R32, [R1+0x1488] ;  /* 0x0014880001207983 */ /* 0x002f220000300800 */
[----:B---3--:R-:W-:-:S05]  /*7d50*/  IADD3 R12, P6, PT, R20, R4, RZ ;  /* 0x00000004140c7210 */ /* 0x008fca0007fde0ff */
[----:B0-----:R-:W-:Y:S02]  /*7d60*/  IMAD.MOV.U32 R17, RZ, RZ, R12 ;  /* 0x000000ffff117224 */ /* 0x001fe400078e000c */
[----:B------:R-:W-:Y:S01]  /*7d70*/  IMAD.X R16, R8, 0x1, R5, P6 ;  /* 0x0000000108107824 */ /* 0x000fe200030e0605 */
[----:B------:R-:W-:Y:S04]  /*7d80*/  STL [R1+0x9f8], R12 ;  /* 0x0009f80c01007387 */ /* 0x000fe80000100800 */
[-C--:B------:R-:W-:Y:S02]  /*7d90*/  @!P4 LOP3.LUT R17, R17, R16.reuse, RZ, 0x3c, !PT ;  /* 0x000000101111c212 */ /* 0x080fe400078e3cff */
[----:B------:R-:W-:Y:S01]  /*7da0*/  PRMT R27, RZ, 0x7610, R27 ;  /* 0x00007610ff1b7816 */ /* 0x000fe2000000001b */
[----:B--2---:R-:W-:Y:S04]  /*7db0*/  STL [R1+0x2b8], R93 ;  /* 0x0002b85d01007387 */ /* 0x004fe80000100800 */
[----:B------:R0:W-:Y:S02]  /*7dc0*/  STL [R1+0x9f4], R16 ;  /* 0x0009f41001007387 */ /* 0x0001e40000100800 */
[----:B0-----:R-:W-:-:S04]  /*7dd0*/  @!P4 LOP3.LUT R16, R17, R16, RZ, 0x3c, !PT ;  /* 0x000000101110c212 */ /* 0x001fc800078e3cff */
[----:B------:R-:W-:-:S05]  /*7de0*/  @!P4 LOP3.LUT R17, R17, R16, RZ, 0x3c, !PT ;  /* 0x000000101111c212 */ /* 0x000fca00078e3cff */
[----:B------:R0:W2:Y:S01]  /*7df0*/  @!P4 LDG.E.U8 R27, desc[UR20][R16.64] ;  /* 0x00000014101bc981 */ /* 0x0000a2000c1e1100 */
[----:B------:R-:W-:-:S05]  /*7e00*/  VIADD R9, R28, 0xffffffd7 ;  /* 0xffffffd71c097836 */ /* 0x000fca0000000000 */
[----:B------:R-:W-:Y:S01]  /*7e10*/  ISETP.GE.U32.AND P0, PT, R9, 0x7fffff58, PT ;  /* 0x7fffff580900780c */ /* 0x000fe20003f06070 */
[----:B------:R-:W-:-:S05]  /*7e20*/  IMAD R9, R6, 0x2a, RZ ;  /* 0x0000002a06097824 */ /* 0x000fca00078e02ff */
        /* <DEDUP_REMOVED lines=12> */
[----:B------:R0:W3:Y:S01]  /*7ef0*/  @!P3 LDG.E.U8 R0, desc[UR20][R16.64] ;  /* 0x000000141000b981 */ /* 0x0000e2000c1e1100 */
[----:B------:R-:W-:-:S05]  /*7f00*/  IADD3 R93, P6, PT, R9, R4, RZ ;  /* 0x00000004095d7210 */ /* 0x000fca0007fde0ff */
[----:B0-----:R-:W-:Y:S02]  /*7f10*/  IMAD.MOV.U32 R17, RZ, RZ, R93 ;  /* 0x000000ffff117224 */ /* 0x001fe400078e005d */
[----:B------:R-:W-:-:S05]  /*7f20*/  IMAD.X R16, R8, 0x1, R5, P6 ;  /* 0x0000000108107824 */ /* 0x000fca00030e0605 */
[-C--:B------:R-:W-:Y:S02]  /*7f30*/  @!P3 LOP3.LUT R17, R17, R16.reuse, RZ, 0x3c, !PT ;  /* 0x000000101111b212 */ /* 0x080fe400078e3cff */
[----:B------:R-:W-:Y:S01]  /*7f40*/  PRMT R10, RZ, 0x7610, R10 ;  /* 0x00007610ff0a7816 */ /* 0x000fe2000000000a */
[----:B---3--:R0:W-:Y:S04]  /*7f50*/  STL [R1+0x2b0], R0 ;  /* 0x0002b00001007387 */ /* 0x0081e80000100800 */
[----:B0-----:R-:W3:Y:S04]  /*7f60*/  LDL.LU R0, [R1+0x1480] ;  /* 0x0014800001007983 */ /* 0x001ee80000300800 */
[----:B------:R-:W-:Y:S04]  /*7f70*/  STL [R1+0x9e8], R93 ;  /* 0x0009e85d01007387 */ /* 0x000fe80000100800 */
[----:B------:R0:W-:Y:S02]  /*7f80*/  STL [R1+0x9e4], R16 ;  /* 0x0009e41001007387 */ /* 0x0001e40000100800 */
[----:B0-----:R-:W-:-:S04]  /*7f90*/  @!P3 LOP3.LUT R16, R17, R16, RZ, 0x3c, !PT ;  /* 0x000000101110b212 */ /* 0x001fc800078e3cff */
[----:B------:R-:W-:-:S05]  /*7fa0*/  @!P3 LOP3.LUT R17, R17, R16, RZ, 0x3c, !PT ;  /* 0x000000101111b212 */ /* 0x000fca00078e3cff */
[----:B------:R0:W2:Y:S01]  /*7fb0*/  @!P3 LDG.E.U8 R10, desc[UR20][R16.64] ;  /* 0x00000014100ab981 */ /* 0x0000a2000c1e1100 */
        /* <DEDUP_REMOVED lines=167> */
[----:B------:R-:W-:Y:S02]  /*8a30*/  IADD3 R93, P6, PT, R9, R2, RZ ;  /* 0x00000002095d7210 */ /* 0x000fe40007fde0ff */
[----:B------:R-:W-:-:S03]  /*8a40*/  SHF.R.S32.HI R8, RZ, 0x1f, R9 ;  /* 0x0000001fff087819 */ /* 0x000fc60000011409 */
[----:B------:R-:W-:Y:S02]  /*8a50*/  STL [R1+0x970], R93 ;  /* 0x0009705d01007387 */ /* 0x000fe40000100800 */
[----:B0-----:R-:W-:Y:S01]  /*8a60*/  IMAD.X R17, R8, 0x1, R3, P6 ;  /* 0x0000000108117824 */ /* 0x001fe200030e0603 */
[----:B------:R-:W-:-:S03]  /*8a70*/  PRMT R91, RZ, 0x7610, R91 ;  /* 0x00007610ff5b7816 */ /* 0x000fc6000000005b */
[----:B------:R-:W-:Y:S01]  /*8a80*/  @!P4 IMAD.MOV.U32 R16, RZ, RZ, R93 ;  /* 0x000000ffff10c224 */ /* 0x000fe200078e005d */
[----:B------:R-:W-:-:S04]  /*8a90*/  PRMT R90, RZ, 0x7610, R90 ;  /* 0x00007610ff5a7816 */ /* 0x000fc8000000005a */
[----:B------:R0:W3:Y:S04]  /*8aa0*/  @!P4 LDG.E.U8 R91, desc[UR20][R16.64] ;  /* 0x00000014105bc981 */ /* 0x0000e8000c1e1100 */
[----:B--2---:R1:W-:Y:S02]  /*8ab0*/  STL [R1+0x29c], R92 ;  /* 0x00029c5c01007387 */ /* 0x0043e40000100800 */
[----:B-1----:R-:W-:Y:S02]  /*8ac0*/  IADD3 R92, P6, PT, R9, R4, RZ ;  /* 0x00000004095c7210 */ /* 0x002fe40007fde0ff */
[----:B------:R1:W-:Y:S03]  /*8ad0*/  STL [R1+0x96c], R17 ;  /* 0x00096c1101007387 */ /* 0x0003e60000100800 */
[----:B------:R-:W-:-:S02]  /*8ae0*/  IMAD.X R93, R8, 0x1, R5, P6 ;  /* 0x00000001085d7824 */ /* 0x000fc400030e0605 */
[----:B0-----:R-:W-:Y:S02]  /*8af0*/  @!P4 IMAD.MOV.U32 R16, RZ, RZ, R92 ;  /* 0x000000ffff10c224 */ /* 0x001fe400078e005c */
[----:B-1----:R-:W-:-:S05]  /*8b00*/  @!P4 IMAD.MOV.U32 R17, RZ, RZ, R93 ;  /* 0x000000ffff11c224 */ /* 0x002fca00078e005d */
[----:B------:R0:W2:Y:S01]  /*8b10*/  @!P4 LDG.E.U8 R90, desc[UR20][R16.64] ;  /* 0x00000014105ac981 */ /* 0x0000a2000c1e1100 */
[----:B------:R-:W-:Y:S02]  /*8b20*/  VIADD R12, R28, 0xffffffdd ;  /* 0xffffffdd1c0c7836 */ /* 0x000fe40000000000 */
[----:B------:R-:W-:Y:S01]  /*8b30*/  IMAD R9, R6, 0x22, RZ ;  /* 0x0000002206097824 */ /* 0x000fe200078e02ff */
[----:B------:R-:W-:Y:S02]  /*8b40*/  STL [R1+0x978], R92 ;  /* 0x0009785c01007387 */ /* 0x000fe40000100800 */
[----:B------:R-:W-:Y:S02]  /*8b50*/  ISETP.GE.U32.AND P3, PT, R12, 0x7fffff5e, PT ;  /* 0x7fffff5e0c00780c */ /* 0x000fe40003f66070 */
[----:B---3--:R1:W-:Y:S01]  /*8b60*/  STL [R1+0x298], R91 ;  /* 0x0002985b01007387 */ /* 0x0083e20000100800 */
[----:B------:R-:W-:-:S03]  /*8b70*/  SHF.R.S32.HI R8, RZ, 0x1f, R9 ;  /* 0x0000001fff087819 */ /* 0x000fc60000011409 */
[----:B------:R-:W-:Y:S01]  /*8b80*/  STL [R1+0x974], R93 ;  /* 0x0009745d01007387 */ /* 0x000fe20000100800 */
[----:B-1----:R-:W-:Y:S02]  /*8b90*/  IADD3 R91, P6, PT, R9, R2, RZ ;  /* 0x00000002095b7210 */ /* 0x002fe40007fde0ff */
[----:B------:R-:W-:-:S03]  /*8ba0*/  PRMT R89, RZ, 0x7610, R89 ;  /* 0x00007610ff597816 */ /* 0x000fc60000000059 */
[----:B------:R-:W-:Y:S01]  /*8bb0*/  STL [R1+0x960], R91 ;  /* 0x0009605b01007387 */ /* 0x000fe20000100800 */
[----:B------:R-:W-:Y:S02]  /*8bc0*/  IMAD.X R92, R8, 0x1, R3, P6 ;  /* 0x00000001085c7824 */ /* 0x000fe400030e0603 */
[----:B0-----:R-:W-:Y:S02]  /*8bd0*/  @!P3 IMAD.MOV.U32 R16, RZ, RZ, R91 ;  /* 0x000000ffff10b224 */ /* 0x001fe400078e005b */
[----:B------:R-:W-:Y:S01]  /*8be0*/  @!P3 IMAD.MOV.U32 R17, RZ, RZ, R92 ;  /* 0x000000ffff11b224 */ /* 0x000fe200078e005c */
[----:B------:R-:W-:-:S04]  /*8bf0*/  PRMT R88, RZ, 0x7610, R88 ;  /* 0x00007610ff587816 */ /* 0x000fc80000000058 */
[----:B------:R0:W3:Y:S04]  /*8c00*/  @!P3 LDG.E.U8 R89, desc[UR20][R16.64] ;  /* 0x000000141059b981 */ /* 0x0000e8000c1e1100 */
[----:B--2---:R1:W-:Y:S02]  /*8c10*/  STL [R1+0x294], R90 ;  /* 0x0002945a01007387 */ /* 0x0043e40000100800 */
[----:B-1----:R-:W-:-:S05]  /*8c20*/  IADD3 R90, P6, PT, R9, R4, RZ ;  /* 0x00000004095a7210 */ /* 0x002fca0007fde0ff */
[----:B------:R-:W-:Y:S02]  /*8c30*/  IMAD.X R91, R8, 0x1, R5, P6 ;  /* 0x00000001085b7824 */ /* 0x000fe400030e0605 */
[----:B0-----:R-:W-:Y:S02]  /*8c40*/  @!P3 IMAD.MOV.U32 R16, RZ, RZ, R90 ;  /* 0x000000ffff10b224 */ /* 0x001fe400078e005a */
[----:B------:R-:W-:-:S05]  /*8c50*/  @!P3 IMAD.MOV.U32 R17, RZ, RZ, R91 ;  /* 0x000000ffff11b224 */ /* 0x000fca00078e005b */
[----:B------:R0:W2:Y:S01]  /*8c60*/  @!P3 LDG.E.U8 R88, desc[UR20][R16.64] ;  /* 0x000000141058b981 */ /* 0x0000a2000c1e1100 */
[----:B------:R-:W-:Y:S02]  /*8c70*/  VIADD R12, R28, 0xffffffde ;  /* 0xffffffde1c0c7836 */ /* 0x000fe40000000000 */
[----:B------:R-:W-:Y:S01]  /*8c80*/  IMAD R9, R6, 0x21, RZ ;  /* 0x0000002106097824 */ /* 0x000fe200078e02ff */
[----:B------:R-:W-:Y:S02]  /*8c90*/  STL [R1+0x95c], R92 ;  /* 0x00095c5c01007387 */ /* 0x000fe40000100800 */
[----:B------:R-:W-:Y:S02]  /*8ca0*/  ISETP.GE.U32.AND P1, PT, R12, 0x7fffff5f, PT ;  /* 0x7fffff5f0c00780c */ /* 0x000fe40003f26070 */
[----:B------:R-:W-:Y:S01]  /*8cb0*/  STL [R1+0x968], R90 ;  /* 0x0009685a01007387 */ /* 0x000fe20000100800 */
[----:B------:R-:W-:-:S03]  /*8cc0*/  SHF.R.S32.HI R8, RZ, 0x1f, R9 ;  /* 0x0000001fff087819 */ /* 0x000fc60000011409 */
[----:B---3--:R1:W-:Y:S04]  /*8cd0*/  STL [R1+0x28c], R89 ;  /* 0x00028c5901007387 */ /* 0x0083e80000100800 */
        /* <DEDUP_REMOVED lines=16> */
[----:B------:R-:W-:Y:S01]  /*8de0*/  IMAD.SHL.U32 R9, R6, 0x20, RZ ;  /* 0x0000002006097824 */ /* 0x000fe200078e00ff */
        /* <DEDUP_REMOVED lines=157> */
[----:B------:R-:W-:Y:S02]  /*97c0*/  SHF.R.S32.HI R8, RZ, 0x1f, R9 ;  /* 0x0000001fff087819 */ /* 0x000fe40000011409 */
[----:B------:R-:W-:Y:S01]  /*97d0*/  PRMT R71, RZ, 0x7610, R71 ;  /* 0x00007610ff477816 */ /* 0x000fe20000000047 */
[----:B---3--:R1:W-:Y:S04]  /*97e0*/  STL [R1+0x264], R73 ;  /* 0x0002644901007387 */ /* 0x0083e80000100800 */
[----:B------:R-:W-:Y:S01]  /*97f0*/  STL [R1+0x8e4], R75 ;  /* 0x0008e44b01007387 */ /* 0x000fe20000100800 */
[----:B-1----:R-:W-:-:S05]  /*9800*/  IADD3 R73, P6, PT, R9, R2, RZ ;  /* 0x0000000209497210 */ /* 0x002fca0007fde0ff */
        /* <DEDUP_REMOVED lines=62> */
[----:B----4-:R-:W-:Y:S01]  /*9bf0*/  PRMT R65, RZ, 0x7610, R65 ;  /* 0x00007610ff417816 */ /* 0x010fe20000000041 */
        /* <DEDUP_REMOVED lines=130> */
[----:B------:R-:W-:Y:S02]  /*a420*/  SHF.R.S32.HI R8, RZ, 0x1f, R9 ;  /* 0x0000001fff087819 */ /* 0x000fe40000011409 */
[----:B------:R-:W-:-:S02]  /*a430*/  PRMT R53, RZ, 0x7610, R53 ;  /* 0x00007610ff357816 */ /* 0x000fc40000000035 */
[----:B------:R-:W-:Y:S01]  /*a440*/  PRMT R52, RZ, 0x7610, R52 ;  /* 0x00007610ff347816 */ /* 0x000fe20000000034 */
[----:B---3--:R1:W-:Y:S04]  /*a450*/  STL [R1+0x158], R55 ;  /* 0x0001583701007387 */ /* 0x0083e80000100800 */
[----:B------:R-:W-:Y:S01]  /*a460*/  STL [R1+0x854], R57 ;  /* 0x0008543901007387 */ /* 0x000fe20000100800 */
[----:B-1----:R-:W-:-:S05]  /*a470*/  IADD3 R55, P6, PT, R9, R2, RZ ;  /* 0x0000000209377210 */ /* 0x002fca0007fde0ff */
[----:B------:R-:W-:Y:S01]  /*a480*/  STL [R1+0x840], R55 ;  /* 0x0008403701007387 */ /* 0x000fe20000100800 */
[----:B------:R-:W-:Y:S02]  /*a490*/  IMAD.X R56, R8, 0x1, R3, P6 ;  /* 0x0000000108387824 */ /* 0x000fe400030e0603 */
[----:B0-----:R-:W-:Y:S02]  /*a4a0*/  @!P0 IMAD.MOV.U32 R16, RZ, RZ, R55 ;  /* 0x000000ffff108224 */ /* 0x001fe400078e0037 */
[----:B------:R-:W-:-:S05]  /*a4b0*/  @!P0 IMAD.MOV.U32 R17, RZ, RZ, R56 ;  /* 0x000000ffff118224 */ /* 0x000fca00078e0038 */
        /* <DEDUP_REMOVED lines=204> */
[----:B------:R-:W2:Y:S01]  /*b180*/  @!P4 LDG.E.U8 R30, desc[UR20][R16.64] ;  /* 0x00000014101ec981 */ /* 0x000ea2000c1e1100 */
[----:B------:R-:W-:Y:S02]  /*b190*/  VIADD R12, R28, 0xfffffff9 ;  /* 0xfffffff91c0c7836 */ /* 0x000fe40000000000 */
[----:B------:R-:W-:Y:S01]  /*b1a0*/  IMAD R9, R6, 0x6, RZ ;  /* 0x0000000606097824 */ /* 0x000fe200078e02ff */
[----:B------:R-:W-:Y:S04]  /*b1b0*/  STL [R1+0x32c], R38 ;  /* 0x00032c2601007387 */ /* 0x000fe80000100800 */
[----:B------:R-:W-:Y:S01]  /*b1c0*/  STL [R1+0x338], R35 ;  /* 0x0003382301007387 */ /* 0x000fe20000100800 */
[----:B------:R-:W-:-:S03]  /*b1d0*/  ISETP.GE.U32.AND P3, PT, R12, 0x7fffff7a, PT ;  /* 0x7fffff7a0c00780c */ /* 0x000fc60003f66070 */
[----:B------:R-:W-:Y:S01]  /*b1e0*/  STL [R1+0x334], R37 ;  /* 0x0003342501007387 */ /* 0x000fe20000100800 */
[----:B------:R-:W-:Y:S02]  /*b1f0*/  SHF.R.S32.HI R8, RZ, 0x1f, R9 ;  /* 0x0000001fff087819 */ /* 0x000fe40000011409 */
[----:B------:R-:W-:Y:S02]  /*b200*/  PRMT R34, RZ, 0x7610, R34 ;  /* 0x00007610ff227816 */ /* 0x000fe40000000022 */
[----:B------:R-:W-:Y:S01]  /*b210*/  PRMT R29, RZ, 0x7610, R29 ;  /* 0x00007610ff1d7816 */ /* 0x000fe2000000001d */
[----:B---3--:R0:W-:Y:S02]  /*b220*/  STL [R1+0xe98], R36 ;  /* 0x000e982401007387 */ /* 0x0081e40000100800 */
[----:B0-----:R-:W-:-:S05]  /*b230*/  IADD3 R36, P0, PT, R9, R2, RZ ;  /* 0x0000000209247210 */ /* 0x001fca0007f1e0ff */
[----:B------:R-:W-:Y:S01]  /*b240*/  STL [R1+0x320], R36 ;  /* 0x0003202401007387 */ /* 0x000fe20000100800 */
[----:B------:R-:W-:-:S03]  /*b250*/  IMAD.X R37, R8, 0x1, R3, P0 ;  /* 0x0000000108257824 */ /* 0x000fc600000e0603 */
[----:B--2---:R0:W-:Y:S02]  /*b260*/  STL [R1+0xe88], R30 ;  /* 0x000e881e01007387 */ /* 0x0041e40000100800 */
[----:B0-----:R-:W-:Y:S01]  /*b270*/  IADD3 R30, P0, PT, R9, R4, RZ ;  /* 0x00000004091e7210 */ /* 0x001fe20007f1e0ff */
[----:B------:R-:W-:-:S04]  /*b280*/  @!P3 IMAD.MOV.U32 R9, RZ, RZ, R37 ;  /* 0x000000ffff09b224 */ /* 0x000fc800078e0025 */
[----:B------:R-:W-:Y:S02]  /*b290*/  IMAD.X R35, R8, 0x1, R5, P0 ;  /* 0x0000000108237824 */ /* 0x000fe400000e0605 */
[----:B------:R-:W-:Y:S02]  /*b2a0*/  @!P3 IMAD.MOV.U32 R8, RZ, RZ, R36 ;  /* 0x000000ffff08b224 */ /* 0x000fe400078e0024 */
[----:B------:R-:W-:-:S03]  /*b2b0*/  @!P3 IMAD.MOV.U32 R16, RZ, RZ, R30 ;  /* 0x000000ffff10b224 */ /* 0x000fc600078e001e */
[----:B------:R0:W2:Y:S01]  /*b2c0*/  @!P3 LDG.E.U8 R34, desc[UR20][R8.64] ;  /* 0x000000140822b981 */ /* 0x0000a2000c1e1100 */
[----:B------:R-:W-:-:S05]  /*b2d0*/  @!P3 IMAD.MOV.U32 R17, RZ, RZ, R35 ;  /* 0x000000ffff11b224 */ /* 0x000fca00078e0023 */
[----:B------:R-:W3:Y:S01]  /*b2e0*/  @!P3 LDG.E.U8 R29, desc[UR20][R16.64] ;  /* 0x00000014101db981 */ /* 0x000ee2000c1e1100 */
[----:B------:R-:W-:-:S05]  /*b2f0*/  VIADD R12, R28, 0xfffffffa ;  /* 0xfffffffa1c0c7836 */ /* 0x000fca0000000000 */
[----:B------:R-:W-:Y:S01]  /*b300*/  ISETP.GE.U32.AND P1, PT, R12, 0x7fffff7b, PT ;  /* 0x7fffff7b0c00780c */ /* 0x000fe20003f26070 */
[----:B------:R-:W-:-:S05]  /*b310*/  VIADD R12, R28, 0xfffffffb ;  /* 0xfffffffb1c0c7836 */ /* 0x000fca0000000000 */
[----:B------:R-:W-:Y:S01]  /*b320*/  ISETP.GE.U32.AND P6, PT, R12, 0x7fffff7c, PT ;  /* 0x7fffff7c0c00780c */ /* 0x000fe20003fc6070 */
[----:B------:R-:W-:Y:S01]  /*b330*/  VIADD R12, R28, 0xfffffffc ;  /* 0xfffffffc1c0c7836 */ /* 0x000fe20000000000 */
[----:B------:R-:W-:Y:S04]  /*b340*/  STL [R1+0x31c], R37 ;  /* 0x00031c2501007387 */ /* 0x000fe80000100800 */
[----:B------:R-:W-:Y:S01]  /*b350*/  ISETP.GE.U32.AND P4, PT, R12, 0x7fffff7d, PT ;  /* 0x7fffff7d0c00780c */ /* 0x000fe20003f86070 */
[----:B------:R-:W-:Y:S01]  /*b360*/  IMAD R12, R6, 0x5, RZ ;  /* 0x00000005060c7824 */ /* 0x000fe200078e02ff */
[----:B------:R-:W-:Y:S04]  /*b370*/  STL [R1+0x328], R30 ;  /* 0x0003281e01007387 */ /* 0x000fe80000100800 */
[----:B------:R-:W-:Y:S01]  /*b380*/  STL [R1+0x324], R35 ;  /* 0x0003242301007387 */ /* 0x000fe20000100800 */
[----:B0-----:R-:W-:Y:S01]  /*b390*/  SHF.R.S32.HI R8, RZ, 0x1f, R12 ;  /* 0x0000001fff087819 */ /* 0x001fe2000001140c */
[----:B------:R-:W-:Y:S01]  /*b3a0*/  VIADD R9, R28, 0xfffffffd ;  /* 0xfffffffd1c097836 */ /* 0x000fe20000000000 */
[----:B------:R-:W-:-:S02]  /*b3b0*/  PRMT R33, RZ, 0x7610, R33 ;  /* 0x00007610ff217816 */ /* 0x000fc40000000021 */
[----:B------:R-:W-:Y:S02]  /*b3c0*/  PRMT R24, RZ, 0x7610, R24 ;  /* 0x00007610ff187816 */ /* 0x000fe40000000018 */
[----:B------:R-:W-:Y:S01]  /*b3d0*/  PRMT R31, RZ, 0x7610, R31 ;  /* 0x00007610ff1f7816 */ /* 0x000fe2000000001f */
[----:B--2---:R0:W-:Y:S02]  /*b3e0*/  STL [R1+0x1f4], R34 ;  /* 0x0001f42201007387 */ /* 0x0041e40000100800 */
[----:B0-----:R-:W-:-:S05]  /*b3f0*/  IADD3 R34, P0, PT, R12, R2, RZ ;  /* 0x000000020c227210 */ /* 0x001fca0007f1e0ff */
[----:B------:R-:W-:Y:S01]  /*b400*/  STL [R1+0x310], R34 ;  /* 0x0003102201007387 */ /* 0x000fe20000100800 */
[----:B------:R-:W-:-:S03]  /*b410*/  IMAD.X R35, R8, 0x1, R3, P0 ;  /* 0x0000000108237824 */ /* 0x000fc600000e0603 */
[----:B---3--:R0:W-:Y:S01]  /*b420*/  STL [R1+0x1f0], R29 ;  /* 0x0001f01d01007387 */ /* 0x0081e20000100800 */
[----:B------:R-:W-:Y:S01]  /*b430*/  ISETP.GE.U32.AND P0, PT, R9, 0x7fffff7e, PT ;  /* 0x7fffff7e0900780c */ /* 0x000fe20003f06070 */
[----:B------:R-:W-:Y:S01]  /*b440*/  @!P1 IMAD.MOV.U32 R9, RZ, RZ, R35 ;  /* 0x000000ffff099224 */ /* 0x000fe200078e0023 */
[----:B0-----:R-:W-:-:S05]  /*b450*/  IADD3 R29, P3, PT, R12, R4, RZ ;  /* 0x000000040c1d7210 */ /* 0x001fca0007f7e0ff */
[----:B------:R-:W-:Y:S02]  /*b460*/  IMAD.X R30, R8, 0x1, R5, P3 ;  /* 0x00000001081e7824 */ /* 0x000fe400018e0605 */
[----:B------:R-:W-:Y:S02]  /*b470*/  @!P1 IMAD.MOV.U32 R8, RZ, RZ, R34 ;  /* 0x000000ffff089224 */ /* 0x000fe400078e0022 */
[----:B------:R-:W-:-:S03]  /*b480*/  IMAD.SHL.U32 R12, R6, 0x4, RZ ;  /* 0x00000004060c7824 */ /* 0x000fc600078e00ff */
[----:B------:R0:W2:Y:S04]  /*b490*/  @!P1 LDG.E.U8 R33, desc[UR20][R8.64] ;  /* 0x0000001408219981 */ /* 0x0000a8000c1e1100 */
[----:B------:R-:W-:Y:S01]  /*b4a0*/  STL [R1+0x318], R29 ;  /* 0x0003181d01007387 */ /* 0x000fe20000100800 */
[----:B0-----:R-:W-:Y:S02]  /*b4b0*/  @!P1 IMAD.MOV.U32 R8, RZ, RZ, R29 ;  /* 0x000000ffff089224 */ /* 0x001fe400078e001d */
[----:B------:R-:W-:Y:S01]  /*b4c0*/  @!P1 IMAD.MOV.U32 R9, RZ, RZ, R30 ;  /* 0x000000ffff099224 */ /* 0x000fe200078e001e */
[----:B------:R0:W-:Y:S04]  /*b4d0*/  STL [R1+0x30c], R35 ;  /* 0x00030c2301007387 */ /* 0x0001e80000100800 */
[----:B------:R1:W3:Y:S01]  /*b4e0*/  @!P1 LDG.E.U8 R24, desc[UR20][R8.64] ;  /* 0x0000001408189981 */ /* 0x0002e2000c1e1100 */
[----:B0-----:R-:W-:-:S02]  /*b4f0*/  IADD3 R35, P3, PT, R12, R2, RZ ;  /* 0x000000020c237210 */ /* 0x001fc40007f7e0ff */
[----:B-1----:R-:W-:Y:S01]  /*b500*/  SHF.R.S32.HI R8, RZ, 0x1f, R12 ;  /* 0x0000001fff087819 */ /* 0x002fe2000001140c */
[----:B------:R-:W-:Y:S01]  /*b510*/  VIADD R9, R28, 0xffffffff ;  /* 0xffffffff1c097836 */ /* 0x000fe20000000000 */
[----:B------:R-:W-:-:S03]  /*b520*/  IADD3 R28, P1, PT, R12, R4, RZ ;  /* 0x000000040c1c7210 */ /* 0x000fc60007f3e0ff */
[C---:B------:R-:W-:Y:S02]  /*b530*/  IMAD.X R36, R8.reuse, 0x1, R3, P3 ;  /* 0x0000000108247824 */ /* 0x040fe400018e0603 */
[----:B------:R-:W-:Y:S01]  /*b540*/  IMAD.X R29, R8, 0x1, R5, P1 ;  /* 0x00000001081d7824 */ /* 0x000fe200008e0605 */
[----:B------:R-:W-:Y:S01]  /*b550*/  ISETP.GE.U32.AND P1, PT, R9, 0x7fffff80, PT ;  /* 0x7fffff800900780c */ /* 0x000fe20003f26070 */
[----:B------:R-:W-:Y:S02]  /*b560*/  @!P6 IMAD.MOV.U32 R8, RZ, RZ, R35 ;  /* 0x000000ffff08e224 */ /* 0x000fe400078e0023 */
[----:B------:R-:W-:-:S05]  /*b570*/  @!P6 IMAD.MOV.U32 R9, RZ, RZ, R36 ;  /* 0x000000ffff09e224 */ /* 0x000fca00078e0024 */
[----:B------:R0:W4:Y:S01]  /*b580*/  @!P6 LDG.E.U8 R31, desc[UR20][R8.64] ;  /* 0x00000014081fe981 */ /* 0x000122000c1e1100 */
[----:B------:R-:W-:-:S03]  /*b590*/  IMAD R17, R6, 0x3, RZ ;  /* 0x0000000306117824 */ /* 0x000fc600078e02ff */
[----:B------:R-:W-:Y:S02]  /*b5a0*/  STL [R1+0x314], R30 ;  /* 0x0003141e01007387 */ /* 0x000fe40000100800 */
[----:B------:R-:W-:Y:S02]  /*b5b0*/  SHF.R.S32.HI R12, RZ, 0x1f, R17 ;  /* 0x0000001fff0c7819 */ /* 0x000fe40000011411 */
[----:B------:R-:W-:Y:S02]  /*b5c0*/  PRMT R32, RZ, 0x7610, R32 ;  /* 0x00007610ff207816 */ /* 0x000fe40000000020 */
[----:B------:R-:W-:Y:S02]  /*b5d0*/  PRMT R27, RZ, 0x7610, R27 ;  /* 0x00007610ff1b7816 */ /* 0x000fe4000000001b */
[----:B------:R-:W-:Y:S01]  /*b5e0*/  PRMT R20, RZ, 0x7610, R20 ;  /* 0x00007610ff147816 */ /* 0x000fe20000000014 */
[----:B---3--:R1:W-:Y:S04]  /*b5f0*/  STL [R1+0x1e4], R24 ;  /* 0x0001e41801007387 */ /* 0x0083e80000100800 */
[----:B------:R-:W-:Y:S04]  /*b600*/  STL [R1+0x300], R35 ;  /* 0x0003002301007387 */ /* 0x000fe80000100800 */
[----:B--2---:R2:W-:Y:S01]  /*b610*/  STL [R1+0x1e8], R33 ;  /* 0x0001e82101007387 */ /* 0x0045e20000100800 */
[----:B-1----:R-:W-:-:S03]  /*b620*/  IMAD.SHL.U32 R24, R6, 0x2, RZ ;  /* 0x0000000206187824 */ /* 0x002fc600078e00ff */
[----:B------:R-:W-:Y:S01]  /*b630*/  STL [R1+0x308], R28 ;  /* 0x0003081c01007387 */ /* 0x000fe20000100800 */
[----:B--2---:R-:W-:-:S03]  /*b640*/  IADD3 R33, P3, PT, R17, R2, RZ ;  /* 0x0000000211217210 */ /* 0x004fc60007f7e0ff */
[----:B------:R-:W-:Y:S01]  /*b650*/  STL [R1+0x2fc], R36 ;  /* 0x0002fc2401007387 */ /* 0x000fe20000100800 */
[----:B------:R-:W-:Y:S01]  /*b660*/  SHF.R.S32.HI R16, RZ, 0x1f, R24 ;  /* 0x0000001fff107819 */ /* 0x000fe20000011418 */
[----:B------:R-:W-:Y:S01]  /*b670*/  IMAD.X R34, R12, 0x1, R3, P3 ;  /* 0x000000010c227824 */ /* 0x000fe200018e0603 */
[----:B------:R-:W-:Y:S01]  /*b680*/  IADD3 R30, P3, PT, R24, R2, RZ ;  /* 0x00000002181e7210 */ /* 0x000fe20007f7e0ff */
[----:B------:R-:W-:Y:S01]  /*b690*/  STL [R1+0x2f0], R33 ;  /* 0x0002f02101007387 */ /* 0x000fe20000100800 */
[----:B0-----:R-:W-:-:S03]  /*b6a0*/  @!P4 IMAD.MOV.U32 R8, RZ, RZ, R33 ;  /* 0x000000ffff08c224 */ /* 0x001fc600078e0021 */
[----:B------:R-:W-:Y:S01]  /*b6b0*/  STL [R1+0x304], R29 ;  /* 0x0003041d01007387 */ /* 0x000fe20000100800 */
[----:B------:R-:W-:-:S03]  /*b6c0*/  @!P4 IMAD.MOV.U32 R9, RZ, RZ, R34 ;  /* 0x000000ffff09c224 */ /* 0x000fc600078e0022 */
[----:B------:R-:W-:Y:S04]  /*b6d0*/  STL [R1+0x2ec], R34 ;  /* 0x0002ec2201007387 */ /* 0x000fe80000100800 */
[----:B------:R-:W-:Y:S04]  /*b6e0*/  STL [R1+0x2e0], R30 ;  /* 0x0002e01e01007387 */ /* 0x000fe80000100800 */
[----:B----4-:R0:W-:Y:S04]  /*b6f0*/  STL [R1+0x1dc], R31 ;  /* 0x0001dc1f01007387 */ /* 0x0101e80000100800 */
[----:B------:R1:W2:Y:S01]  /*b700*/  @!P4 LDG.E.U8 R32, desc[UR20][R8.64] ;  /* 0x000000140820c981 */ /* 0x0002a2000c1e1100 */
[----:B0-----:R-:W-:-:S02]  /*b710*/  IMAD.X R31, R16, 0x1, R3, P3 ;  /* 0x00000001101f7824 */ /* 0x001fc400018e0603 */
[----:B-1----:R-:W-:Y:S02]  /*b720*/  @!P0 IMAD.MOV.U32 R8, RZ, RZ, R30 ;  /* 0x000000ffff088224 */ /* 0x002fe400078e001e */
[----:B------:R-:W-:-:S05]  /*b730*/  @!P0 IMAD.MOV.U32 R9, RZ, RZ, R31 ;  /* 0x000000ffff098224 */ /* 0x000fca00078e001f */
[----:B------:R0:W3:Y:S02]  /*b740*/  @!P0 LDG.E.U8 R27, desc[UR20][R8.64] ;  /* 0x00000014081b8981 */ /* 0x0000e4000c1e1100 */
[----:B0-----:R-:W-:Y:S02]  /*b750*/  @!P6 IMAD.MOV.U32 R8, RZ, RZ, R28 ;  /* 0x000000ffff08e224 */ /* 0x001fe400078e001c */
[----:B------:R-:W-:-:S05]  /*b760*/  @!P6 IMAD.MOV.U32 R9, RZ, RZ, R29 ;  /* 0x000000ffff09e224 */ /* 0x000fca00078e001d */
[----:B------:R-:W4:Y:S04]  /*b770*/  @!P6 LDG.E.U8 R20, desc[UR20][R8.64] ;  /* 0x000000140814e981 */ /* 0x000f28000c1e1100 */
[----:B------:R-:W-:Y:S01]  /*b780*/  STL [R1+0x2dc], R31 ;  /* 0x0002dc1f01007387 */ /* 0x000fe20000100800 */
[----:B------:R-:W-:Y:S02]  /*b790*/  PRMT R26, RZ, 0x7610, R26 ;  /* 0x00007610ff1a7816 */ /* 0x000fe4000000001a */
[----:B------:R-:W-:-:S06]  /*b7a0*/  PRMT R13, RZ, 0x7610, R13 ;  /* 0x00007610ff0d7816 */ /* 0x000fcc000000000d */
[----:B------:R-:W2:Y:S01]  /*b7b0*/  @!P1 LDG.E.U8 R13, desc[UR20][R2.64] ;  /* 0x00000014020d9981 */ /* 0x000ea2000c1e1100 */
[----:B------:R-:W-:-:S03]  /*b7c0*/  PRMT R25, RZ, 0x7610, R25 ;  /* 0x00007610ff197816 */ /* 0x000fc60000000019 */
[----:B---3--:R0:W-:Y:S02]  /*b7d0*/  STL [R1+0x1d4], R27 ;  /* 0x0001d41b01007387 */ /* 0x0081e40000100800 */
[----:B0-----:R-:W-:-:S05]  /*b7e0*/  IADD3 R27, P3, PT, R17, R4, RZ ;  /* 0x00000004111b7210 */ /* 0x001fca0007f7e0ff */
[----:B------:R-:W-:Y:S01]  /*b7f0*/  IMAD.X R28, R12, 0x1, R5, P3 ;  /* 0x000000010c1c7824 */ /* 0x000fe200018e0605 */
[----:B----4-:R0:W-:Y:S01]  /*b800*/  STL [R1+0x1d0], R20 ;  /* 0x0001d01401007387 */ /* 0x0101e20000100800 */
[----:B------:R-:W-:Y:S02]  /*b810*/  @!P4 IMAD.MOV.U32 R8, RZ, RZ, R27 ;  /* 0x000000ffff08c224 */ /* 0x000fe400078e001b */
[----:B------:R-:W-:Y:S01]  /*b820*/  @!P4 IMAD.MOV.U32 R9, RZ, RZ, R28 ;  /* 0x000000ffff09c224 */ /* 0x000fe200078e001c */
[----:B------:R-:W-:-:S04]  /*b830*/  IADD3 R17, P6, PT, R24, R4, RZ ;  /* 0x0000000418117210 */ /* 0x000fc80007fde0ff */
[----:B------:R1:W3:Y:S01]  /*b840*/  @!P4 LDG.E.U8 R26, desc[UR20][R8.64] ;  /* 0x00000014081ac981 */ /* 0x0002e2000c1e1100 */
[----:B0-----:R-:W-:-:S05]  /*b850*/  VIADD R20, R0, 0x5 ;  /* 0x0000000500147836 */ /* 0x001fca0000000000 */
[----:B------:R-:W-:-:S05]  /*b860*/  IABS R12, R20 ;  /* 0x00000014000c7213 */ /* 0x000fca0000000000 */
[--C-:B-1----:R-:W-:Y:S01]  /*b870*/  IMAD.MOV.U32 R8, RZ, RZ, R12.reuse ;  /* 0x000000ffff087224 */ /* 0x102fe200078e000c */
[----:B------:R-:W-:Y:S01]  /*b880*/  PRMT R12, RZ, 0x7610, R12 ;  /* 0x00007610ff0c7816 */ /* 0x000fe2000000000c */
[----:B------:R-:W-:Y:S01]  /*b890*/  IMAD.X R16, R16, 0x1, R5, P6 ;  /* 0x0000000110107824 */ /* 0x000fe200030e0605 */
[----:B------:R-:W-:Y:S04]  /*b8a0*/  STL [R1+0x2f8], R27 ;  /* 0x0002f81b01007387 */ /* 0x000fe80000100800 */
[----:B------:R-:W4:Y:S04]  /*b8b0*/  @!P1 LDG.E.U8 R12, desc[UR20][R4.64] ;  /* 0x00000014040c9981 */ /* 0x000f28000c1e1100 */
[----:B------:R0:W-:Y:S04]  /*b8c0*/  STL [R1+0x2e8], R17 ;  /* 0x0002e81101007387 */ /* 0x0001e80000100800 */
[----:B------:R-:W-:Y:S01]  /*b8d0*/  STL [R1+0x2f4], R28 ;  /* 0x0002f41c01007387 */ /* 0x000fe20000100800 */
[----:B0-----:R-:W-:-:S03]  /*b8e0*/  @!P0 LOP3.LUT R17, R17, R16, RZ, 0x3c, !PT ;  /* 0x0000001011118212 */ /* 0x001fc600078e3cff */
[----:B------:R0:W-:Y:S02]  /*b8f0*/  STL [R1+0x2e4], R16 ;  /* 0x0002e41001007387 */ /* 0x0001e40000100800 */
[----:B0-----:R-:W-:-:S04]  /*b900*/  @!P0 LOP3.LUT R16, R17, R16, RZ, 0x3c, !PT ;  /* 0x0000001011108212 */ /* 0x001fc800078e3cff */
[----:B------:R-:W-:-:S05]  /*b910*/  @!P0 LOP3.LUT R17, R17, R16, RZ, 0x3c, !PT ;  /* 0x0000001011118212 */ /* 0x000fca00078e3cff */
[----:B------:R0:W3:Y:S01]  /*b920*/  @!P0 LDG.E.U8 R25, desc[UR20][R16.64] ;  /* 0x0000001410198981 */ /* 0x0000e2000c1e1100 */
[C---:B------:R-:W-:Y:S02]  /*b930*/  ISETP.GT.U32.AND P3, PT, R10.reuse, R15, PT ;  /* 0x0000000f0a00720c */ /* 0x040fe40003f64070 */
[C---:B------:R-:W-:Y:S02]  /*b940*/  ISETP.GT.U32.AND P0, PT, R10.reuse, R14, PT ;  /* 0x0000000e0a00720c */ /* 0x040fe40003f04070 */
[----:B------:R-:W-:-:S09]  /*b950*/  ISETP.GT.U32.AND P4, PT, R10, R19, PT ;  /* 0x000000130a00720c */ /* 0x000fd20003f84070 */
[----:B------:R-:W-:-:S05]  /*b960*/  @!P3 IMAD.IADD R15, R15, 0x1, -R10 ;  /* 0x000000010f0fb824 */ /* 0x000fca00078e0a0a */
[C---:B------:R-:W-:Y:S01]  /*b970*/  ISETP.GT.U32.AND P3, PT, R10.reuse, R15, PT ;  /* 0x0000000f0a00720c */ /* 0x040fe20003f64070 */
[----:B------:R-:W-:Y:S01]  /*b980*/  IMAD.HI.U32 R9, R11, R8, RZ ;  /* 0x000000080b097227 */ /* 0x000fe200078e00ff */
[----:B------:R-:W-:Y:S01]  /*b990*/  ISETP.GT.U32.AND P6, PT, R10, R18, PT ;  /* 0x000000120a00720c */ /* 0x000fe20003fc4070 */
[----:B--2---:R-:W-:Y:S02]  /*b9a0*/  STL [R1+0x1d8], R32 ;  /* 0x0001d82001007387 */ /* 0x004fe40000100800 */
[----:B------:R-:W-:Y:S02]  /*b9b0*/  IMAD.MOV R9, RZ, RZ, -R9 ;  /* 0x000000ffff097224 */ /* 0x000fe400078e0a09 */
[----:B------:R-:W-:Y:S02]  /*b9c0*/  @!P0 IMAD.IADD R14, R14, 0x1, -R10 ;  /* 0x000000010e0e8824 */ /* 0x000fe400078e0a0a */
[----:B------:R-:W-:-:S04]  /*b9d0*/  IMAD R8, R10, R9, R8 ;  /* 0x000000090a087224 */ /* 0x000fc800078e0208 */
[--C-:B------:R-:W-:Y:S02]  /*b9e0*/  @!P3 IMAD.IADD R15, R15, 0x1, -R10.reuse ;  /* 0x000000010f0fb824 */ /* 0x100fe400078e0a0a */
[--C-:B------:R-:W-:Y:S01]  /*b9f0*/  @!P4 IMAD.IADD R19, R19, 0x1, -R10.reuse ;  /* 0x000000011313c824 */ /* 0x100fe200078e0a0a */
[----:B------:R-:W-:Y:S01]  /*ba00*/  ISETP.GT.U32.AND P4, PT, R10, R14, PT ;  /* 0x0000000e0a00720c */ /* 0x000fe20003f84070 */
[----:B------:R-:W-:Y:S01]  /*ba10*/  @!P6 IMAD.IADD R18, R18, 0x1, -R10 ;  /* 0x000000011212e824 */ /* 0x000fe200078e0a0a */
[----:B------:R-:W-:Y:S02]  /*ba20*/  ISETP.GE.AND P1, PT, R22, RZ, PT ;  /* 0x000000ff1600720c */ /* 0x000fe40003f26270 */
[C---:B------:R-:W-:Y:S02]  /*ba30*/  ISETP.GT.U32.AND P6, PT, R10.reuse, R19, PT ;  /* 0x000000130a00720c */ /* 0x040fe40003fc4070 */
[----:B------:R-:W-:-:S07]  /*ba40*/  ISETP.GT.U32.AND P3, PT, R10, R18, PT ;  /* 0x000000120a00720c */ /* 0x000fce0003f64070 */
[--C-:B------:R-:W-:Y:S01]  /*ba50*/  @!P4 IMAD.IADD R14, R14, 0x1, -R10.reuse ;  /* 0x000000010e0ec824 */ /* 0x100fe200078e0a0a */
[----:B------:R-:W-:Y:S01]  /*ba60*/  ISETP.GE.AND P0, PT, R21, RZ, PT ;  /* 0x000000ff1500720c */ /* 0x000fe20003f06270 */
[----:B------:R-:W-:Y:S01]  /*ba70*/  VIADD R9, R0, 0x8 ;  /* 0x0000000800097836 */ /* 0x000fe20000000000 */
[----:B------:R-:W-:Y:S01]  /*ba80*/  ISETP.GE.AND P4, PT, R23, RZ, PT ;  /* 0x000000ff1700720c */ /* 0x000fe20003f86270 */
[--C-:B------:R-:W-:Y:S02]  /*ba90*/  @!P6 IMAD.IADD R19, R19, 0x1, -R10.reuse ;  /* 0x000000011313e824 */ /* 0x100fe400078e0a0a */
[----:B------:R-:W-:Y:S01]  /*baa0*/  @!P3 IMAD.IADD R18, R18, 0x1, -R10 ;  /* 0x000000011212b824 */ /* 0x000fe200078e0a0a */
[----:B0-----:R-:W-:Y:S02]  /*bab0*/  IABS R16, R9 ;  /* 0x0000000900107213 */ /* 0x001fe40000000000 */
[----:B------:R-:W-:-:S03]  /*bac0*/  ISETP.GE.AND P6, PT, R20, RZ, PT ;  /* 0x000000ff1400720c */ /* 0x000fc60003fc6270 */
[----:B------:R-:W-:-:S04]  /*bad0*/  IMAD.HI.U32 R20, R11, R16, RZ ;  /* 0x000000100b147227 */ /* 0x000fc800078e00ff */
[C---:B------:R-:W-:Y:S02]  /*bae0*/  VIADD R24, R0.reuse, 0x10 ;  /* 0x0000001000187836 */ /* 0x040fe40000000000 */
[----:B------:R-:W-:-:S03]  /*baf0*/  VIADD R23, R0, 0xe ;  /* 0x0000000e00177836 */ /* 0x000fc60000000000 */
[----:B------:R-:W-:Y:S02]  /*bb00*/  IABS R22, R24 ;  /* 0x0000001800167213 */ /* 0x000fe40000000000 */
[----:B------:R-:W-:Y:S01]  /*bb10*/  IABS R21, R23 ;  /* 0x0000001700157213 */ /* 0x000fe20000000000 */
[C---:B------:R-:W-:Y:S02]  /*bb20*/  VIADD R29, R0.reuse, 0x13 ;  /* 0x00000013001d7836 */ /* 0x040fe40000000000 */
[----:B------:R-:W-:Y:S01]  /*bb30*/  VIADD R28, R0, 0x14 ;  /* 0x00000014001c7836 */ /* 0x000fe20000000000 */
[----:B----4-:R-:W-:Y:S04]  /*bb40*/  STL [R1+0x11c], R12 ;  /* 0x00011c0c01007387 */ /* 0x010fe80000100800 */
[----:B------:R0:W-:Y:S02]  /*bb50*/  STL [R1+0x118], R13 ;  /* 0x0001180d01007387 */ /* 0x0001e40000100800 */
[----:B0-----:R-:W-:-:S04]  /*bb60*/  IMAD.MOV.U32 R13, RZ, RZ, R15 ;  /* 0x000000ffff0d7224 */ /* 0x001fc800078e000f */
[----:B------:R-:W-:Y:S01]  /*bb70*/  @!P5 IMAD.MOV R13, RZ, RZ, -R13 ;  /* 0x000000ffff0dd224 */ /* 0x000fe200078e0a0d */
[----:B------:R-:W-:Y:S01]  /*bb80*/  ISETP.GT.U32.AND P5, PT, R10, R8, PT ;  /* 0x000000080a00720c */ /* 0x000fe20003fa4070 */
[----:B------:R-:W-:Y:S01]  /*bb90*/  VIADD R12, R0, 0x6 ;  /* 0x00000006000c7836 */ /* 0x000fe20000000000 */
[----:B---3--:R-:W-:Y:S04]  /*bba0*/  STL [R1+0x1cc], R26 ;  /* 0x0001cc1a01007387 */ /* 0x008fe80000100800 */
[----:B------:R-:W-:-:S07]  /*bbb0*/  IABS R17, R12 ;  /* 0x0000000c00117213 */ /* 0x000fce0000000000 */
[----:B------:R-:W-:Y:S01]  /*bbc0*/  @!P5 IMAD.IADD R8, R8, 0x1, -R10 ;  /* 0x000000010808d824 */ /* 0x000fe200078e0a0a */
[----:B------:R-:W-:Y:S04]  /*bbd0*/  STL [R1+0x1c4], R25 ;  /* 0x0001c41901007387 */ /* 0x000fe80000100800 */
[----:B------:R0:W-:Y:S01]  /*bbe0*/  STL [R1+0x114], R13 ;  /* 0x0001140d01007387 */ /* 0x0001e20000100800 */
[----:B------:R-:W-:-:S04]  /*bbf0*/  IMAD.HI.U32 R15, R11, R17, RZ ;  /* 0x000000110b0f7227 */ /* 0x000fc800078e00ff */
[----:B0-----:R-:W-:-:S04]  /*bc00*/  IMAD.MOV.U32 R13, RZ, RZ, R14 ;  /* 0x000000ffff0d7224 */ /* 0x001fc800078e000e */
[----:B------:R-:W-:Y:S01]  /*bc10*/  @!P1 IMAD.MOV R13, RZ, RZ, -R13 ;  /* 0x000000ffff0d9224 */ /* 0x000fe200078e0a0d */
[----:B------:R-:W-:Y:S02]  /*bc20*/  ISETP.GT.U32.AND P1, PT, R10, R8, PT ;  /* 0x000000080a00720c */ /* 0x000fe40003f24070 */
[----:B------:R-:W-:Y:S01]  /*bc30*/  ISETP.GE.AND P3, PT, R12, RZ, PT ;  /* 0x000000ff0c00720c */ /* 0x000fe20003f66270 */
[----:B------:R-:W-:Y:S01]  /*bc40*/  IMAD.MOV R12, RZ, RZ, -R15 ;  /* 0x000000ffff0c7224 */ /* 0x000fe200078e0a0f */
[----:B------:R0:W-:Y:S01]  /*bc50*/  STL [R1+0x110], R13 ;  /* 0x0001100d01007387 */ /* 0x0001e20000100800 */
[----:B------:R-:W-:-:S04]  /*bc60*/  IMAD.MOV.U32 R15, RZ, RZ, R19 ;  /* 0x000000ffff0f7224 */ /* 0x000fc800078e0013 */
[----:B------:R-:W-:Y:S02]  /*bc70*/  @!P0 IMAD.MOV R15, RZ, RZ, -R15 ;  /* 0x000000ffff0f8224 */ /* 0x000fe400078e0a0f */
[----:B0-----:R-:W-:Y:S02]  /*bc80*/  IMAD.MOV.U32 R13, RZ, RZ, R18 ;  /* 0x000000ffff0d7224 */ /* 0x001fe400078e0012 */
[----:B------:R-:W-:Y:S02]  /*bc90*/  IMAD.MOV R14, RZ, RZ, -R20 ;  /* 0x000000ffff0e7224 */ /* 0x000fe400078e0a14 */
[----:B------:R-:W-:Y:S02]  /*bca0*/  @!P4 IMAD.MOV R13, RZ, RZ, -R13 ;  /* 0x000000ffff0dc224 */ /* 0x000fe400078e0a0d */
[----:B------:R-:W-:Y:S02]  /*bcb0*/  IMAD R17, R10, R12, R17 ;  /* 0x0000000c0a117224 */ /* 0x000fe400078e0211 */
[----:B------:R-:W-:Y:S01]  /*bcc0*/  @!P1 IMAD.IADD R8, R8, 0x1, -R10 ;  /* 0x0000000108089824 */ /* 0x000fe200078e0a0a */
[----:B------:R-:W-:Y:S01]  /*bcd0*/  STL [R1+0x10c], R15 ;  /* 0x00010c0f01007387 */ /* 0x000fe20000100800 */
[C---:B------:R-:W-:Y:S01]  /*bce0*/  IMAD R16, R10.reuse, R14, R16 ;  /* 0x0000000e0a107224 */ /* 0x040fe200078e0210 */
[----:B------:R-:W-:-:S02]  /*bcf0*/  ISETP.GT.U32.AND P0, PT, R10, R17, PT ;  /* 0x000000110a00720c */ /* 0x000fc40003f04070 */
[----:B------:R0:W-:Y:S02]  /*bd00*/  STL [R1+0x108], R13 ;  /* 0x0001080d01007387 */ /* 0x0001e40000100800 */
[----:B0-----:R-:W-:-:S04]  /*bd10*/  IMAD.MOV.U32 R13, RZ, RZ, R8 ;  /* 0x000000ffff0d7224 */ /* 0x001fc800078e0008 */
[----:B------:R-:W-:Y:S01]  /*bd20*/  @!P6 IMAD.MOV R13, RZ, RZ, -R13 ;  /* 0x000000ffff0de224 */ /* 0x000fe200078e0a0d */
[----:B------:R-:W-:Y:S01]  /*bd30*/  ISETP.GT.U32.AND P6, PT, R10, R16, PT ;  /* 0x000000100a00720c */ /* 0x000fe20003fc4070 */
[C---:B------:R-:W-:Y:S01]  /*bd40*/  VIADD R12, R0.reuse, 0x9 ;  /* 0x00000009000c7836 */ /* 0x040fe20000000000 */
[----:B------:R-:W-:Y:S01]  /*bd50*/  ISETP.GE.AND P5, PT, R9, RZ, PT ;  /* 0x000000ff0900720c */ /* 0x000fe20003fa6270 */
[C---:B------:R-:W-:Y:S02]  /*bd60*/  VIADD R9, R0.reuse, 0xa ;  /* 0x0000000a00097836 */ /* 0x040fe40000000000 */
[----:B------:R-:W-:Y:S01]  /*bd70*/  @!P0 IMAD.IADD R17, R17, 0x1, -R10 ;  /* 0x0000000111118824 */ /* 0x000fe200078e0a0a */
[----:B------:R-:W-:Y:S01]  /*bd80*/  IABS R15, R12 ;  /* 0x0000000c000f7213 */ /* 0x000fe20000000000 */
[----:B------:R-:W-:Y:S01]  /*bd90*/  VIADD R18, R0, 0xb ;  /* 0x0000000b00127836 */ /* 0x000fe20000000000 */
[----:B------:R-:W-:Y:S02]  /*bda0*/  IABS R14, R9 ;  /* 0x00000009000e7213 */ /* 0x000fe40000000000 */
[----:B------:R-:W-:Y:S01]  /*bdb0*/  ISETP.GT.U32.AND P0, PT, R10, R17, PT ;  /* 0x000000110a00720c */ /* 0x000fe20003f04070 */
[----:B------:R-:W-:-:S04]  /*bdc0*/  IMAD.HI.U32 R19, R11, R15, RZ ;  /* 0x0000000f0b137227 */ /* 0x000fc800078e00ff */
[----:B------:R-:W-:Y:S01]  /*bdd0*/  @!P6 IMAD.IADD R16, R16, 0x1, -R10 ;  /* 0x000000011010e824 */ /* 0x000fe200078e0a0a */
[----:B------:R-:W-:Y:S01]  /*bde0*/  ISETP.GE.AND P4, PT, R12, RZ, PT ;  /* 0x000000ff0c00720c */ /* 0x000fe20003f86270 */
[----:B------:R-:W-:Y:S01]  /*bdf0*/  VIADD R26, R0, 0xc ;  /* 0x0000000c001a7836 */ /* 0x000fe20000000000 */
[----:B------:R-:W-:Y:S01]  /*be00*/  ISETP.GE.AND P1, PT, R9, RZ, PT ;  /* 0x000000ff0900720c */ /* 0x000fe20003f26270 */
[----:B------:R-:W-:Y:S01]  /*be10*/  IMAD.HI.U32 R9, R11, R14, RZ ;  /* 0x0000000e0b097227 */ /* 0x000fe200078e00ff */
[----:B------:R-:W-:Y:S02]  /*be20*/  ISETP.GT.U32.AND P6, PT, R10, R16, PT ;  /* 0x000000100a00720c */ /* 0x000fe40003fc4070 */
[----:B------:R-:W-:Y:S01]  /*be30*/  IABS R12, R18 ;  /* 0x00000012000c7213 */ /* 0x000fe20000000000 */
[----:B------:R-:W-:Y:S02]  /*be40*/  IMAD.MOV R8, RZ, RZ, -R19 ;  /* 0x000000ffff087224 */ /* 0x000fe400078e0a13 */
[----:B------:R-:W-:-:S02]  /*be50*/  VIADD R25, R0, 0xd ;  /* 0x0000000d00197836 */ /* 0x000fc40000000000 */
[----:B------:R-:W-:Y:S01]  /*be60*/  IMAD.MOV R19, RZ, RZ, -R9 ;  /* 0x000000ffff137224 */ /* 0x000fe200078e0a09 */
[----:B------:R-:W-:Y:S01]  /*be70*/  IABS R9, R26 ;  /* 0x0000001a00097213 */ /* 0x000fe20000000000 */
[----:B------:R-:W-:Y:S02]  /*be80*/  IMAD R15, R10, R8, R15 ;  /* 0x000000080a0f7224 */ /* 0x000fe400078e020f */
[----:B------:R-:W-:Y:S01]  /*be90*/  IMAD.HI.U32 R20, R11, R12, RZ ;  /* 0x0000000c0b147227 */ /* 0x000fe200078e00ff */
[----:B------:R-:W-:-:S03]  /*bea0*/  IABS R8, R25 ;  /* 0x0000001900087213 */ /* 0x000fc60000000000 */
[C---:B------:R-:W-:Y:S02]  /*beb0*/  IMAD R14, R10.reuse, R19, R14 ;  /* 0x000000130a0e7224 */ /* 0x040fe400078e020e */
[----:B------:R-:W-:Y:S01]  /*bec0*/  @!P0 IMAD.IADD R17, R17, 0x1, -R10 ;  /* 0x0000000111118824 */ /* 0x000fe200078e0a0a */
[----:B------:R-:W-:Y:S01]  /*bed0*/  ISETP.GT.U32.AND P0, PT, R10, R15, PT ;  /* 0x0000000f0a00720c */ /* 0x000fe20003f04070 */
[----:B------:R-:W-:Y:S02]  /*bee0*/  IMAD.MOV R19, RZ, RZ, -R20 ;  /* 0x000000ffff137224 */ /* 0x000fe400078e0a14 */
[----:B------:R-:W-:-:S04]  /*bef0*/  IMAD.HI.U32 R20, R11, R9, RZ ;  /* 0x000000090b147227 */ /* 0x000fc800078e00ff */
[----:B------:R-:W-:Y:S01]  /*bf00*/  @!P6 IMAD.IADD R16, R16, 0x1, -R10 ;  /* 0x000000011010e824 */ /* 0x000fe200078e0a0a */
[C---:B------:R-:W-:Y:S01]  /*bf10*/  ISETP.GT.U32.AND P6, PT, R10.reuse, R14, PT ;  /* 0x0000000e0a00720c */ /* 0x040fe20003fc4070 */
[----:B------:R-:W-:Y:S02]  /*bf20*/  IMAD R12, R10, R19, R12 ;  /* 0x000000130a0c7224 */ /* 0x000fe400078e020c */
[----:B------:R-:W-:Y:S02]  /*bf30*/  IMAD.MOV.U32 R27, RZ, RZ, R17 ;  /* 0x000000ffff1b7224 */ /* 0x000fe400078e0011 */
[----:B------:R-:W-:Y:S01]  /*bf40*/  IMAD.HI.U32 R19, R11, R8, RZ ;  /* 0x000000080b137227 */ /* 0x000fe200078e00ff */
[----:B------:R0:W-:Y:S03]  /*bf50*/  STL [R1+0x104], R13 ;  /* 0x0001040d01007387 */ /* 0x0001e60000100800 */
[----:B------:R-:W-:-:S02]  /*bf60*/  IMAD.MOV R20, RZ, RZ, -R20 ;  /* 0x000000ffff147224 */ /* 0x000fc400078e0a14 */
[----:B------:R-:W-:Y:S01]  /*bf70*/  @!P3 IMAD.MOV R27, RZ, RZ, -R27 ;  /* 0x000000ffff1bb224 */ /* 0x000fe200078e0a1b */
[C---:B------:R-:W-:Y:S01]  /*bf80*/  ISETP.GT.U32.AND P3, PT, R10.reuse, R12, PT ;  /* 0x0000000c0a00720c */ /* 0x040fe20003f64070 */
[----:B------:R-:W-:Y:S02]  /*bf90*/  IMAD.MOV R19, RZ, RZ, -R19 ;  /* 0x000000ffff137224 */ /* 0x000fe400078e0a13 */
[C---:B------:R-:W-:Y:S02]  /*bfa0*/  IMAD R9, R10.reuse, R20, R9 ;  /* 0x000000140a097224 */ /* 0x040fe400078e0209 */
[----:B0-----:R-:W-:Y:S02]  /*bfb0*/  IMAD.MOV.U32 R13, RZ, RZ, R16 ;  /* 0x000000ffff0d7224 */ /* 0x001fe400078e0010 */
[----:B------:R-:W-:Y:S02]  /*bfc0*/  @!P0 IMAD.IADD R15, R15, 0x1, -R10 ;  /* 0x000000010f0f8824 */ /* 0x000fe400078e0a0a */
[----:B------:R-:W-:-:S02]  /*bfd0*/  IMAD R8, R10, R19, R8 ;  /* 0x000000130a087224 */ /* 0x000fc400078e0208 */
[----:B------:R-:W-:Y:S01]  /*bfe0*/  @!P5 IMAD.MOV R13, RZ, RZ, -R13 ;  /* 0x000000ffff0dd224 */ /* 0x000fe200078e0a0d */
[----:B------:R-:W-:Y:S01]  /*bff0*/  ISETP.GT.U32.AND P5, PT, R10, R9, PT ;  /* 0x000000090a00720c */ /* 0x000fe20003fa4070 */
[----:B------:R-:W-:Y:S01]  /*c000*/  @!P6 IMAD.IADD R14, R14, 0x1, -R10 ;  /* 0x000000010e0ee824 */ /* 0x000fe200078e0a0a */
[C---:B------:R-:W-:Y:S01]  /*c010*/  ISETP.GT.U32.AND P0, PT, R10.reuse, R15, PT ;  /* 0x0000000f0a00720c */ /* 0x040fe20003f04070 */
[----:B------:R-:W-:Y:S01]  /*c020*/  IMAD.MOV.U32 R20, RZ, RZ, R22 ;  /* 0x000000ffff147224 */ /* 0x000fe200078e0016 */
[----:B------:R-:W-:Y:S01]  /*c030*/  ISETP.GT.U32.AND P6, PT, R10, R8, PT ;  /* 0x000000080a00720c */ /* 0x000fe20003fc4070 */
[----:B------:R-:W-:Y:S01]  /*c040*/  @!P3 IMAD.IADD R12, R12, 0x1, -R10 ;  /* 0x000000010c0cb824 */ /* 0x000fe200078e0a0a */
[----:B------:R-:W-:Y:S01]  /*c050*/  ISETP.GT.U32.AND P3, PT, R10, R14, PT ;  /* 0x0000000e0a00720c */ /* 0x000fe20003f64070 */
[----:B------:R-:W-:-:S04]  /*c060*/  IMAD.HI.U32 R17, R11, R20, RZ ;  /* 0x000000140b117227 */ /* 0x000fc800078e00ff */
[----:B------:R-:W-:-:S04]  /*c070*/  IMAD.HI.U32 R19, R11, R21, RZ ;  /* 0x000000150b137227 */ /* 0x000fc800078e00ff */
[----:B------:R-:W-:Y:S02]  /*c080*/  IMAD.MOV R16, RZ, RZ, -R17 ;  /* 0x000000ffff107224 */ /* 0x000fe400078e0a11 */
[----:B------:R-:W-:Y:S02]  /*c090*/  @!P5 IMAD.IADD R9, R9, 0x1, -R10 ;  /* 0x000000010909d824 */ /* 0x000fe400078e0a0a */
[----:B------:R-:W-:Y:S02]  /*c0a0*/  IMAD.MOV R19, RZ, RZ, -R19 ;  /* 0x000000ffff137224 */ /* 0x000fe400078e0a13 */
[----:B------:R-:W-:Y:S02]  /*c0b0*/  IMAD R20, R10, R16, R20 ;  /* 0x000000100a147224 */ /* 0x000fe400078e0214 */
[----:B------:R-:W-:Y:S02]  /*c0c0*/  @!P0 IMAD.IADD R15, R15, 0x1, -R10 ;  /* 0x000000010f0f8824 */ /* 0x000fe400078e0a0a */
[----:B------:R-:W-:-:S02]  /*c0d0*/  VIADD R16, R0, 0x11 ;  /* 0x0000001100107836 */ /* 0x000fc40000000000 */
[--C-:B------:R-:W-:Y:S01]  /*c0e0*/  @!P6 IMAD.IADD R8, R8, 0x1, -R10.reuse ;  /* 0x000000010808e824 */ /* 0x100fe200078e0a0a */
[C---:B------:R-:W-:Y:S01]  /*c0f0*/  ISETP.GT.U32.AND P6, PT, R10.reuse, R9, PT ;  /* 0x000000090a00720c */ /* 0x040fe20003fc4070 */
[C---:B------:R-:W-:Y:S01]  /*c100*/  IMAD R21, R10.reuse, R19, R21 ;  /* 0x000000130a157224 */ /* 0x040fe200078e0215 */
[----:B------:R-:W-:Y:S01]  /*c110*/  STL [R1+0xe8], R27 ;  /* 0x0000e81b01007387 */ /* 0x000fe20000100800 */
[----:B------:R-:W-:Y:S01]  /*c120*/  ISETP.GT.U32.AND P5, PT, R10, R12, PT ;  /* 0x0000000c0a00720c */ /* 0x000fe20003fa4070 */
[----:B------:R-:W-:Y:S02]  /*c130*/  @!P3 IMAD.IADD R14, R14, 0x1, -R10 ;  /* 0x000000010e0eb824 */ /* 0x000fe400078e0a0a */
[----:B------:R0:W-:Y:S01]  /*c140*/  STL [R1+0xe4], R13 ;  /* 0x0000e40d01007387 */ /* 0x0001e20000100800 */
[----:B------:R-:W-:Y:S01]  /*c150*/  IABS R19, R16 ;  /* 0x0000001000137213 */ /* 0x000fe20000000000 */
[----:B------:R-:W-:Y:S01]  /*c160*/  VIADD R22, R0, 0x12 ;  /* 0x0000001200167836 */ /* 0x000fe20000000000 */
[----:B------:R-:W-:Y:S01]  /*c170*/  ISETP.GT.U32.AND P3, PT, R10, R21, PT ;  /* 0x000000150a00720c */ /* 0x000fe20003f64070 */
[----:B0-----:R-:W-:Y:S01]  /*c180*/  IMAD.MOV.U32 R13, RZ, RZ, R15 ;  /* 0x000000ffff0d7224 */ /* 0x001fe200078e000f */
[----:B------:R-:W-:Y:S01]  /*c190*/  ISETP.GE.AND P0, PT, R18, RZ, PT ;  /* 0x000000ff1200720c */ /* 0x000fe20003f06270 */
[----:B------:R-:W-:Y:S01]  /*c1a0*/  IMAD.HI.U32 R15, R11, R19, RZ ;  /* 0x000000130b0f7227 */ /* 0x000fe200078e00ff */
[----:B------:R-:W-:-:S03]  /*c1b0*/  IABS R18, R22 ;  /* 0x0000001600127213 */ /* 0x000fc60000000000 */
[----:B------:R-:W-:Y:S01]  /*c1c0*/  @!P4 IMAD.MOV R13, RZ, RZ, -R13 ;  /* 0x000000ffff0dc224 */ /* 0x000fe200078e0a0d */
[----:B------:R-:W-:Y:S01]  /*c1d0*/  ISETP.GT.U32.AND P4, PT, R10, R8, PT ;  /* 0x000000080a00720c */ /* 0x000fe20003f84070 */
[----:B------:R-:W-:Y:S02]  /*c1e0*/  IMAD.MOV R15, RZ, RZ, -R15 ;  /* 0x000000ffff0f7224 */ /* 0x000fe400078e0a0f */
[--C-:B------:R-:W-:Y:S01]  /*c1f0*/  @!P6 IMAD.IADD R9, R9, 0x1, -R10.reuse ;  /* 0x000000010909e824 */ /* 0x100fe200078e0a0a */
[----:B------:R-:W-:Y:S01]  /*c200*/  ISETP.GE.AND P6, PT, R26, RZ, PT ;  /* 0x000000ff1a00720c */ /* 0x000fe20003fc6270 */
[----:B------:R-:W-:Y:S01]  /*c210*/  @!P5 IMAD.IADD R12, R12, 0x1, -R10 ;  /* 0x000000010c0cd824 */ /* 0x000fe200078e0a0a */
[----:B------:R-:W-:Y:S01]  /*c220*/  IABS R17, R29 ;  /* 0x0000001d00117213 */ /* 0x000fe20000000000 */
[----:B------:R-:W-:Y:S01]  /*c230*/  IMAD.HI.U32 R27, R11, R18, RZ ;  /* 0x000000120b1b7227 */ /* 0x000fe200078e00ff */
[----:B------:R0:W-:Y:S03]  /*c240*/  STL [R1+0xe0], R13 ;  /* 0x0000e00d01007387 */ /* 0x0001e60000100800 */
[----:B------:R-:W-:-:S02]  /*c250*/  IMAD R19, R10, R15, R19 ;  /* 0x0000000f0a137224 */ /* 0x000fc400078e0213 */
[----:B------:R-:W-:Y:S02]  /*c260*/  IMAD.MOV.U32 R30, RZ, RZ, R14 ;  /* 0x000000ffff1e7224 */ /* 0x000fe400078e000e */
[----:B------:R-:W-:Y:S01]  /*c270*/  @!P3 IMAD.IADD R21, R21, 0x1, -R10 ;  /* 0x000000011515b824 */ /* 0x000fe200078e0a0a */
[----:B------:R-:W-:Y:S01]  /*c280*/  ISETP.GE.AND P3, PT, R25, RZ, PT ;  /* 0x000000ff1900720c */ /* 0x000fe20003f66270 */
[----:B------:R-:W-:Y:S02]  /*c290*/  IMAD.MOV R26, RZ, RZ, -R27 ;  /* 0x000000ffff1a7224 */ /* 0x000fe400078e0a1b */
[----:B0-----:R-:W-:Y:S02]  /*c2a0*/  IMAD.MOV.U32 R13, RZ, RZ, R12 ;  /* 0x000000ffff0d7224 */ /* 0x001fe400078e000c */
[----:B------:R-:W-:-:S04]  /*c2b0*/  IMAD.HI.U32 R15, R11, R17, RZ ;  /* 0x000000110b0f7227 */ /* 0x000fc800078e00ff */
[----:B------:R-:W-:Y:S01]  /*c2c0*/  @!P4 IMAD.IADD R8, R8, 0x1, -R10 ;  /* 0x000000010808c824 */ /* 0x000fe200078e0a0a */
[C---:B------:R-:W-:Y:S01]  /*c2d0*/  ISETP.GT.U32.AND P4, PT, R10.reuse, R19, PT ;  /* 0x000000130a00720c */ /* 0x040fe20003f84070 */
[----:B------:R-:W-:Y:S02]  /*c2e0*/  @!P1 IMAD.MOV R30, RZ, RZ, -R30 ;  /* 0x000000ffff1e9224 */ /* 0x000fe400078e0a1e */
[----:B------:R-:W-:Y:S02]  /*c2f0*/  @!P0 IMAD.MOV R13, RZ, RZ, -R13 ;  /* 0x000000ffff0d8224 */ /* 0x000fe400078e0a0d */
[C---:B------:R-:W-:Y:S02]  /*c300*/  IMAD R18, R10.reuse, R26, R18 ;  /* 0x0000001a0a127224 */ /* 0x040fe400078e0212 */
[----:B------:R-:W-:Y:S01]  /*c310*/  IMAD.MOV R15, RZ, RZ, -R15 ;  /* 0x000000ffff0f7224 */ /* 0x000fe200078e0a0f */
[----:B------:R-:W-:Y:S01]  /*c320*/  STL [R1+0xcc], R30 ;  /* 0x0000cc1e01007387 */ /* 0x000fe20000100800 */
[----:B------:R-:W-:Y:S01]  /*c330*/  @!P6 IMAD.MOV R9, RZ, RZ, -R9 ;  /* 0x000000ffff09e224 */ /* 0x000fe200078e0a09 */
[C---:B------:R-:W-:Y:S01]  /*c340*/  ISETP.GT.U32.AND P6, PT, R10.reuse, R18, PT ;  /* 0x000000120a00720c */ /* 0x040fe20003fc4070 */
[C---:B------:R-:W-:Y:S01]  /*c350*/  IMAD R17, R10.reuse, R15, R17 ;  /* 0x0000000f0a117224 */ /* 0x040fe200078e0211 */
[----:B------:R0:W-:Y:S01]  /*c360*/  STL [R1+0xc8], R13 ;  /* 0x0000c80d01007387 */ /* 0x0001e20000100800 */
[----:B------:R-:W-:Y:S01]  /*c370*/  @!P4 IMAD.IADD R19, R19, 0x1, -R10 ;  /* 0x000000011313c824 */ /* 0x000fe200078e0a0a */
[----:B------:R-:W-:Y:S01]  /*c380*/  ISETP.GT.U32.AND P4, PT, R10, R21, PT ;  /* 0x000000150a00720c */ /* 0x000fe20003f84070 */
[----:B0-----:R-:W-:-:S04]  /*c390*/  IMAD.MOV.U32 R13, RZ, RZ, R8 ;  /* 0x000000ffff0d7224 */ /* 0x001fc800078e0008 */
[----:B------:R-:W-:Y:S01]  /*c3a0*/  @!P3 IMAD.MOV R13, RZ, RZ, -R13 ;  /* 0x000000ffff0db224 */ /* 0x000fe200078e0a0d */
[----:B------:R-:W-:-:S03]  /*c3b0*/  ISETP.GT.U32.AND P3, PT, R10, R17, PT ;  /* 0x000000110a00720c */ /* 0x000fc60003f64070 */
[----:B------:R-:W-:Y:S01]  /*c3c0*/  @!P6 IMAD.IADD R18, R18, 0x1, -R10 ;  /* 0x000000011212e824 */ /* 0x000fe200078e0a0a */
[----:B------:R-:W-:Y:S01]  /*c3d0*/  IABS R14, R28 ;  /* 0x0000001c000e7213 */ /* 0x000fe20000000000 */
[----:B------:R-:W-:Y:S01]  /*c3e0*/  VIADD R27, R0, 0x15 ;  /* 0x00000015001b7836 */ /* 0x000fe20000000000 */
[C---:B------:R-:W-:Y:S02]  /*c3f0*/  ISETP.GT.U32.AND P5, PT, R10.reuse, R20, PT ;  /* 0x000000140a00720c */ /* 0x040fe40003fa4070 */
[----:B------:R-:W-:Y:S01]  /*c400*/  ISETP.GT.U32.AND P6, PT, R10, R18, PT ;  /* 0x000000120a00720c */ /* 0x000fe20003fc4070 */
[----:B------:R-:W-:Y:S01]  /*c410*/  IMAD.HI.U32 R8, R11, R14, RZ ;  /* 0x0000000e0b087227 */ /* 0x000fe200078e00ff */
[----:B------:R-:W-:-:S03]  /*c420*/  IABS R12, R27 ;  /* 0x0000001b000c7213 */ /* 0x000fc60000000000 */
[--C-:B------:R-:W-:Y:S02]  /*c430*/  @!P3 IMAD.IADD R17, R17, 0x1, -R10.reuse ;  /* 0x000000011111b824 */ /* 0x100fe400078e0a0a */
[----:B------:R-:W-:Y:S01]  /*c440*/  @!P4 IMAD.IADD R21, R21, 0x1, -R10 ;  /* 0x000000011515c824 */ /* 0x000fe200078e0a0a */
[----:B------:R-:W-:Y:S01]  /*c450*/  ISETP.GE.AND P4, PT, R24, RZ, PT ;  /* 0x000000ff1800720c */ /* 0x000fe20003f86270 */
[----:B------:R-:W-:Y:S01]  /*c460*/  IMAD.MOV R8, RZ, RZ, -R8 ;  /* 0x000000ffff087224 */ /* 0x000fe200078e0a08 */
[----:B------:R-:W-:Y:S01]  /*c470*/  ISETP.GT.U32.AND P3, PT, R10, R17, PT ;  /* 0x000000110a00720c */ /* 0x000fe20003f64070 */
[----:B------:R-:W-:Y:S02]  /*c480*/  VIADD R24, R0, 0x16 ;  /* 0x0000001600187836 */ /* 0x000fe40000000000 */
[----:B------:R-:W-:Y:S01]  /*c490*/  IMAD.HI.U32 R15, R11, R12, RZ ;  /* 0x0000000c0b0f7227 */ /* 0x000fe200078e00ff */
[----:B------:R0:W-:Y:S03]  /*c4a0*/  STL [R1+0xc4], R9 ;  /* 0x0000c40901007387 */ /* 0x0001e60000100800 */
[----:B------:R-:W-:-:S02]  /*c4b0*/  IMAD R14, R10, R8, R14 ;  /* 0x000000080a0e7224 */ /* 0x000fc400078e020e */
[--C-:B------:R-:W-:Y:S02]  /*c4c0*/  @!P5 IMAD.IADD R20, R20, 0x1, -R10.reuse ;  /* 0x000000011414d824 */ /* 0x100fe400078e0a0a */
[----:B------:R-:W-:Y:S01]  /*c4d0*/  IMAD.MOV R15, RZ, RZ, -R15 ;  /* 0x000000ffff0f7224 */ /* 0x000fe200078e0a0f */
[----:B0-----:R-:W-:Y:S01]  /*c4e0*/  IABS R9, R24 ;  /* 0x0000001800097213 */ /* 0x001fe20000000000 */
[----:B------:R-:W-:Y:S01]  /*c4f0*/  @!P6 IMAD.IADD R18, R18, 0x1, -R10 ;  /* 0x000000011212e824 */ /* 0x000fe200078e0a0a */
[C---:B------:R-:W-:Y:S01]  /*c500*/  ISETP.GT.U32.AND P6, PT, R10.reuse, R14, PT ;  /* 0x0000000e0a00720c */ /* 0x040fe20003fc4070 */
[C---:B------:R-:W-:Y:S01]  /*c510*/  IMAD R12, R10.reuse, R15, R12 ;  /* 0x0000000f0a0c7224 */ /* 0x040fe200078e020c */
[----:B------:R-:W-:Y:S01]  /*c520*/  ISETP.GT.U32.AND P1, PT, R10, R20, PT ;  /* 0x000000140a00720c */ /* 0x000fe20003f24070 */
[----:B------:R-:W-:-:S04]  /*c530*/  IMAD.HI.U32 R15, R11, R9, RZ ;  /* 0x000000090b0f7227 */ /* 0x000fc800078e00ff */
[----:B------:R-:W-:Y:S01]  /*c540*/  @!P3 IMAD.IADD R17, R17, 0x1, -R10 ;  /* 0x000000011111b824 */ /* 0x000fe200078e0a0a */
[----:B------:R-:W-:Y:S01]  /*c550*/  ISETP.GT.U32.AND P3, PT, R10, R12, PT ;  /* 0x0000000c0a00720c */ /* 0x000fe20003f64070 */
[----:B------:R-:W-:Y:S01]  /*c560*/  IMAD.MOV R25, RZ, RZ, -R15 ;  /* 0x000000ffff197224 */ /* 0x000fe200078e0a0f */
[----:B------:R-:W-:-:S03]  /*c570*/  ISETP.GE.AND P5, PT, R23, RZ, PT ;  /* 0x000000ff1700720c */ /* 0x000fc60003fa6270 */
[C---:B------:R-:W-:Y:S01]  /*c580*/  IMAD R9, R10.reuse, R25, R9 ;  /* 0x000000190a097224 */ /* 0x040fe200078e0209 */
[----:B------:R-:W-:Y:S01]  /*c590*/  ISETP.GT.U32.AND P0, PT, R10, R19, PT ;  /* 0x000000130a00720c */ /* 0x000fe20003f04070 */
[--C-:B------:R-:W-:Y:S02]  /*c5a0*/  @!P6 IMAD.IADD R14, R14, 0x1, -R10.reuse ;  /* 0x000000010e0ee824 */ /* 0x100fe400078e0a0a */
[--C-:B------:R-:W-:Y:S01]  /*c5b0*/  @!P1 IMAD.IADD R20, R20, 0x1, -R10.reuse ;  /* 0x0000000114149824 */ /* 0x100fe200078e0a0a */
[----:B------:R-:W-:Y:S01]  /*c5c0*/  ISETP.GT.U32.AND P6, PT, R10, R9, PT ;  /* 0x000000090a00720c */ /* 0x000fe20003fc4070 */
[C---:B------:R-:W-:Y:S01]  /*c5d0*/  VIADD R26, R0.reuse, 0x1a ;  /* 0x0000001a001a7836 */ /* 0x040fe20000000000 */
[----:B------:R0:W-:Y:S01]  /*c5e0*/  STL [R1+0xc0], R13 ;  /* 0x0000c00d01007387 */ /* 0x0001e20000100800 */
[----:B------:R-:W-:Y:S02]  /*c5f0*/  VIADD R23, R0, 0x18 ;  /* 0x0000001800177836 */ /* 0x000fe40000000000 */
[----:B------:R-:W-:Y:S01]  /*c600*/  @!P3 IMAD.IADD R12, R12, 0x1, -R10 ;  /* 0x000000010c0cb824 */ /* 0x000fe200078e0a0a */
[----:B------:R-:W-:Y:S01]  /*c610*/  IABS R30, R26 ;  /* 0x0000001a001e7213 */ /* 0x000fe20000000000 */
[----:B------:R-:W-:Y:S01]  /*c620*/  IMAD.MOV.U32 R33, RZ, RZ, R21 ;  /* 0x000000ffff217224 */ /* 0x000fe200078e0015 */
[----:B------:R-:W-:Y:S01]  /*c630*/  IABS R8, R23 ;  /* 0x0000001700087213 */ /* 0x000fe20000000000 */
[----:B0-----:R-:W-:Y:S01]  /*c640*/  IMAD.MOV.U32 R13, RZ, RZ, R20 ;  /* 0x000000ffff0d7224 */ /* 0x001fe200078e0014 */
[----:B------:R-:W-:Y:S01]  /*c650*/  ISETP.GE.AND P3, PT, R29, RZ, PT ;  /* 0x000000ff1d00720c */ /* 0x000fe20003f66270 */
[----:B------:R-:W-:-:S02]  /*c660*/  @!P5 IMAD.MOV R33, RZ, RZ, -R33 ;  /* 0x000000ffff21d224 */ /* 0x000fc400078e0a21 */
[----:B------:R-:W-:Y:S01]  /*c670*/  @!P4 IMAD.MOV R13, RZ, RZ, -R13 ;  /* 0x000000ffff0dc224 */ /* 0x000fe200078e0a0d */
[----:B------:R-:W-:Y:S01]  /*c680*/  ISETP.GT.U32.AND P4, PT, R10, R12, PT ;  /* 0x0000000c0a00720c */ /* 0x000fe20003f84070 */
[----:B------:R-:W-:Y:S01]  /*c690*/  @!P0 IMAD.IADD R19, R19, 0x1, -R10 ;  /* 0x0000000113138824 */ /* 0x000fe200078e0a0a */
[----:B------:R-:W-:Y:S01]  /*c6a0*/  ISETP.GE.AND P1, PT, R16, RZ, PT ;  /* 0x000000ff1000720c */ /* 0x000fe20003f26270 */
[----:B------:R-:W-:Y:S01]  /*c6b0*/  IMAD.MOV.U32 R15, RZ, RZ, R30 ;  /* 0x000000ffff0f7224 */ /* 0x000fe200078e001e */
[----:B------:R-:W-:Y:S01]  /*c6c0*/  ISETP.GE.AND P0, PT, R22, RZ, PT ;  /* 0x000000ff1600720c */ /* 0x000fe20003f06270 */
[----:B------:R-:W-:Y:S01]  /*c6d0*/  IMAD.HI.U32 R30, R11, R8, RZ ;  /* 0x000000080b1e7227 */ /* 0x000fe200078e00ff */
[----:B------:R-:W-:Y:S03]  /*c6e0*/  STL [R1+0x9c], R33 ;  /* 0x00009c2101007387 */ /* 0x000fe60000100800 */
[----:B------:R-:W-:Y:S01]  /*c6f0*/  @!P6 IMAD.IADD R9, R9, 0x1, -R10 ;  /* 0x000000010909e824 */ /* 0x000fe200078e0a0a */
[----:B------:R-:W-:Y:S01]  /*c700*/  ISETP.GT.U32.AND P6, PT, R10, R14, PT ;  /* 0x0000000e0a00720c */ /* 0x000fe20003fc4070 */
[----:B------:R-:W-:Y:S01]  /*c710*/  IMAD.MOV R30, RZ, RZ, -R30 ;  /* 0x000000ffff1e7224 */ /* 0x000fe200078e0a1e */
[----:B------:R0:W-:Y:S01]  /*c720*/  STL [R1+0x90], R13 ;  /* 0x0000900d01007387 */ /* 0x0001e20000100800 */
[----:B------:R-:W-:Y:S01]  /*c730*/  VIADD R22, R0, 0x19 ;  /* 0x0000001900167836 */ /* 0x000fe20000000000 */
[----:B------:R-:W-:Y:S01]  /*c740*/  ISETP.GT.U32.AND P5, PT, R10, R9, PT ;  /* 0x000000090a00720c */ /* 0x000fe20003fa4070 */
[----:B------:R-:W-:-:S02]  /*c750*/  VIADD R25, R0, 0x1b ;  /* 0x0000001b00197836 */ /* 0x000fc40000000000 */
[----:B------:R-:W-:Y:S02]  /*c760*/  IMAD R8, R10, R30, R8 ;  /* 0x0000001e0a087224 */ /* 0x000fe400078e0208 */
[----:B0-----:R-:W-:Y:S01]  /*c770*/  IMAD.MOV.U32 R13, RZ, RZ, R17 ;  /* 0x000000ffff0d7224 */ /* 0x001fe200078e0011 */
[----:B------:R-:W-:Y:S01]  /*c780*/  IABS R16, R22 ;  /* 0x0000001600107213 */ /* 0x000fe20000000000 */
[----:B------:R-:W-:Y:S02]  /*c790*/  @!P4 IMAD.IADD R12, R12, 0x1, -R10 ;  /* 0x000000010c0cc824 */ /* 0x000fe400078e0a0a */
[----:B------:R-:W-:Y:S01]  /*c7a0*/  @!P3 IMAD.MOV R13, RZ, RZ, -R13 ;  /* 0x000000ffff0db224 */ /* 0x000fe200078e0a0d */
[----:B------:R-:W-:Y:S01]  /*c7b0*/  ISETP.GE.AND P3, PT, R28, RZ, PT ;  /* 0x000000ff1c00720c */ /* 0x000fe20003f66270 */
[----:B------:R-:W-:Y:S01]  /*c7c0*/  IMAD.HI.U32 R31, R11, R15, RZ ;  /* 0x0000000f0b1f7227 */ /* 0x000fe200078e00ff */
[----:B------:R-:W-:Y:S02]  /*c7d0*/  ISETP.GE.AND P4, PT, R27, RZ, PT ;  /* 0x000000ff1b00720c */ /* 0x000fe40003f86270 */
[----:B------:R-:W-:Y:S01]  /*c7e0*/  IABS R29, R25 ;  /* 0x00000019001d7213 */ /* 0x000fe20000000000 */
[----:B------:R-:W-:Y:S01]  /*c7f0*/  @!P1 IMAD.MOV R19, RZ, RZ, -R19 ;  /* 0x000000ffff139224 */ /* 0x000fe200078e0a13 */
[----:B------:R-:W-:Y:S01]  /*c800*/  ISETP.GT.U32.AND P1, PT, R10, R8, PT ;  /* 0x000000080a00720c */ /* 0x000fe20003f24070 */
[----:B------:R-:W-:-:S02]  /*c810*/  @!P0 IMAD.MOV R18, RZ, RZ, -R18 ;  /* 0x000000ffff128224 */ /* 0x000fc400078e0a12 */
[----:B------:R-:W-:Y:S01]  /*c820*/  IMAD.HI.U32 R32, R11, R16, RZ ;  /* 0x000000100b207227 */ /* 0x000fe200078e00ff */
[----:B------:R-:W-:Y:S03]  /*c830*/  STL [R1+0x8c], R19 ;  /* 0x00008c1301007387 */ /* 0x000fe60000100800 */
[----:B------:R-:W-:Y:S02]  /*c840*/  @!P6 IMAD.IADD R14, R14, 0x1, -R10 ;  /* 0x000000010e0ee824 */ /* 0x000fe400078e0a0a */
[----:B------:R-:W-:Y:S01]  /*c850*/  IMAD.MOV R31, RZ, RZ, -R31 ;  /* 0x000000ffff1f7224 */ /* 0x000fe200078e0a1f */
[----:B------:R0:W-:Y:S01]  /*c860*/  STL [R1+0x98], R18 ;  /* 0x0000981201007387 */ /* 0x0001e20000100800 */
[----:B------:R-:W-:Y:S02]  /*c870*/  IMAD.MOV.U32 R21, RZ, RZ, R29 ;  /* 0x000000ffff157224 */ /* 0x000fe400078e001d */
[----:B------:R-:W-:Y:S01]  /*c880*/  IMAD.MOV R32, RZ, RZ, -R32 ;  /* 0x000000ffff207224 */ /* 0x000fe200078e0a20 */
[----:B------:R1:W-:Y:S01]  /*c890*/  STL [R1+0x94], R13 ;  /* 0x0000940d01007387 */ /* 0x0003e20000100800 */
[----:B------:R-:W-:-:S02]  /*c8a0*/  IMAD R15, R10, R31, R15 ;  /* 0x0000001f0a0f7224 */ /* 0x000fc400078e020f */
[----:B------:R-:W-:Y:S01]  /*c8b0*/  @!P5 IMAD.IADD R9, R9, 0x1, -R10 ;  /* 0x000000010909d824 */ /* 0x000fe200078e0a0a */
[----:B------:R-:W-:Y:S01]  /*c8c0*/  ISETP.GE.AND P5, PT, R24, RZ, PT ;  /* 0x000000ff1800720c */ /* 0x000fe20003fa6270 */
[----:B0-----:R-:W-:Y:S02]  /*c8d0*/  IMAD.MOV.U32 R18, RZ, RZ, R14 ;  /* 0x000000ffff127224 */ /* 0x001fe400078e000e */
[----:B------:R-:W-:-:S04]  /*c8e0*/  IMAD.HI.U32 R17, R11, R21, RZ ;  /* 0x000000150b117227 */ /* 0x000fc800078e00ff */
[----:B-1----:R-:W-:Y:S02]  /*c8f0*/  IMAD.MOV.U32 R13, RZ, RZ, R12 ;  /* 0x000000ffff0d7224 */ /* 0x002fe400078e000c */
[C---:B------:R-:W-:Y:S02]  /*c900*/  IMAD R16, R10.reuse, R32, R16 ;  /* 0x000000200a107224 */ /* 0x040fe400078e0210 */
[----:B------:R-:W-:Y:S01]  /*c910*/  @!P3 IMAD.MOV R18, RZ, RZ, -R18 ;  /* 0x000000ffff12b224 */ /* 0x000fe200078e0a12 */
[----:B------:R-:W-:Y:S01]  /*c920*/  ISETP.GT.U32.AND P6, PT, R10, R15, PT ;  /* 0x0000000f0a00720c */ /* 0x000fe20003fc4070 */
[----:B------:R-:W-:Y:S02]  /*c930*/  @!P4 IMAD.MOV R13, RZ, RZ, -R13 ;  /* 0x000000ffff0dc224 */ /* 0x000fe400078e0a0d */
[----:B------:R-:W-:Y:S02]  /*c940*/  IMAD.MOV R17, RZ, RZ, -R17 ;  /* 0x000000ffff117224 */ /* 0x000fe400078e0a11 */
[----:B------:R-:W-:Y:S01]  /*c950*/  @!P1 IMAD.IADD R8, R8, 0x1, -R10 ;  /* 0x0000000108089824 */ /* 0x000fe200078e0a0a */
[C---:B------:R-:W-:Y:S01]  /*c960*/  ISETP.GT.U32.AND P0, PT, R10.reuse, R16, PT ;  /* 0x000000100a00720c */ /* 0x040fe20003f04070 */
[----:B------:R-:W-:Y:S01]  /*c970*/  STL [R1+0x88], R18 ;  /* 0x0000881201007387 */ /* 0x000fe20000100800 */
[----:B------:R-:W-:-:S03]  /*c980*/  IMAD R14, R10, R17, R21 ;  /* 0x000000110a0e7224 */ /* 0x000fc600078e0215 */
[----:B------:R0:W-:Y:S01]  /*c990*/  STL [R1+0x84], R13 ;  /* 0x0000840d01007387 */ /* 0x0001e20000100800 */
[----:B------:R-:W-:Y:S01]  /*c9a0*/  ISETP.GT.U32.AND P3, PT, R10, R8, PT ;  /* 0x000000080a00720c */ /* 0x000fe20003f64070 */
[----:B------:R-:W-:Y:S02]  /*c9b0*/  @!P6 IMAD.IADD R15, R15, 0x1, -R10 ;  /* 0x000000010f0fe824 */ /* 0x000fe400078e0a0a */
[----:B0-----:R-:W-:-:S04]  /*c9c0*/  IMAD.MOV.U32 R13, RZ, RZ, R9 ;  /* 0x000000ffff0d7224 */ /* 0x001fc800078e0009 */
[----:B------:R-:W-:Y:S01]  /*c9d0*/  @!P5 IMAD.MOV R13, RZ, RZ, -R13 ;  /* 0x000000ffff0dd224 */ /* 0x000fe200078e0a0d */
[----:B------:R-:W-:Y:S02]  /*c9e0*/  ISETP.GT.U32.AND P5, PT, R10, R14, PT ;  /* 0x0000000e0a00720c */ /* 0x000fe40003fa4070 */
[----:B------:R-:W-:Y:S01]  /*c9f0*/  ISETP.GE.AND P1, PT, R23, RZ, PT ;  /* 0x000000ff1700720c */ /* 0x000fe20003f26270 */
[--C-:B------:R-:W-:Y:S01]  /*ca00*/  @!P0 IMAD.IADD R16, R16, 0x1, -R10.reuse ;  /* 0x0000000110108824 */ /* 0x100fe200078e0a0a */
[----:B------:R-:W-:Y:S01]  /*ca10*/  ISETP.GT.U32.AND P6, PT, R10, R15, PT ;  /* 0x0000000f0a00720c */ /* 0x000fe20003fc4070 */
[----:B------:R-:W-:Y:S01]  /*ca20*/  @!P3 IMAD.IADD R8, R8, 0x1, -R10 ;  /* 0x000000010808b824 */ /* 0x000fe200078e0a0a */
[----:B------:R0:W-:Y:S02]  /*ca30*/  STL [R1+0x80], R13 ;  /* 0x0000800d01007387 */ /* 0x0001e40000100800 */
[----:B------:R-:W-:Y:S01]  /*ca40*/  ISETP.GT.U32.AND P4, PT, R10, R16, PT ;  /* 0x000000100a00720c */ /* 0x000fe20003f84070 */
[----:B------:R-:W-:Y:S01]  /*ca50*/  VIADD R18, R0, 0x1c ;  /* 0x0000001c00127836 */ /* 0x000fe20000000000 */
[----:B------:R-:W-:-:S03]  /*ca60*/  ISETP.GE.AND P0, PT, R22, RZ, PT ;  /* 0x000000ff1600720c */ /* 0x000fc60003f06270 */
[----:B------:R-:W-:Y:S02]  /*ca70*/  @!P5 IMAD.IADD R14, R14, 0x1, -R10 ;  /* 0x000000010e0ed824 */ /* 0x000fe400078e0a0a */
[----:B0-----:R-:W-:Y:S01]  /*ca80*/  IMAD.MOV.U32 R13, RZ, RZ, R8 ;  /* 0x000000ffff0d7224 */ /* 0x001fe200078e0008 */
[----:B------:R-:W-:Y:S01]  /*ca90*/  ISETP.GE.AND P3, PT, R26, RZ, PT ;  /* 0x000000ff1a00720c */ /* 0x000fe20003f66270 */
[----:B------:R-:W-:Y:S01]  /*caa0*/  VIADD R17, R0, 0x1d ;  /* 0x0000001d00117836 */ /* 0x000fe20000000000 */
[----:B------:R-:W-:Y:S01]  /*cab0*/  IABS R12, R18 ;  /* 0x00000012000c7213 */ /* 0x000fe20000000000 */
[----:B------:R-:W-:Y:S01]  /*cac0*/  @!P1 IMAD.MOV R13, RZ, RZ, -R13 ;  /* 0x000000ffff0d9224 */ /* 0x000fe200078e0a0d */
[----:B------:R-:W-:Y:S01]  /*cad0*/  ISETP.GT.U32.AND P1, PT, R10, R14, PT ;  /* 0x0000000e0a00720c */ /* 0x000fe20003f24070 */
[--C-:B------:R-:W-:Y:S01]  /*cae0*/  @!P6 IMAD.IADD R15, R15, 0x1, -R10.reuse ;  /* 0x000000010f0fe824 */ /* 0x100fe200078e0a0a */
[----:B------:R-:W-:Y:S01]  /*caf0*/  IABS R9, R17 ;  /* 0x0000001100097213 */ /* 0x000fe20000000000 */
[----:B------:R-:W-:Y:S01]  /*cb00*/  IMAD.HI.U32 R19, R11, R12, RZ ;  /* 0x0000000c0b137227 */ /* 0x000fe200078e00ff */
[----:B------:R0:W-:Y:S03]  /*cb10*/  STL [R1+0x7c], R13 ;  /* 0x00007c0d01007387 */ /* 0x0001e60000100800 */
[----:B------:R-:W-:Y:S01]  /*cb20*/  @!P4 IMAD.IADD R16, R16, 0x1, -R10 ;  /* 0x000000011010c824 */ /* 0x000fe200078e0a0a */
[----:B------:R-:W-:Y:S01]  /*cb30*/  ISETP.GE.AND P4, PT, R25, RZ, PT ;  /* 0x000000ff1900720c */ /* 0x000fe20003f86270 */
[----:B------:R-:W-:-:S04]  /*cb40*/  IMAD.HI.U32 R20, R11, R9, RZ ;  /* 0x000000090b147227 */ /* 0x000fc800078e00ff */
[----:B0-----:R-:W-:Y:S02]  /*cb50*/  IMAD.MOV.U32 R13, RZ, RZ, R15 ;  /* 0x000000ffff0d7224 */ /* 0x001fe400078e000f */
[----:B------:R-:W-:Y:S02]  /*cb60*/  IMAD.MOV R8, RZ, RZ, -R19 ;  /* 0x000000ffff087224 */ /* 0x000fe400078e0a13 */
[----:B------:R-:W-:Y:S01]  /*cb70*/  @!P0 IMAD.MOV R16, RZ, RZ, -R16 ;  /* 0x000000ffff108224 */ /* 0x000fe200078e0a10 */
[----:B------:R-:W-:Y:S01]  /*cb80*/  ISETP.GE.AND P6, PT, R18, RZ, PT ;  /* 0x000000ff1200720c */ /* 0x000fe20003fc6270 */
[----:B------:R-:W-:Y:S02]  /*cb90*/  @!P3 IMAD.MOV R13, RZ, RZ, -R13 ;  /* 0x000000ffff0db224 */ /* 0x000fe400078e0a0d */
[----:B------:R-:W-:Y:S02]  /*cba0*/  IMAD.MOV R18, RZ, RZ, -R20 ;  /* 0x000000ffff127224 */ /* 0x000fe400078e0a14 */
[----:B------:R-:W-:-:S02]  /*cbb0*/  IMAD R12, R10, R8, R12 ;  /* 0x000000080a0c7224 */ /* 0x000fc400078e020c */
[----:B------:R-:W-:Y:S01]  /*cbc0*/  @!P1 IMAD.IADD R14, R14, 0x1, -R10 ;  /* 0x000000010e0e9824 */ /* 0x000fe200078e0a0a */
[----:B------:R-:W-:Y:S01]  /*cbd0*/  STL [R1+0x78], R16 ;  /* 0x0000781001007387 */ /* 0x000fe20000100800 */
[C---:B------:R-:W-:Y:S01]  /*cbe0*/  IMAD R9, R10.reuse, R18, R9 ;  /* 0x000000120a097224 */ /* 0x040fe200078e0209 */
[----:B------:R-:W-:Y:S02]  /*cbf0*/  ISETP.GT.U32.AND P0, PT, R10, R12, PT ;  /* 0x0000000c0a00720c */ /* 0x000fe40003f04070 */
[----:B------:R0:W-:Y:S01]  /*cc00*/  STL [R1+0x74], R13 ;  /* 0x0000740d01007387 */ /* 0x0001e20000100800 */
[----:B------:R-:W-:Y:S01]  /*cc10*/  ISETP.GE.AND P5, PT, R17, RZ, PT ;  /* 0x000000ff1100720c */ /* 0x000fe20003fa6270 */
[----:B------:R-:W-:Y:S02]  /*cc20*/  VIADD R17, R0, 0x1e ;  /* 0x0000001e00117836 */ /* 0x000fe40000000000 */
[----:B0-----:R-:W-:-:S04]  /*cc30*/  IMAD.MOV.U32 R13, RZ, RZ, R14 ;  /* 0x000000ffff0d7224 */ /* 0x001fc800078e000e */
[----:B------:R-:W-:Y:S01]  /*cc40*/  @!P4 IMAD.MOV R13, RZ, RZ, -R13 ;  /* 0x000000ffff0dc224 */ /* 0x000fe200078e0a0d */
[----:B------:R-:W-:Y:S01]  /*cc50*/  ISETP.GT.U32.AND P4, PT, R10, R9, PT ;  /* 0x000000090a00720c */ /* 0x000fe20003f84070 */
[----:B------:R-:W-:Y:S01]  /*cc60*/  VIADD R8, R0, 0x20 ;  /* 0x0000002000087836 */ /* 0x000fe20000000000 */
[----:B------:R-:W-:Y:S02]  /*cc70*/  ISETP.GE.AND P3, PT, R17, RZ, PT ;  /* 0x000000ff1100720c */ /* 0x000fe40003f66270 */
[----:B------:R-:W-:Y:S01]  /*cc80*/  IABS R17, R17 ;  /* 0x0000001100117213 */ /* 0x000fe20000000000 */
[----:B------:R-:W-:Y:S01]  /*cc90*/  @!P0 IMAD.IADD R12, R12, 0x1, -R10 ;  /* 0x000000010c0c8824 */ /* 0x000fe200078e0a0a */
[----:B------:R-:W-:Y:S02]  /*cca0*/  ISETP.GE.AND P1, PT, R8, RZ, PT ;  /* 0x000000ff0800720c */ /* 0x000fe40003f26270 */
[----:B------:R-:W-:Y:S01]  /*ccb0*/  IABS R19, R8 ;  /* 0x0000000800137213 */ /* 0x000fe20000000000 */
[----:B------:R-:W-:Y:S01]  /*ccc0*/  IMAD.MOV.U32 R8, RZ, RZ, R17 ;  /* 0x000000ffff087224 */ /* 0x000fe200078e0011 */
[----:B------:R-:W-:Y:S01]  /*ccd0*/  ISETP.GT.U32.AND P0, PT, R10, R12, PT ;  /* 0x0000000c0a00720c */ /* 0x000fe20003f04070 */
[----:B------:R-:W-:-:S02]  /*cce0*/  VIADD R20, R0, 0x21 ;  /* 0x0000002100147836 */ /* 0x000fc40000000000 */
[----:B------:R-:W-:Y:S02]  /*ccf0*/  @!P4 IMAD.IADD R9, R9, 0x1, -R10 ;  /* 0x000000010909c824 */ /* 0x000fe400078e0a0a */
[C---:B------:R-:W-:Y:S01]  /*cd00*/  IMAD.HI.U32 R16, R11.reuse, R8, RZ ;  /* 0x000000080b107227 */ /* 0x040fe200078e00ff */
[----:B------:R-:W-:Y:S02]  /*cd10*/  IABS R18, R20 ;  /* 0x0000001400127213 */ /* 0x000fe40000000000 */
[----:B------:R-:W-:Y:S01]  /*cd20*/  ISETP.GT.U32.AND P4, PT, R10, R9, PT ;  /* 0x000000090a00720c */ /* 0x000fe20003f84070 */
[----:B------:R-:W-:-:S04]  /*cd30*/  IMAD.HI.U32 R15, R11, R19, RZ ;  /* 0x000000130b0f7227 */ /* 0x000fc800078e00ff */
[----:B------:R-:W-:Y:S02]  /*cd40*/  IMAD.MOV R14, RZ, RZ, -R16 ;  /* 0x000000ffff0e7224 */ /* 0x000fe400078e0a10 */
[----:B------:R-:W-:Y:S02]  /*cd50*/  IMAD.MOV R15, RZ, RZ, -R15 ;  /* 0x000000ffff0f7224 */ /* 0x000fe400078e0a0f */
[----:B------:R-:W-:-:S04]  /*cd60*/  IMAD.HI.U32 R21, R11, R18, RZ ;  /* 0x000000120b157227 */ /* 0x000fc800078e00ff */
[----:B------:R-:W-:Y:S02]  /*cd70*/  IMAD R8, R10, R14, R8 ;  /* 0x0000000e0a087224 */ /* 0x000fe400078e0208 */
[----:B------:R-:W-:Y:S02]  /*cd80*/  VIADD R24, R0, 0x22 ;  /* 0x0000002200187836 */ /* 0x000fe40000000000 */
[----:B------:R-:W-:Y:S02]  /*cd90*/  IMAD R19, R10, R15, R19 ;  /* 0x0000000f0a137224 */ /* 0x000fe400078e0213 */
[----:B------:R-:W-:Y:S02]  /*cda0*/  IMAD.MOV R14, RZ, RZ, -R21 ;  /* 0x000000ffff0e7224 */ /* 0x000fe400078e0a15 */
[----:B------:R-:W-:Y:S01]  /*cdb0*/  @!P0 IMAD.IADD R12, R12, 0x1, -R10 ;  /* 0x000000010c0c8824 */ /* 0x000fe200078e0a0a */
[----:B------:R-:W-:Y:S01]  /*cdc0*/  ISETP.GT.U32.AND P0, PT, R10, R8, PT ;  /* 0x000000080a00720c */ /* 0x000fe20003f04070 */
[----:B------:R-:W-:Y:S01]  /*cdd0*/  VIADD R25, R0, 0x23 ;  /* 0x0000002300197836 */ /* 0x000fe20000000000 */
[----:B------:R-:W-:Y:S01]  /*cde0*/  IABS R17, R24 ;  /* 0x0000001800117213 */ /* 0x000fe20000000000 */
[----:B------:R-:W-:-:S02]  /*cdf0*/  IMAD R18, R10, R14, R18 ;  /* 0x0000000e0a127224 */ /* 0x000fc400078e0212 */
[----:B------:R-:W-:Y:S01]  /*ce00*/  @!P4 IMAD.IADD R9, R9, 0x1, -R10 ;  /* 0x000000010909c824 */ /* 0x000fe200078e0a0a */
[----:B------:R-:W-:Y:S01]  /*ce10*/  ISETP.GT.U32.AND P4, PT, R10, R19, PT ;  /* 0x000000130a00720c */ /* 0x000fe20003f84070 */
[----:B------:R-:W-:Y:S01]  /*ce20*/  IMAD.MOV.U32 R27, RZ, RZ, R12 ;  /* 0x000000ffff1b7224 */ /* 0x000fe200078e000c */
[----:B------:R-:W-:Y:S01]  /*ce30*/  IABS R16, R25 ;  /* 0x0000001900107213 */ /* 0x000fe20000000000 */
[----:B------:R-:W-:-:S04]  /*ce40*/  IMAD.HI.U32 R21, R11, R17, RZ ;  /* 0x000000110b157227 */ /* 0x000fc800078e00ff */
[----:B------:R-:W-:Y:S01]  /*ce50*/  @!P6 IMAD.MOV R27, RZ, RZ, -R27 ;  /* 0x000000ffff1be224 */ /* 0x000fe200078e0a1b */
[----:B------:R-:W-:Y:S01]  /*ce60*/  ISETP.GT.U32.AND P6, PT, R10, R18, PT ;  /* 0x000000120a00720c */ /* 0x000fe20003fc4070 */
[C---:B------:R-:W-:Y:S02]  /*ce70*/  VIADD R26, R0.reuse, 0x25 ;  /* 0x00000025001a7836 */ /* 0x040fe40000000000 */
[----:B------:R-:W-:Y:S01]  /*ce80*/  IMAD.HI.U32 R14, R11, R16, RZ ;  /* 0x000000100b0e7227 */ /* 0x000fe200078e00ff */
[----:B------:R0:W-:Y:S03]  /*ce90*/  STL [R1+0x70], R13 ;  /* 0x0000700d01007387 */ /* 0x0001e60000100800 */
[----:B------:R-:W-:Y:S01]  /*cea0*/  IMAD.MOV R21, RZ, RZ, -R21 ;  /* 0x000000ffff157224 */ /* 0x000fe200078e0a15 */
[----:B------:R-:W-:Y:S01]  /*ceb0*/  IABS R22, R26 ;  /* 0x0000001a00167213 */ /* 0x000fe20000000000 */
[----:B------:R-:W-:-:S02]  /*cec0*/  VIADD R23, R0, 0x24 ;  /* 0x0000002400177836 */ /* 0x000fc40000000000 */
[----:B------:R-:W-:Y:S02]  /*ced0*/  @!P0 IMAD.IADD R8, R8, 0x1, -R10 ;  /* 0x0000000108088824 */ /* 0x000fe400078e0a0a */
[----:B------:R-:W-:Y:S02]  /*cee0*/  IMAD.MOV R14, RZ, RZ, -R14 ;  /* 0x000000ffff0e7224 */ /* 0x000fe400078e0a0e */
[C---:B------:R-:W-:Y:S02]  /*cef0*/  IMAD R17, R10.reuse, R21, R17 ;  /* 0x000000150a117224 */ /* 0x040fe400078e0211 */
[----:B0-----:R-:W-:Y:S01]  /*cf00*/  IMAD.MOV.U32 R13, RZ, RZ, R9 ;  /* 0x000000ffff0d7224 */ /* 0x001fe200078e0009 */
[----:B------:R-:W-:Y:S01]  /*cf10*/  IABS R15, R23 ;  /* 0x00000017000f7213 */ /* 0x000fe20000000000 */
[----:B------:R-:W-:Y:S01]  /*cf20*/  @!P4 IMAD.IADD R19, R19, 0x1, -R10 ;  /* 0x000000011313c824 */ /* 0x000fe200078e0a0a */
[C---:B------:R-:W-:Y:S01]  /*cf30*/  ISETP.GT.U32.AND P0, PT, R10.reuse, R8, PT ;  /* 0x000000080a00720c */ /* 0x040fe20003f04070 */
[----:B------:R-:W-:-:S02]  /*cf40*/  IMAD R16, R10, R14, R16 ;  /* 0x0000000e0a107224 */ /* 0x000fc400078e0210 */
[----:B------:R-:W-:Y:S02]  /*cf50*/  IMAD.MOV.U32 R14, RZ, RZ, R22 ;  /* 0x000000ffff0e7224 */ /* 0x000fe400078e0016 */
[----:B------:R-:W-:Y:S01]  /*cf60*/  @!P5 IMAD.MOV R13, RZ, RZ, -R13 ;  /* 0x000000ffff0dd224 */ /* 0x000fe200078e0a0d */
[----:B------:R-:W-:Y:S01]  /*cf70*/  ISETP.GT.U32.AND P5, PT, R10, R17, PT ;  /* 0x000000110a00720c */ /* 0x000fe20003fa4070 */
[----:B------:R-:W-:Y:S01]  /*cf80*/  @!P6 IMAD.IADD R18, R18, 0x1, -R10 ;  /* 0x000000011212e824 */ /* 0x000fe200078e0a0a */
[----:B------:R-:W-:Y:S01]  /*cf90*/  ISETP.GT.U32.AND P6, PT, R10, R19, PT ;  /* 0x000000130a00720c */ /* 0x000fe20003fc4070 */
[----:B------:R-:W-:-:S04]  /*cfa0*/  IMAD.HI.U32 R21, R11, R15, RZ ;  /* 0x0000000f0b157227 */ /* 0x000fc800078e00ff */
[----:B------:R-:W-:Y:S01]  /*cfb0*/  IMAD.HI.U32 R12, R11, R14, RZ ;  /* 0x0000000e0b0c7227 */ /* 0x000fe200078e00ff */
[----:B------:R-:W-:-:S03]  /*cfc0*/  ISETP.GT.U32.AND P4, PT, R10, R16, PT ;  /* 0x000000100a00720c */ /* 0x000fc60003f84070 */
[----:B------:R-:W-:Y:S02]  /*cfd0*/  IMAD.MOV R9, RZ, RZ, -R21 ;  /* 0x000000ffff097224 */ /* 0x000fe400078e0a15 */
[----:B------:R-:W-:Y:S02]  /*cfe0*/  IMAD.MOV R12, RZ, RZ, -R12 ;  /* 0x000000ffff0c7224 */ /* 0x000fe400078e0a0c */
[----:B------:R-:W-:Y:S02]  /*cff0*/  VIADD R22, R0, 0x26 ;  /* 0x0000002600167836 */ /* 0x000fe40000000000 */
[----:B------:R-:W-:Y:S02]  /*d000*/  @!P0 IMAD.IADD R8, R8, 0x1, -R10 ;  /* 0x0000000108088824 */ /* 0x000fe400078e0a0a */
[C---:B------:R-:W-:Y:S02]  /*d010*/  IMAD R15, R10.reuse, R9, R15 ;  /* 0x000000090a0f7224 */ /* 0x040fe400078e020f */
[C---:B------:R-:W-:Y:S01]  /*d020*/  IMAD R14, R10.reuse, R12, R14 ;  /* 0x0000000c0a0e7224 */ /* 0x040fe200078e020e */
[----:B------:R-:W-:Y:S01]  /*d030*/  IABS R12, R22 ;  /* 0x00000016000c7213 */ /* 0x000fe20000000000 */
[----:B------:R0:W-:Y:S01]  /*d040*/  STL [R1+0x6c], R27 ;  /* 0x00006c1b01007387 */ /* 0x0001e20000100800 */
[--C-:B------:R-:W-:Y:S01]  /*d050*/  @!P5 IMAD.IADD R17, R17, 0x1, -R10.reuse ;  /* 0x000000011111d824 */ /* 0x100fe200078e0a0a */
[C---:B------:R-:W-:Y:S01]  /*d060*/  ISETP.GT.U32.AND P5, PT, R10.reuse, R18, PT ;  /* 0x000000120a00720c */ /* 0x040fe20003fa4070 */
[--C-:B------:R-:W-:Y:S01]  /*d070*/  @!P6 IMAD.IADD R19, R19, 0x1, -R10.reuse ;  /* 0x000000011313e824 */ /* 0x100fe200078e0a0a */
[----:B------:R1:W-:Y:S01]  /*d080*/  STL [R1+0x68], R13 ;  /* 0x0000680d01007387 */ /* 0x0003e20000100800 */
[----:B------:R-:W-:Y:S01]  /*d090*/  ISETP.GT.U32.AND P6, PT, R10, R15, PT ;  /* 0x0000000f0a00720c */ /* 0x000fe20003fc4070 */
[----:B------:R-:W-:-:S02]  /*d0a0*/  @!P4 IMAD.IADD R16, R16, 0x1, -R10 ;  /* 0x000000011010c824 */ /* 0x000fc400078e0a0a */
[----:B0-----:R-:W-:-:S04]  /*d0b0*/  IMAD.HI.U32 R27, R11, R12, RZ ;  /* 0x0000000c0b1b7227 */ /* 0x001fc800078e00ff */
[----:B-1----:R-:W-:Y:S02]  /*d0c0*/  IMAD.MOV.U32 R13, RZ, RZ, R8 ;  /* 0x000000ffff0d7224 */ /* 0x002fe400078e0008 */
[----:B------:R-:W-:Y:S02]  /*d0d0*/  IMAD.MOV R27, RZ, RZ, -R27 ;  /* 0x000000ffff1b7224 */ /* 0x000fe400078e0a1b */
[----:B------:R-:W-:Y:S01]  /*d0e0*/  @!P3 IMAD.MOV R13, RZ, RZ, -R13 ;  /* 0x000000ffff0db224 */ /* 0x000fe200078e0a0d */
[----:B------:R-:W-:Y:S01]  /*d0f0*/  ISETP.GT.U32.AND P3, PT, R10, R17, PT ;  /* 0x000000110a00720c */ /* 0x000fe20003f64070 */
[----:B------:R-:W-:Y:S01]  /*d100*/  VIADD R21, R0, 0x28 ;  /* 0x0000002800157836 */ /* 0x000fe20000000000 */
[C---:B------:R-:W-:Y:S01]  /*d110*/  ISETP.GT.U32.AND P4, PT, R10.reuse, R16, PT ;  /* 0x000000100a00720c */ /* 0x040fe20003f84070 */
[----:B------:R-:W-:Y:S02]  /*d120*/  IMAD R12, R10, R27, R12 ;  /* 0x0000001b0a0c7224 */ /* 0x000fe400078e020c */
[--C-:B------:R-:W-:Y:S01]  /*d130*/  @!P5 IMAD.IADD R18, R18, 0x1, -R10.reuse ;  /* 0x000000011212d824 */ /* 0x100fe200078e0a0a */
[----:B------:R-:W-:Y:S01]  /*d140*/  ISETP.GT.U32.AND P5, PT, R10, R14, PT ;  /* 0x0000000e0a00720c */ /* 0x000fe20003fa4070 */
[----:B------:R-:W-:Y:S01]  /*d150*/  @!P6 IMAD.IADD R15, R15, 0x1, -R10 ;  /* 0x000000010f0fe824 */ /* 0x000fe200078e0a0a */
[----:B------:R-:W-:-:S02]  /*d160*/  ISETP.GE.AND P0, PT, R20, RZ, PT ;  /* 0x000000ff1400720c */ /* 0x000fc40003f06270 */
[----:B------:R-:W-:Y:S02]  /*d170*/  IABS R9, R21 ;  /* 0x0000001500097213 */ /* 0x000fe40000000000 */
[----:B------:R-:W-:Y:S01]  /*d180*/  ISETP.GT.U32.AND P6, PT, R10, R12, PT ;  /* 0x0000000c0a00720c */ /* 0x000fe20003fc4070 */
[--C-:B------:R-:W-:Y:S01]  /*d190*/  @!P3 IMAD.IADD R17, R17, 0x1, -R10.reuse ;  /* 0x000000011111b824 */ /* 0x100fe200078e0a0a */
[----:B------:R-:W-:Y:S01]  /*d1a0*/  ISETP.GE.AND P3, PT, R24, RZ, PT ;  /* 0x000000ff1800720c */ /* 0x000fe20003f66270 */
[----:B------:R-:W-:Y:S01]  /*d1b0*/  IMAD.HI.U32 R24, R11, R9, RZ ;  /* 0x000000090b187227 */ /* 0x000fe200078e00ff */
[----:B------:R0:W-:Y:S03]  /*d1c0*/  STL [R1+0x64], R13 ;  /* 0x0000640d01007387 */ /* 0x0001e60000100800 */
[----:B------:R-:W-:Y:S02]  /*d1d0*/  IMAD.MOV.U32 R28, RZ, RZ, R19 ;  /* 0x000000ffff1c7224 */ /* 0x000fe400078e0013 */
[----:B------:R-:W-:Y:S01]  /*d1e0*/  @!P4 IMAD.IADD R16, R16, 0x1, -R10 ;  /* 0x000000011010c824 */ /* 0x000fe200078e0a0a */
[----:B------:R-:W-:Y:S01]  /*d1f0*/  ISETP.GE.AND P4, PT, R25, RZ, PT ;  /* 0x000000ff1900720c */ /* 0x000fe20003f86270 */
[----:B------:R-:W-:-:S02]  /*d200*/  IMAD.MOV R24, RZ, RZ, -R24 ;  /* 0x000000ffff187224 */ /* 0x000fc400078e0a18 */
[----:B0-----:R-:W-:Y:S02]  /*d210*/  IMAD.MOV.U32 R13, RZ, RZ, R18 ;  /* 0x000000ffff0d7224 */ /* 0x001fe400078e0012 */
[----:B------:R-:W-:Y:S01]  /*d220*/  @!P5 IMAD.IADD R14, R14, 0x1, -R10 ;  /* 0x000000010e0ed824 */ /* 0x000fe200078e0a0a */
[----:B------:R-:W-:Y:S01]  /*d230*/  ISETP.GE.AND P5, PT, R23, RZ, PT ;  /* 0x000000ff1700720c */ /* 0x000fe20003fa6270 */
[C---:B------:R-:W-:Y:S02]  /*d240*/  VIADD R20, R0.reuse, 0x29 ;  /* 0x0000002900147836 */ /* 0x040fe40000000000 */
[----:B------:R-:W-:Y:S02]  /*d250*/  @!P1 IMAD.MOV R28, RZ, RZ, -R28 ;  /* 0x000000ffff1c9224 */ /* 0x000fe400078e0a1c */
[----:B------:R-:W-:Y:S02]  /*d260*/  VIADD R23, R0, 0x2a ;  /* 0x0000002a00177836 */ /* 0x000fe40000000000 */
[----:B------:R-:W-:-:S02]  /*d270*/  IMAD R9, R10, R24, R9 ;  /* 0x000000180a097224 */ /* 0x000fc400078e0209 */
[----:B------:R-:W-:Y:S01]  /*d280*/  @!P6 IMAD.IADD R12, R12, 0x1, -R10 ;  /* 0x000000010c0ce824 */ /* 0x000fe200078e0a0a */
[C---:B------:R-:W-:Y:S01]  /*d290*/  ISETP.GT.U32.AND P6, PT, R10.reuse, R15, PT ;  /* 0x0000000f0a00720c */ /* 0x040fe20003fc4070 */
[----:B------:R-:W-:Y:S01]  /*d2a0*/  @!P0 IMAD.MOV R13, RZ, RZ, -R13 ;  /* 0x000000ffff0d8224 */ /* 0x000fe200078e0a0d */
[C---:B------:R-:W-:Y:S01]  /*d2b0*/  ISETP.GT.U32.AND P0, PT, R10.reuse, R14, PT ;  /* 0x0000000e0a00720c */ /* 0x040fe20003f04070 */
[----:B------:R-:W-:Y:S01]  /*d2c0*/  STL [R1+0x58], R28 ;  /* 0x0000581c01007387 */ /* 0x000fe20000100800 */
[----:B------:R-:W-:Y:S01]  /*d2d0*/  IABS R8, R20 ;  /* 0x0000001400087213 */ /* 0x000fe20000000000 */
[----:B------:R-:W-:Y:S01]  /*d2e0*/  @!P3 IMAD.MOV R17, RZ, RZ, -R17 ;  /* 0x000000ffff11b224 */ /* 0x000fe200078e0a11 */
[----:B------:R-:W-:Y:S01]  /*d2f0*/  IABS R25, R23 ;  /* 0x0000001700197213 */ /* 0x000fe20000000000 */
[----:B------:R0:W-:Y:S01]  /*d300*/  STL [R1+0x54], R13 ;  /* 0x0000540d01007387 */ /* 0x0001e20000100800 */
[C---:B------:R-:W-:Y:S01]  /*d310*/  ISETP.GT.U32.AND P3, PT, R10.reuse, R9, PT ;  /* 0x000000090a00720c */ /* 0x040fe20003f64070 */
[----:B------:R-:W-:Y:S01]  /*d320*/  IMAD.HI.U32 R27, R11, R8, RZ ;  /* 0x000000080b1b7227 */ /* 0x000fe200078e00ff */
[----:B------:R-:W-:-:S03]  /*d330*/  ISETP.GT.U32.AND P1, PT, R10, R12, PT ;  /* 0x0000000c0a00720c */ /* 0x000fc60003f24070 */
[----:B0-----:R-:W-:Y:S02]  /*d340*/  IMAD.MOV.U32 R13, RZ, RZ, R16 ;  /* 0x000000ffff0d7224 */ /* 0x001fe400078e0010 */
[----:B------:R-:W-:Y:S02]  /*d350*/  IMAD.MOV.U32 R16, RZ, RZ, R25 ;  /* 0x000000ffff107224 */ /* 0x000fe400078e0019 */
[----:B------:R-:W-:Y:S01]  /*d360*/  @!P4 IMAD.MOV R13, RZ, RZ, -R13 ;  /* 0x000000ffff0dc224 */ /* 0x000fe200078e0a0d */
[----:B------:R-:W-:Y:S01]  /*d370*/  ISETP.GE.AND P4, PT, R26, RZ, PT ;  /* 0x000000ff1a00720c */ /* 0x000fe20003f86270 */
[----:B------:R-:W-:Y:S02]  /*d380*/  IMAD.MOV R27, RZ, RZ, -R27 ;  /* 0x000000ffff1b7224 */ /* 0x000fe400078e0a1b */
[----:B------:R-:W-:-:S04]  /*d390*/  IMAD.HI.U32 R18, R11, R16, RZ ;  /* 0x000000100b127227 */ /* 0x000fc800078e00ff */
[--C-:B------:R-:W-:Y:S02]  /*d3a0*/  @!P6 IMAD.IADD R15, R15, 0x1, -R10.reuse ;  /* 0x000000010f0fe824 */ /* 0x100fe400078e0a0a */
[----:B------:R-:W-:Y:S01]  /*d3b0*/  @!P0 IMAD.IADD R14, R14, 0x1, -R10 ;  /* 0x000000010e0e8824 */ /* 0x000fe200078e0a0a */
[----:B------:R-:W-:Y:S01]  /*d3c0*/  STL [R1+0x50], R17 ;  /* 0x0000501101007387 */ /* 0x000fe20000100800 */
[----:B------:R-:W-:Y:S02]  /*d3d0*/  IMAD R8, R10, R27, R8 ;  /* 0x0000001b0a087224 */ /* 0x000fe400078e0208 */
[----:B------:R-:W-:Y:S01]  /*d3e0*/  IMAD.MOV R18, RZ, RZ, -R18 ;  /* 0x000000ffff127224 */ /* 0x000fe200078e0a12 */
[----:B------:R0:W-:Y:S01]  /*d3f0*/  STL [R1+0x4c], R13 ;  /* 0x00004c0d01007387 */ /* 0x0001e20000100800 */
[----:B------:R-:W-:Y:S02]  /*d400*/  @!P3 IMAD.IADD R9, R9, 0x1, -R10 ;  /* 0x000000010909b824 */ /* 0x000fe400078e0a0a */
[----:B------:R-:W-:Y:S01]  /*d410*/  IMAD.MOV.U32 R25, RZ, RZ, R15 ;  /* 0x000000ffff197224 */ /* 0x000fe200078e000f */
[----:B------:R-:W-:Y:S01]  /*d420*/  ISETP.GE.AND P0, PT, R22, RZ, PT ;  /* 0x000000ff1600720c */ /* 0x000fe20003f06270 */
[----:B------:R-:W-:Y:S01]  /*d430*/  VIADD R24, R0, 0x2b ;  /* 0x0000002b00187836 */ /* 0x000fe20000000000 */
[C---:B------:R-:W-:Y:S01]  /*d440*/  ISETP.GT.U32.AND P6, PT, R10.reuse, R8, PT ;  /* 0x000000080a00720c */ /* 0x040fe20003fc4070 */
[----:B------:R-:W-:-:S02]  /*d450*/  IMAD R16, R10, R18, R16 ;  /* 0x000000120a107224 */ /* 0x000fc400078e0210 */
[----:B0-----:R-:W-:Y:S02]  /*d460*/  IMAD.MOV.U32 R13, RZ, RZ, R14 ;  /* 0x000000ffff0d7224 */ /* 0x001fe400078e000e */
[----:B------:R-:W-:Y:S01]  /*d470*/  @!P5 IMAD.MOV R25, RZ, RZ, -R25 ;  /* 0x000000ffff19d224 */ /* 0x000fe200078e0a19 */
[----:B------:R-:W-:Y:S01]  /*d480*/  ISETP.GT.U32.AND P5, PT, R10, R9, PT ;  /* 0x000000090a00720c */ /* 0x000fe20003fa4070 */
[----:B------:R-:W-:Y:S01]  /*d490*/  @!P4 IMAD.MOV R13, RZ, RZ, -R13 ;  /* 0x000000ffff0dc224 */ /* 0x000fe200078e0a0d */
[----:B------:R-:W-:Y:S01]  /*d4a0*/  IABS R19, R24 ;  /* 0x0000001800137213 */ /* 0x000fe20000000000 */
[----:B------:R-:W-:Y:S01]  /*d4b0*/  @!P1 IMAD.IADD R12, R12, 0x1, -R10 ;  /* 0x000000010c0c9824 */ /* 0x000fe200078e0a0a */
[----:B------:R-:W-:Y:S01]  /*d4c0*/  ISETP.GT.U32.AND P4, PT, R10, R16, PT ;  /* 0x000000100a00720c */ /* 0x000fe20003f84070 */
[----:B------:R-:W-:Y:S01]  /*d4d0*/  STL [R1+0x44], R25 ;  /* 0x0000441901007387 */ /* 0x000fe20000100800 */
[----:B------:R-:W-:Y:S01]  /*d4e0*/  ISETP.GE.AND P1, PT, R21, RZ, PT ;  /* 0x000000ff1500720c */ /* 0x000fe20003f26270 */
[----:B------:R-:W-:-:S02]  /*d4f0*/  IMAD.MOV.U32 R17, RZ, RZ, R19 ;  /* 0x000000ffff117224 */ /* 0x000fc400078e0013 */
[----:B------:R0:W-:Y:S01]  /*d500*/  STL [R1+0x40], R13 ;  /* 0x0000400d01007387 */ /* 0x0001e20000100800 */
[----:B------:R-:W-:Y:S02]  /*d510*/  @!P6 IMAD.IADD R8, R8, 0x1, -R10 ;  /* 0x000000010808e824 */ /* 0x000fe400078e0a0a */
[----:B------:R-:W-:-:S04]  /*d520*/  IMAD.HI.U32 R19, R11, R17, RZ ;  /* 0x000000110b137227 */ /* 0x000fc800078e00ff */
[----:B0-----:R-:W-:Y:S02]  /*d530*/  IMAD.MOV.U32 R13, RZ, RZ, R12 ;  /* 0x000000ffff0d7224 */ /* 0x001fe400078e000c */
[--C-:B------:R-:W-:Y:S02]  /*d540*/  @!P5 IMAD.IADD R9, R9, 0x1, -R10.reuse ;  /* 0x000000010909d824 */ /* 0x100fe400078e0a0a */
[----:B------:R-:W-:Y:S02]  /*d550*/  @!P0 IMAD.MOV R13, RZ, RZ, -R13 ;  /* 0x000000ffff0d8224 */ /* 0x000fe400078e0a0d */
[----:B------:R-:W-:Y:S01]  /*d560*/  IMAD.MOV R19, RZ, RZ, -R19 ;  /* 0x000000ffff137224 */ /* 0x000fe200078e0a13 */
[----:B------:R-:W-:Y:S01]  /*d570*/  ISETP.GT.U32.AND P6, PT, R10, R8, PT ;  /* 0x000000080a00720c */ /* 0x000fe20003fc4070 */
[----:B------:R-:W-:Y:S01]  /*d580*/  @!P4 IMAD.IADD R16, R16, 0x1, -R10 ;  /* 0x000000011010c824 */ /* 0x000fe200078e0a0a */
[----:B------:R0:W-:Y:S01]  /*d590*/  STL [R1+0x3c], R13 ;  /* 0x00003c0d01007387 */ /* 0x0001e20000100800 */
[----:B------:R-:W-:-:S02]  /*d5a0*/  IMAD R12, R10, R19, R17 ;  /* 0x000000130a0c7224 */ /* 0x000fc400078e0211 */
[----:B------:R-:W-:Y:S02]  /*d5b0*/  VIADD R15, R0, 0x2d ;  /* 0x0000002d000f7836 */ /* 0x000fe40000000000 */
[----:B0-----:R-:W-:Y:S01]  /*d5c0*/  IMAD.MOV.U32 R13, RZ, RZ, R9 ;  /* 0x000000ffff0d7224 */ /* 0x001fe200078e0009 */
[----:B------:R-:W-:-:S03]  /*d5d0*/  ISETP.GT.U32.AND P5, PT, R10, R12, PT ;  /* 0x0000000c0a00720c */ /* 0x000fc60003fa4070 */
[----:B------:R-:W-:Y:S01]  /*d5e0*/  @!P1 IMAD.MOV R13, RZ, RZ, -R13 ;  /* 0x000000ffff0d9224 */ /* 0x000fe200078e0a0d */
[----:B------:R-:W-:Y:S02]  /*d5f0*/  ISETP.GT.U32.AND P1, PT, R10, R16, PT ;  /* 0x000000100a00720c */ /* 0x000fe40003f24070 */
[----:B------:R-:W-:Y:S02]  /*d600*/  IABS R17, R15 ;  /* 0x0000000f00117213 */ /* 0x000fe40000000000 */
[----:B------:R-:W-:Y:S01]  /*d610*/  ISETP.GE.AND P3, PT, R20, RZ, PT ;  /* 0x000000ff1400720c */ /* 0x000fe20003f66270 */
[----:B------:R-:W-:Y:S01]  /*d620*/  @!P6 IMAD.IADD R8, R8, 0x1, -R10 ;  /* 0x000000010808e824 */ /* 0x000fe200078e0a0a */
[----:B------:R-:W-:Y:S01]  /*d630*/  ISETP.GE.AND P0, PT, R23, RZ, PT ;  /* 0x000000ff1700720c */ /* 0x000fe20003f06270 */
[----:B------:R-:W-:Y:S01]  /*d640*/  IMAD.HI.U32 R20, R11, R17, RZ ;  /* 0x000000110b147227 */ /* 0x000fe200078e00ff */
[----:B------:R0:W-:Y:S03]  /*d650*/  STL [R1+0xc], R13 ;  /* 0x00000c0d01007387 */ /* 0x0001e60000100800 */
[----:B------:R-:W-:-:S02]  /*d660*/  VIADD R18, R0, 0x2c ;  /* 0x0000002c00127836 */ /* 0x000fc40000000000 */
[--C-:B------:R-:W-:Y:S02]  /*d670*/  @!P1 IMAD.IADD R16, R16, 0x1, -R10.reuse ;  /* 0x0000000110109824 */ /* 0x100fe400078e0a0a */
[----:B------:R-:W-:Y:S02]  /*d680*/  @!P5 IMAD.IADD R12, R12, 0x1, -R10 ;  /* 0x000000010c0cd824 */ /* 0x000fe400078e0a0a */
[----:B0-----:R-:W-:Y:S02]  /*d690*/  IMAD.MOV.U32 R13, RZ, RZ, R8 ;  /* 0x000000ffff0d7224 */ /* 0x001fe400078e0008 */
[----:B------:R-:W-:Y:S01]  /*d6a0*/  IMAD.MOV R8, RZ, RZ, -R20 ;  /* 0x000000ffff087224 */ /* 0x000fe200078e0a14 */
[----:B------:R-:W-:Y:S01]  /*d6b0*/  IABS R14, R18 ;  /* 0x00000012000e7213 */ /* 0x000fe20000000000 */
[----:B------:R-:W-:Y:S02]  /*d6c0*/  IMAD.MOV.U32 R93, RZ, RZ, R16 ;  /* 0x000000ffff5d7224 */ /* 0x000fe400078e0010 */
[----:B------:R-:W-:-:S02]  /*d6d0*/  IMAD R8, R10, R8, R17 ;  /* 0x000000080a087224 */ /* 0x000fc400078e0211 */
[----:B------:R-:W-:Y:S01]  /*d6e0*/  @!P3 IMAD.MOV R13, RZ, RZ, -R13 ;  /* 0x000000ffff0db224 */ /* 0x000fe200078e0a0d */
[----:B------:R-:W-:Y:S01]  /*d6f0*/  ISETP.GT.U32.AND P3, PT, R10, R12, PT ;  /* 0x0000000c0a00720c */ /* 0x000fe20003f64070 */
[----:B------:R-:W-:Y:S02]  /*d700*/  VIADD R19, R0, 0x2e ;  /* 0x0000002e00137836 */ /* 0x000fe40000000000 */
[----:B------:R-:W-:Y:S01]  /*d710*/  @!P0 IMAD.MOV R93, RZ, RZ, -R93 ;  /* 0x000000ffff5d8224 */ /* 0x000fe200078e0a5d */
[----:B------:R-:W-:Y:S01]  /*d720*/  ISETP.GT.U32.AND P0, PT, R10, R8, PT ;  /* 0x000000080a00720c */ /* 0x000fe20003f04070 */
[----:B------:R-:W-:Y:S01]  /*d730*/  IMAD.HI.U32 R9, R11, R14, RZ ;  /* 0x0000000e0b097227 */ /* 0x000fe200078e00ff */
[----:B------:R-:W-:Y:S02]  /*d740*/  ISETP.GE.AND P4, PT, R18, RZ, PT ;  /* 0x000000ff1200720c */ /* 0x000fe40003f86270 */
[----:B------:R-:W-:Y:S01]  /*d750*/  IABS R18, R19 ;  /* 0x0000001300127213 */ /* 0x000fe20000000000 */
[----:B------:R-:W-:Y:S01]  /*d760*/  IMAD.MOV R9, RZ, RZ, -R9 ;  /* 0x000000ffff097224 */ /* 0x000fe200078e0a09 */
[----:B------:R-:W-:Y:S01]  /*d770*/  ISETP.GE.AND P6, PT, R24, RZ, PT ;  /* 0x000000ff1800720c */ /* 0x000fe20003fc6270 */
[----:B------:R-:W-:-:S02]  /*d780*/  VIADD R23, R0, 0x32 ;  /* 0x0000003200177836 */ /* 0x000fc40000000000 */
[----:B------:R-:W-:Y:S02]  /*d790*/  IMAD R9, R10, R9, R14 ;  /* 0x000000090a097224 */ /* 0x000fe400078e020e */
[----:B------:R-:W-:Y:S02]  /*d7a0*/  VIADD R14, R0, 0x30 ;  /* 0x00000030000e7836 */ /* 0x000fe40000000000 */
[----:B------:R-:W-:-:S04]  /*d7b0*/  IMAD.HI.U32 R17, R11, R18, RZ ;  /* 0x000000120b117227 */ /* 0x000fc800078e00ff */
[--C-:B------:R-:W-:Y:S01]  /*d7c0*/  @!P3 IMAD.IADD R12, R12, 0x1, -R10.reuse ;  /* 0x000000010c0cb824 */ /* 0x100fe200078e0a0a */
[----:B------:R-:W-:Y:S01]  /*d7d0*/  ISETP.GE.AND P3, PT, R19, RZ, PT ;  /* 0x000000ff1300720c */ /* 0x000fe20003f66270 */
[----:B------:R-:W-:Y:S01]  /*d7e0*/  VIADD R22, R0, 0x31 ;  /* 0x0000003100167836 */ /* 0x000fe20000000000 */
[----:B------:R-:W-:Y:S01]  /*d7f0*/  IABS R19, R23 ;  /* 0x0000001700137213 */ /* 0x000fe20000000000 */
[----:B------:R-:W-:Y:S01]  /*d800*/  IMAD.MOV R20, RZ, RZ, -R17 ;  /* 0x000000ffff147224 */ /* 0x000fe200078e0a11 */
[----:B------:R-:W-:Y:S01]  /*d810*/  IABS R16, R14 ;  /* 0x0000000e00107213 */ /* 0x000fe20000000000 */
[----:B------:R-:W-:Y:S01]  /*d820*/  @!P0 IMAD.IADD R8, R8, 0x1, -R10 ;  /* 0x0000000108088824 */ /* 0x000fe200078e0a0a */
[C---:B------:R-:W-:Y:S01]  /*d830*/  ISETP.GT.U32.AND P1, PT, R10.reuse, R9, PT ;  /* 0x000000090a00720c */ /* 0x040fe20003f24070 */
[C---:B------:R-:W-:Y:S01]  /*d840*/  IMAD R18, R10.reuse, R20, R18 ;  /* 0x000000140a127224 */ /* 0x040fe200078e0212 */
[----:B------:R-:W-:Y:S01]  /*d850*/  ISETP.GE.AND P5, PT, R15, RZ, PT ;  /* 0x000000ff0f00720c */ /* 0x000fe20003fa6270 */
[----:B------:R-:W-:Y:S01]  /*d860*/  IMAD.MOV.U32 R92, RZ, RZ, R12 ;  /* 0x000000ffff5c7224 */ /* 0x000fe200078e000c */
[----:B------:R-:W-:Y:S01]  /*d870*/  IABS R15, R22 ;  /* 0x00000016000f7213 */ /* 0x000fe20000000000 */
[----:B------:R-:W-:Y:S01]  /*d880*/  IMAD.MOV.U32 R17, RZ, RZ, R19 ;  /* 0x000000ffff117224 */ /* 0x000fe200078e0013 */
[----:B------:R-:W-:Y:S01]  /*d890*/  ISETP.GT.U32.AND P0, PT, R10, R8, PT ;  /* 0x000000080a00720c */ /* 0x000fe20003f04070 */
[----:B------:R-:W-:-:S04]  /*d8a0*/  IMAD.HI.U32 R19, R11, R16, RZ ;  /* 0x000000100b137227 */ /* 0x000fc800078e00ff */
[----:B------:R-:W-:Y:S01]  /*d8b0*/  @!P6 IMAD.MOV R92, RZ, RZ, -R92 ;  /* 0x000000ffff5ce224 */ /* 0x000fe200078e0a5c */
[----:B------:R-:W-:Y:S01]  /*d8c0*/  ISETP.GT.U32.AND P6, PT, R10, R18, PT ;  /* 0x000000120a00720c */ /* 0x000fe20003fc4070 */
[----:B------:R-:W-:-:S04]  /*d8d0*/  IMAD.HI.U32 R20, R11, R15, RZ ;  /* 0x0000000f0b147227 */ /* 0x000fc800078e00ff */
[----:B------:R-:W-:Y:S02]  /*d8e0*/  IMAD.MOV R12, RZ, RZ, -R19 ;  /* 0x000000ffff0c7224 */ /* 0x000fe400078e0a13 */
[----:B------:R-:W-:Y:S02]  /*d8f0*/  IMAD.MOV R19, RZ, RZ, -R20 ;  /* 0x000000ffff137224 */ /* 0x000fe400078e0a14 */
[C---:B------:R-:W-:Y:S02]  /*d900*/  IMAD R16, R10.reuse, R12, R16 ;  /* 0x0000000c0a107224 */ /* 0x040fe400078e0210 */
[--C-:B------:R-:W-:Y:S02]  /*d910*/  @!P1 IMAD.IADD R9, R9, 0x1, -R10.reuse ;  /* 0x0000000109099824 */ /* 0x100fe400078e0a0a */
[----:B------:R-:W-:Y:S02]  /*d920*/  IMAD R15, R10, R19, R15 ;  /* 0x000000130a0f7224 */ /* 0x000fe400078e020f */
[----:B------:R-:W-:Y:S01]  /*d930*/  @!P0 IMAD.IADD R8, R8, 0x1, -R10 ;  /* 0x0000000108088824 */ /* 0x000fe200078e0a0a */
[----:B------:R-:W-:-:S02]  /*d940*/  ISETP.GT.U32.AND P0, PT, R10, R16, PT ;  /* 0x000000100a00720c */ /* 0x000fc40003f04070 */
[----:B------:R-:W-:Y:S01]  /*d950*/  ISETP.GT.U32.AND P1, PT, R10, R9, PT ;  /* 0x000000090a00720c */ /* 0x000fe20003f24070 */
[----:B------:R-:W-:Y:S01]  /*d960*/  @!P6 IMAD.IADD R18, R18, 0x1, -R10 ;  /* 0x000000011212e824 */ /* 0x000fe200078e0a0a */
[----:B------:R-:W-:Y:S01]  /*d970*/  ISETP.GT.U32.AND P6, PT, R10, R15, PT ;  /* 0x0000000f0a00720c */ /* 0x000fe20003fc4070 */
[----:B------:R-:W-:-:S04]  /*d980*/  IMAD.HI.U32 R21, R11, R17, RZ ;  /* 0x000000110b157227 */ /* 0x000fc800078e00ff */
[----:B------:R-:W-:Y:S02]  /*d990*/  IMAD.MOV R20, RZ, RZ, -R21 ;  /* 0x000000ffff147224 */ /* 0x000fe400078e0a15 */
[----:B------:R-:W-:Y:S02]  /*d9a0*/  VIADD R21, R0, 0x33 ;  /* 0x0000003300157836 */ /* 0x000fe40000000000 */
[--C-:B------:R-:W-:Y:S02]  /*d9b0*/  @!P0 IMAD.IADD R16, R16, 0x1, -R10.reuse ;  /* 0x0000000110108824 */ /* 0x100fe400078e0a0a */
[--C-:B------:R-:W-:Y:S01]  /*d9c0*/  @!P1 IMAD.IADD R9, R9, 0x1, -R10.reuse ;  /* 0x0000000109099824 */ /* 0x100fe200078e0a0a */
[----:B------:R-:W-:Y:S01]  /*d9d0*/  IABS R12, R21 ;  /* 0x00000015000c7213 */ /* 0x000fe20000000000 */
[----:B------:R-:W-:Y:S01]  /*d9e0*/  @!P6 IMAD.IADD R15, R15, 0x1, -R10 ;  /* 0x000000010f0fe824 */ /* 0x000fe200078e0a0a */
[----:B------:R-:W-:Y:S01]  /*d9f0*/  ISETP.GT.U32.AND P6, PT, R10, R16, PT ;  /* 0x000000100a00720c */ /* 0x000fe20003fc4070 */
[----:B------:R-:W-:-:S02]  /*da00*/  IMAD.MOV.U32 R91, RZ, RZ, R9 ;  /* 0x000000ffff5b7224 */ /* 0x000fc400078e0009 */
[----:B------:R-:W-:Y:S01]  /*da10*/  IMAD.HI.U32 R9, R11, R12, RZ ;  /* 0x0000000c0b097227 */ /* 0x000fe200078e00ff */
[----:B------:R-:W-:-:S03]  /*da20*/  ISETP.GE.AND P1, PT, R14, RZ, PT ;  /* 0x000000ff0e00720c */ /* 0x000fc60003f26270 */
[----:B------:R-:W-:Y:S02]  /*da30*/  VIADD R26, R0, 0x34 ;  /* 0x00000034001a7836 */ /* 0x000fe40000000000 */
[----:B------:R-:W-:Y:S02]  /*da40*/  IMAD.MOV.U32 R90, RZ, RZ, R8 ;  /* 0x000000ffff5a7224 */ /* 0x000fe400078e0008 */
[C---:B------:R-:W-:Y:S02]  /*da50*/  IMAD R14, R10.reuse, R20, R17 ;  /* 0x000000140a0e7224 */ /* 0x040fe400078e0211 */
[----:B------:R-:W-:Y:S01]  /*da60*/  IMAD.MOV R8, RZ, RZ, -R9 ;  /* 0x000000ffff087224 */ /* 0x000fe200078e0a09 */
[----:B------:R-:W-:Y:S01]  /*da70*/  IABS R17, R26 ;  /* 0x0000001a00117213 */ /* 0x000fe20000000000 */
[----:B------:R-:W-:Y:S01]  /*da80*/  @!P5 IMAD.MOV R90, RZ, RZ, -R90 ;  /* 0x000000ffff5ad224 */ /* 0x000fe200078e0a5a */
[C---:B------:R-:W-:Y:S01]  /*da90*/  ISETP.GT.U32.AND P5, PT, R10.reuse, R14, PT ;  /* 0x0000000e0a00720c */ /* 0x040fe20003fa4070 */
[----:B------:R-:W-:-:S02]  /*daa0*/  IMAD R12, R10, R8, R12 ;  /* 0x000000080a0c7224 */ /* 0x000fc400078e020c */
[----:B------:R-:W-:Y:S01]  /*dab0*/  @!P4 IMAD.MOV R91, RZ, RZ, -R91 ;  /* 0x000000ffff5bc224 */ /* 0x000fe200078e0a5b */
[----:B------:R-:W-:Y:S01]  /*dac0*/  ISETP.GT.U32.AND P4, PT, R10, R15, PT ;  /* 0x0000000f0a00720c */ /* 0x000fe20003f84070 */
[----:B------:R-:W-:Y:S01]  /*dad0*/  @!P6 IMAD.IADD R16, R16, 0x1, -R10 ;  /* 0x000000011010e824 */ /* 0x000fe200078e0a0a */
[----:B------:R-:W-:Y:S01]  /*dae0*/  ISETP.GT.U32.AND P6, PT, R10, R12, PT ;  /* 0x0000000c0a00720c */ /* 0x000fe20003fc4070 */
[----:B------:R-:W-:Y:S02]  /*daf0*/  VIADD R25, R0, 0x35 ;  /* 0x0000003500197836 */ /* 0x000fe40000000000 */
[----:B------:R-:W-:-:S04]  /*db00*/  IMAD.HI.U32 R27, R11, R17, RZ ;  /* 0x000000110b1b7227 */ /* 0x000fc800078e00ff */
[----:B------:R-:W-:Y:S01]  /*db10*/  VIADD R24, R0, 0x36 ;  /* 0x0000003600187836 */ /* 0x000fe20000000000 */
[----:B------:R-:W-:Y:S01]  /*db20*/  IABS R19, R25 ;  /* 0x0000001900137213 */ /* 0x000fe20000000000 */
[----:B------:R-:W-:Y:S01]  /*db30*/  IMAD.MOV R9, RZ, RZ, -R27 ;  /* 0x000000ffff097224 */ /* 0x000fe200078e0a1b */
[----:B------:R-:W-:Y:S01]  /*db40*/  ISETP.GT.U32.AND P0, PT, R10, R18, PT ;  /* 0x000000120a00720c */ /* 0x000fe20003f04070 */
[----:B------:R-:W-:Y:S01]  /*db50*/  @!P5 IMAD.IADD R14, R14, 0x1, -R10 ;  /* 0x000000010e0ed824 */ /* 0x000fe200078e0a0a */
[----:B------:R-:W-:Y:S01]  /*db60*/  IABS R20, R24 ;  /* 0x0000001800147213 */ /* 0x000fe20000000000 */
[----:B------:R-:W-:Y:S02]  /*db70*/  IMAD R9, R10, R9, R17 ;  /* 0x000000090a097224 */ /* 0x000fe400078e0211 */
[----:B------:R-:W-:-:S04]  /*db80*/  IMAD.HI.U32 R27, R11, R19, RZ ;  /* 0x000000130b1b7227 */ /* 0x000fc800078e00ff */
[----:B------:R-:W-:Y:S01]  /*db90*/  @!P4 IMAD.IADD R15, R15, 0x1, -R10 ;  /* 0x000000010f0fc824 */ /* 0x000fe200078e0a0a */
[----:B------:R-:W-:Y:S01]  /*dba0*/  ISETP.GT.U32.AND P4, PT, R10, R9, PT ;  /* 0x000000090a00720c */ /* 0x000fe20003f84070 */
[----:B------:R-:W-:-:S04]  /*dbb0*/  IMAD.HI.U32 R8, R11, R20, RZ ;  /* 0x000000140b087227 */ /* 0x000fc800078e00ff */
[----:B------:R-:W-:Y:S01]  /*dbc0*/  @!P6 IMAD.IADD R12, R12, 0x1, -R10 ;  /* 0x000000010c0ce824 */ /* 0x000fe200078e0a0a */
[C---:B------:R-:W-:Y:S01]  /*dbd0*/  ISETP.GT.U32.AND P6, PT, R10.reuse, R14, PT ;  /* 0x0000000e0a00720c */ /* 0x040fe20003fc4070 */
[----:B------:R-:W-:Y:S02]  /*dbe0*/  IMAD.MOV R27, RZ, RZ, -R27 ;  /* 0x000000ffff1b7224 */ /* 0x000fe400078e0a1b */
[----:B------:R-:W-:Y:S02]  /*dbf0*/  IMAD.MOV R17, RZ, RZ, -R8 ;  /* 0x000000ffff117224 */ /* 0x000fe400078e0a08 */
[----:B------:R-:W-:Y:S02]  /*dc00*/  IMAD R8, R10, R27, R19 ;  /* 0x0000001b0a087224 */ /* 0x000fe400078e0213 */
[----:B------:R-:W-:Y:S02]  /*dc10*/  IMAD.MOV.U32 R83, RZ, RZ, R16 ;  /* 0x000000ffff537224 */ /* 0x000fe400078e0010 */
[----:B------:R-:W-:Y:S01]  /*dc20*/  @!P0 IMAD.IADD R18, R18, 0x1, -R10 ;  /* 0x0000000112128824 */ /* 0x000fe200078e0a0a */
[----:B------:R-:W-:Y:S01]  /*dc30*/  ISETP.GE.AND P0, PT, R22, RZ, PT ;  /* 0x000000ff1600720c */ /* 0x000fe20003f06270 */
[----:B------:R-:W-:-:S02]  /*dc40*/  VIADD R22, R0, 0x38 ;  /* 0x0000003800167836 */ /* 0x000fc40000000000 */
[----:B------:R-:W-:Y:S01]  /*dc50*/  @!P1 IMAD.MOV R83, RZ, RZ, -R83 ;  /* 0x000000ffff539224 */ /* 0x000fe200078e0a53 */
[C---:B------:R-:W-:Y:S01]  /*dc60*/  ISETP.GT.U32.AND P1, PT, R10.reuse, R8, PT ;  /* 0x000000080a00720c */ /* 0x040fe20003f24070 */
[----:B------:R-:W-:Y:S01]  /*dc70*/  IMAD R17, R10, R17, R20 ;  /* 0x000000110a117224 */ /* 0x000fe200078e0214 */
[----:B------:R0:W-:Y:S01]  /*dc80*/  STL [R1+0x8], R13 ;  /* 0x0000080d01007387 */ /* 0x0001e20000100800 */
[--C-:B------:R-:W-:Y:S01]  /*dc90*/  @!P4 IMAD.IADD R9, R9, 0x1, -R10.reuse ;  /* 0x000000010909c824 */ /* 0x100fe200078e0a0a */
[----:B------:R-:W-:Y:S01]  /*dca0*/  ISETP.GE.AND P5, PT, R23, RZ, PT ;  /* 0x000000ff1700720c */ /* 0x000fe20003fa6270 */
[----:B------:R-:W-:Y:S01]  /*dcb0*/  @!P6 IMAD.IADD R14, R14, 0x1, -R10 ;  /* 0x000000010e0ee824 */ /* 0x000fe200078e0a0a */
[----:B------:R-:W-:Y:S02]  /*dcc0*/  IABS R19, R22 ;  /* 0x0000001600137213 */ /* 0x000fe40000000000 */
[C---:B------:R-:W-:Y:S02]  /*dcd0*/  ISETP.GT.U32.AND P4, PT, R10.reuse, R12, PT ;  /* 0x0000000c0a00720c */ /* 0x040fe40003f84070 */
[----:B------:R-:W-:Y:S01]  /*dce0*/  ISETP.GT.U32.AND P6, PT, R10, R17, PT ;  /* 0x000000110a00720c */ /* 0x000fe20003fc4070 */
[----:B0-----:R-:W-:-:S02]  /*dcf0*/  IMAD.MOV.U32 R13, RZ, RZ, R18 ;  /* 0x000000ffff0d7224 */ /* 0x001fc400078e0012 */
[----:B------:R-:W-:Y:S02]  /*dd00*/  IMAD.MOV.U32 R82, RZ, RZ, R15 ;  /* 0x000000ffff527224 */ /* 0x000fe400078e000f */
[----:B------:R-:W-:Y:S01]  /*dd10*/  @!P3 IMAD.MOV R13, RZ, RZ, -R13 ;  /* 0x000000ffff0db224 */ /* 0x000fe200078e0a0d */
[----:B------:R-:W-:Y:S01]  /*dd20*/  ISETP.GT.U32.AND P3, PT, R10, R9, PT ;  /* 0x000000090a00720c */ /* 0x000fe20003f64070 */
[----:B------:R-:W-:Y:S02]  /*dd30*/  VIADD R23, R0, 0x39 ;  /* 0x0000003900177836 */ /* 0x000fe40000000000 */
[----:B------:R-:W-:Y:S02]  /*dd40*/  IMAD.MOV.U32 R16, RZ, RZ, R19 ;  /* 0x000000ffff107224 */ /* 0x000fe400078e0013 */
[----:B------:R-:W-:Y:S01]  /*dd50*/  @!P0 IMAD.MOV R82, RZ, RZ, -R82 ;  /* 0x000000ffff528224 */ /* 0x000fe200078e0a52 */
[----:B------:R-:W-:Y:S01]  /*dd60*/  ISETP.GE.AND P0, PT, R21, RZ, PT ;  /* 0x000000ff1500720c */ /* 0x000fe20003f06270 */
[----:B------:R-:W-:Y:S01]  /*dd70*/  IMAD.HI.U32 R19, R11, R16, RZ ;  /* 0x000000100b137227 */ /* 0x000fe200078e00ff */
[----:B------:R-:W-:-:S03]  /*dd80*/  IABS R20, R23 ;  /* 0x0000001700147213 */ /* 0x000fc60000000000 */
[----:B------:R-:W-:Y:S02]  /*dd90*/  @!P1 IMAD.IADD R8, R8, 0x1, -R10 ;  /* 0x0000000108089824 */ /* 0x000fe400078e0a0a */
[----:B------:R-:W-:Y:S02]  /*dda0*/  IMAD.MOV.U32 R81, RZ, RZ, R14 ;  /* 0x000000ffff517224 */ /* 0x000fe400078e000e */
[--C-:B------:R-:W-:Y:S02]  /*ddb0*/  @!P4 IMAD.IADD R12, R12, 0x1, -R10.reuse ;  /* 0x000000010c0cc824 */ /* 0x100fe400078e0a0a */
[----:B------:R-:W-:Y:S02]  /*ddc0*/  IMAD.MOV R19, RZ, RZ, -R19 ;  /* 0x000000ffff137224 */ /* 0x000fe400078e0a13 */
[----:B------:R-:W-:Y:S01]  /*ddd0*/  @!P5 IMAD.MOV R81, RZ, RZ, -R81 ;  /* 0x000000ffff51d224 */ /* 0x000fe200078e0a51 */
[----:B------:R-:W-:Y:S01]  /*dde0*/  ISETP.GT.U32.AND P5, PT, R10, R8, PT ;  /* 0x000000080a00720c */ /* 0x000fe20003fa4070 */
[----:B------:R-:W-:-:S02]  /*ddf0*/  @!P6 IMAD.IADD R17, R17, 0x1, -R10 ;  /* 0x000000011111e824 */ /* 0x000fc400078e0a0a */
[----:B------:R-:W-:Y:S02]  /*de00*/  IMAD.MOV.U32 R15, RZ, RZ, R20 ;  /* 0x000000ffff0f7224 */ /* 0x000fe400078e0014 */
[C---:B------:R-:W-:Y:S02]  /*de10*/  IMAD R16, R10.reuse, R19, R16 ;  /* 0x000000130a107224 */ /* 0x040fe400078e0210 */
[----:B------:R-:W-:Y:S01]  /*de20*/  IMAD.MOV.U32 R80, RZ, RZ, R12 ;  /* 0x000000ffff507224 */ /* 0x000fe200078e000c */
[----:B------:R-:W-:Y:S01]  /*de30*/  ISETP.GT.U32.AND P6, PT, R10, R17, PT ;  /* 0x000000110a00720c */ /* 0x000fe20003fc4070 */
[----:B------:R-:W-:Y:S02]  /*de40*/  @!P3 IMAD.IADD R9, R9, 0x1, -R10 ;  /* 0x000000010909b824 */ /* 0x000fe400078e0a0a */
[----:B------:R-:W-:Y:S02]  /*de50*/  VIADD R12, R0, 0x3a ;  /* 0x0000003a000c7836 */ /* 0x000fe40000000000 */
[----:B------:R-:W-:-:S04]  /*de60*/  IMAD.HI.U32 R18, R11, R15, RZ ;  /* 0x0000000f0b127227 */ /* 0x000fc800078e00ff */
[----:B------:R-:W-:Y:S01]  /*de70*/  @!P0 IMAD.MOV R80, RZ, RZ, -R80 ;  /* 0x000000ffff508224 */ /* 0x000fe200078e0a50 */
[----:B------:R-:W-:Y:S01]  /*de80*/  ISETP.GT.U32.AND P0, PT, R10, R16, PT ;  /* 0x000000100a00720c */ /* 0x000fe20003f04070 */
[----:B------:R-:W-:Y:S01]  /*de90*/  IMAD.MOV.U32 R79, RZ, RZ, R9 ;  /* 0x000000ffff4f7224 */ /* 0x000fe200078e0009 */
[----:B------:R-:W-:Y:S01]  /*dea0*/  IABS R9, R12 ;  /* 0x0000000c00097213 */ /* 0x000fe20000000000 */
[----:B------:R-:W-:Y:S01]  /*deb0*/  IMAD.MOV R14, RZ, RZ, -R18 ;  /* 0x000000ffff0e7224 */ /* 0x000fe200078e0a12 */
[----:B------:R-:W-:Y:S01]  /*dec0*/  ISETP.GE.AND P3, PT, R25, RZ, PT ;  /* 0x000000ff1900720c */ /* 0x000fe20003f66270 */
[----:B------:R-:W-:Y:S01]  /*ded0*/  @!P5 IMAD.IADD R8, R8, 0x1, -R10 ;  /* 0x000000010808d824 */ /* 0x000fe200078e0a0a */
[----:B------:R-:W-:Y:S01]  /*dee0*/  ISETP.GE.AND P1, PT, R24, RZ, PT ;  /* 0x000000ff1800720c */ /* 0x000fe20003f26270 */
[----:B------:R-:W-:Y:S02]  /*def0*/  IMAD R15, R10, R14, R15 ;  /* 0x0000000e0a0f7224 */ /* 0x000fe400078e020f */
[----:B------:R-:W-:Y:S01]  /*df00*/  IMAD.HI.U32 R14, R11, R9, RZ ;  /* 0x000000090b0e7227 */ /* 0x000fe200078e00ff */
[----:B------:R0:W-:Y:S03]  /*df10*/  STL [R1+0x1288], R93 ;  /* 0x0012885d01007387 */ /* 0x0001e60000100800 */
[----:B------:R-:W-:-:S02]  /*df20*/  VIADD R19, R0, 0x3b ;  /* 0x0000003b00137836 */ /* 0x000fc40000000000 */
[----:B------:R-:W-:Y:S01]  /*df30*/  IMAD.MOV.U32 R78, RZ, RZ, R8 ;  /* 0x000000ffff4e7224 */ /* 0x000fe200078e0008 */
[----:B------:R-:W-:Y:S01]  /*df40*/  STL [R1+0x128c], R92 ;  /* 0x00128c5c01007387 */ /* 0x000fe20000100800 */
[----:B------:R-:W-:Y:S02]  /*df50*/  @!P6 IMAD.IADD R17, R17, 0x1, -R10 ;  /* 0x000000011111e824 */ /* 0x000fe400078e0a0a */
[----:B------:R-:W-:Y:S01]  /*df60*/  IMAD.MOV R8, RZ, RZ, -R14 ;  /* 0x000000ffff087224 */ /* 0x000fe200078e0a0e */
[----:B------:R-:W-:Y:S01]  /*df70*/  STL.64 [R1+0x1298], R90 ;  /* 0x0012985a01007387 */ /* 0x000fe20000100a00 */
[----:B------:R-:W-:Y:S01]  /*df80*/  @!P0 IMAD.IADD R16, R16, 0x1, -R10 ;  /* 0x0000000110108824 */ /* 0x000fe200078e0a0a */
[----:B------:R-:W-:Y:S01]  /*df90*/  ISETP.GE.AND P4, PT, R26, RZ, PT ;  /* 0x000000ff1a00720c */ /* 0x000fe20003f86270 */
[----:B------:R-:W-:Y:S01]  /*dfa0*/  IMAD R9, R10, R8, R9 ;  /* 0x000000080a097224 */ /* 0x000fe200078e0209 */
[----:B------:R1:W-:Y:S01]  /*dfb0*/  STL [R1+0x140], R13 ;  /* 0x0001400d01007387 */ /* 0x0003e20000100800 */
[----:B------:R-:W-:Y:S01]  /*dfc0*/  IABS R18, R19 ;  /* 0x0000001300127213 */ /* 0x000fe20000000000 */
[----:B------:R-:W-:Y:S01]  /*dfd0*/  VIADD R21, R0, 0x3c ;  /* 0x0000003c00157836 */ /* 0x000fe20000000000 */
[----:B------:R-:W-:Y:S01]  /*dfe0*/  ISETP.GT.U32.AND P5, PT, R10, R15, PT ;  /* 0x0000000f0a00720c */ /* 0x000fe20003fa4070 */
[----:B------:R-:W-:Y:S01]  /*dff0*/  @!P3 IMAD.MOV R78, RZ, RZ, -R78 ;  /* 0x000000ffff4eb224 */ /* 0x000fe200078e0a4e */
[----:B------:R-:W-:Y:S01]  /*e000*/  ISETP.GE.AND P0, PT, R12, RZ, PT ;  /* 0x000000ff0c00720c */ /* 0x000fe20003f06270 */
[----:B------:R-:W-:Y:S01]  /*e010*/  VIADD R27, R0, 0x52 ;  /* 0x00000052001b7836 */ /* 0x000fe20000000000 */
[----:B0-----:R-:W0:Y:S01]  /*e020*/  LDC R93, c[0x0][0x3a0] ;  /* 0x0000e800ff5d7b82 */ /* 0x001e220000000800 */
[----:B-1----:R-:W-:Y:S01]  /*e030*/  IMAD.MOV.U32 R13, RZ, RZ, R17 ;  /* 0x000000ffff0d7224 */ /* 0x002fe200078e0011 */
[----:B------:R-:W-:Y:S01]  /*e040*/  ISETP.GT.U32.AND P3, PT, R10, R16, PT ;  /* 0x000000100a00720c */ /* 0x000fe20003f64070 */
[----:B------:R-:W-:Y:S01]  /*e050*/  IMAD.HI.U32 R12, R11, R18, RZ ;  /* 0x000000120b0c7227 */ /* 0x000fe200078e00ff */
[----:B------:R-:W-:-:S03]  /*e060*/  IABS R20, R21 ;  /* 0x0000001500147213 */ /* 0x000fc60000000000 */
[----:B------:R-:W-:Y:S01]  /*e070*/  @!P1 IMAD.MOV R13, RZ, RZ, -R13 ;  /* 0x000000ffff0d9224 */ /* 0x000fe200078e0a0d */
[----:B------:R-:W-:Y:S01]  /*e080*/  ISETP.GT.U32.AND P1, PT, R10, R9, PT ;  /* 0x000000090a00720c */ /* 0x000fe20003f24070 */
[----:B------:R-:W-:Y:S02]  /*e090*/  IMAD.MOV R12, RZ, RZ, -R12 ;  /* 0x000000ffff0c7224 */ /* 0x000fe400078e0a0c */
[----:B------:R-:W-:Y:S02]  /*e0a0*/  IMAD.MOV.U32 R14, RZ, RZ, R20 ;  /* 0x000000ffff0e7224 */ /* 0x000fe400078e0014 */
[----:B------:R-:W-:Y:S01]  /*e0b0*/  @!P4 IMAD.MOV R79, RZ, RZ, -R79 ;  /* 0x000000ffff4fc224 */ /* 0x000fe200078e0a4f */
[----:B------:R-:W-:Y:S01]  /*e0c0*/  ISETP.GE.AND P4, PT, R22, RZ, PT ;  /* 0x000000ff1600720c */ /* 0x000fe20003f86270 */
[----:B------:R-:W-:Y:S02]  /*e0d0*/  @!P5 IMAD.IADD R15, R15, 0x1, -R10 ;  /* 0x000000010f0fd824 */ /* 0x000fe400078e0a0a */
[----:B------:R-:W-:-:S02]  /*e0e0*/  IMAD R8, R10, R12, R18 ;  /* 0x0000000c0a087224 */ /* 0x000fc400078e0212 */
[----:B------:R-:W-:Y:S01]  /*e0f0*/  IMAD.HI.U32 R12, R11, R14, RZ ;  /* 0x0000000e0b0c7227 */ /* 0x000fe200078e00ff */
[----:B------:R-:W-:-:S03]  /*e100*/  ISETP.GT.U32.AND P5, PT, R10, R15, PT ;  /* 0x0000000f0a00720c */ /* 0x000fc60003fa4070 */
[--C-:B------:R-:W-:Y:S01]  /*e110*/  @!P3 IMAD.IADD R16, R16, 0x1, -R10.reuse ;  /* 0x000000011010b824 */ /* 0x100fe200078e0a0a */
[----:B------:R-:W-:Y:S01]  /*e120*/  ISETP.GT.U32.AND P3, PT, R10, R8, PT ;  /* 0x000000080a00720c */ /* 0x000fe20003f64070 */
[----:B------:R-:W-:Y:S02]  /*e130*/  @!P1 IMAD.IADD R9, R9, 0x1, -R10 ;  /* 0x0000000109099824 */ /* 0x000fe400078e0a0a */
[----:B------:R-:W-:Y:S02]  /*e140*/  IMAD.MOV R12, RZ, RZ, -R12 ;  /* 0x000000ffff0c7224 */ /* 0x000fe400078e0a0c */
[----:B------:R-:W-:Y:S01]  /*e150*/  VIADD R20, R0, 0x3e ;  /* 0x0000003e00147836 */ /* 0x000fe20000000000 */
[----:B------:R-:W-:Y:S01]  /*e160*/  ISETP.GT.U32.AND P1, PT, R10, R9, PT ;  /* 0x000000090a00720c */ /* 0x000fe20003f24070 */
[----:B------:R-:W-:Y:S02]  /*e170*/  VIADD R17, R0, 0x3d ;  /* 0x0000003d00117836 */ /* 0x000fe40000000000 */
[----:B------:R-:W-:-:S02]  /*e180*/  IMAD R14, R10, R12, R14 ;  /* 0x0000000c0a0e7224 */ /* 0x000fc400078e020e */
[----:B------:R-:W-:Y:S01]  /*e190*/  IMAD.MOV.U32 R77, RZ, RZ, R16 ;  /* 0x000000ffff4d7224 */ /* 0x000fe200078e0010 */
[----:B------:R-:W-:Y:S02]  /*e1a0*/  ISETP.GE.AND P6, PT, R23, RZ, PT ;  /* 0x000000ff1700720c */ /* 0x000fe40003fc6270 */
[----:B------:R-:W-:Y:S01]  /*e1b0*/  IABS R18, R20 ;  /* 0x0000001400127213 */ /* 0x000fe20000000000 */
[----:B------:R-:W-:Y:S01]  /*e1c0*/  @!P4 IMAD.MOV R77, RZ, RZ, -R77 ;  /* 0x000000ffff4dc224 */ /* 0x000fe200078e0a4d */
[----:B------:R-:W-:Y:S02]  /*e1d0*/  IABS R23, R17 ;  /* 0x0000001100177213 */ /* 0x000fe40000000000 */
[----:B------:R-:W-:Y:S01]  /*e1e0*/  ISETP.GT.U32.AND P4, PT, R10, R14, PT ;  /* 0x0000000e0a00720c */ /* 0x000fe20003f84070 */
[--C-:B------:R-:W-:Y:S01]  /*e1f0*/  @!P5 IMAD.IADD R15, R15, 0x1, -R10.reuse ;  /* 0x000000010f0fd824 */ /* 0x100fe200078e0a0a */
[----:B------:R-:W-:Y:S01]  /*e200*/  ISETP.GE.AND P5, PT, R19, RZ, PT ;  /* 0x000000ff1300720c */ /* 0x000fe20003fa6270 */
[----:B------:R-:W-:-:S02]  /*e210*/  @!P3 IMAD.IADD R8, R8, 0x1, -R10 ;  /* 0x000000010808b824 */ /* 0x000fc400078e0a0a */
[----:B------:R-:W-:-:S04]  /*e220*/  IMAD.HI.U32 R12, R11, R18, RZ ;  /* 0x000000120b0c7227 */ /* 0x000fc800078e00ff */
[----:B------:R-:W-:Y:S02]  /*e230*/  VIADD R22, R0, 0x40 ;  /* 0x0000004000167836 */ /* 0x000fe40000000000 */
[----:B------:R-:W-:Y:S01]  /*e240*/  IMAD.MOV.U32 R19, RZ, RZ, R23 ;  /* 0x000000ffff137224 */ /* 0x000fe200078e0017 */
[----:B------:R-:W-:Y:S01]  /*e250*/  ISETP.GT.U32.AND P3, PT, R10, R8, PT ;  /* 0x000000080a00720c */ /* 0x000fe20003f64070 */
[----:B------:R-:W-:Y:S02]  /*e260*/  IMAD.MOV.U32 R76, RZ, RZ, R15 ;  /* 0x000000ffff4c7224 */ /* 0x000fe400078e000f */
[----:B------:R-:W-:Y:S02]  /*e270*/  IMAD.MOV R15, RZ, RZ, -R12 ;  /* 0x000000ffff0f7224 */ /* 0x000fe400078e0a0c */
[----:B------:R-:W-:Y:S01]  /*e280*/  @!P1 IMAD.IADD R9, R9, 0x1, -R10 ;  /* 0x0000000109099824 */ /* 0x000fe200078e0a0a */
[----:B------:R-:W-:Y:S01]  /*e290*/  IABS R24, R22 ;  /* 0x0000001600187213 */ /* 0x000fe20000000000 */
[----:B------:R-:W-:-:S04]  /*e2a0*/  IMAD.HI.U32 R23, R11, R19, RZ ;  /* 0x000000130b177227 */ /* 0x000fc800078e00ff */
[----:B------:R-:W-:Y:S02]  /*e2b0*/  IMAD R15, R10, R15, R18 ;  /* 0x0000000f0a0f7224 */ /* 0x000fe400078e0212 */
[----:B------:R-:W-:Y:S02]  /*e2c0*/  IMAD.MOV.U32 R75, RZ, RZ, R9 ;  /* 0x000000ffff4b7224 */ /* 0x000fe400078e0009 */
[----:B------:R-:W-:Y:S02]  /*e2d0*/  IMAD.MOV R16, RZ, RZ, -R23 ;  /* 0x000000ffff107224 */ /* 0x000fe400078e0a17 */
[----:B------:R-:W-:Y:S02]  /*e2e0*/  @!P4 IMAD.IADD R14, R14, 0x1, -R10 ;  /* 0x000000010e0ec824 */ /* 0x000fe400078e0a0a */
[----:B------:R-:W-:Y:S02]  /*e2f0*/  IMAD.MOV.U32 R12, RZ, RZ, R24 ;  /* 0x000000ffff0c7224 */ /* 0x000fe400078e0018 */
[----:B------:R-:W-:Y:S01]  /*e300*/  @!P0 IMAD.MOV R75, RZ, RZ, -R75 ;  /* 0x000000ffff4b8224 */ /* 0x000fe200078e0a4b */
[C---:B------:R-:W-:Y:S01]  /*e310*/  ISETP.GT.U32.AND P0, PT, R10.reuse, R15, PT ;  /* 0x0000000f0a00720c */ /* 0x040fe20003f04070 */
[C---:B------:R-:W-:Y:S01]  /*e320*/  IMAD R16, R10.reuse, R16, R19 ;  /* 0x000000100a107224 */ /* 0x040fe200078e0213 */
[----:B------:R-:W-:Y:S01]  /*e330*/  ISETP.GT.U32.AND P4, PT, R10, R14, PT ;  /* 0x0000000e0a00720c */ /* 0x000fe20003f84070 */
[----:B------:R-:W-:-:S04]  /*e340*/  IMAD.HI.U32 R18, R11, R12, RZ ;  /* 0x0000000c0b127227 */ /* 0x000fc800078e00ff */
[----:B------:R-:W-:Y:S01]  /*e350*/  @!P3 IMAD.IADD R8, R8, 0x1, -R10 ;  /* 0x000000010808b824 */ /* 0x000fe200078e0a0a */
[----:B------:R-:W-:Y:S01]  /*e360*/  ISETP.GT.U32.AND P3, PT, R10, R16, PT ;  /* 0x000000100a00720c */ /* 0x000fe20003f64070 */
[----:B------:R-:W-:Y:S01]  /*e370*/  IMAD.MOV R9, RZ, RZ, -R18 ;  /* 0x000000ffff097224 */ /* 0x000fe200078e0a12 */
[----:B------:R-:W-:Y:S01]  /*e380*/  ISETP.GE.AND P1, PT, R17, RZ, PT ;  /* 0x000000ff1100720c */ /* 0x000fe20003f26270 */
[----:B------:R-:W-:Y:S02]  /*e390*/  VIADD R17, R0, 0x41 ;  /* 0x0000004100117836 */ /* 0x000fe40000000000 */
[----:B------:R-:W-:Y:S02]  /*e3a0*/  IMAD R12, R10, R9, R12 ;  /* 0x000000090a0c7224 */ /* 0x000fe400078e020c */
[--C-:B------:R-:W-:Y:S02]  /*e3b0*/  @!P0 IMAD.IADD R15, R15, 0x1, -R10.reuse ;  /* 0x000000010f0f8824 */ /* 0x100fe400078e0a0a */
[--C-:B------:R-:W-:Y:S01]  /*e3c0*/  @!P4 IMAD.IADD R14, R14, 0x1, -R10.reuse ;  /* 0x000000010e0ec824 */ /* 0x100fe200078e0a0a */
[----:B------:R-:W-:Y:S01]  /*e3d0*/  ISETP.GT.U32.AND P4, PT, R10, R12, PT ;  /* 0x0000000c0a00720c */ /* 0x000fe20003f84070 */
[----:B------:R-:W-:Y:S01]  /*e3e0*/  VIADD R18, R0, 0x42 ;  /* 0x0000004200127836 */ /* 0x000fe20000000000 */
[----:B------:R-:W-:Y:S01]  /*e3f0*/  IABS R9, R17 ;  /* 0x0000001100097213 */ /* 0x000fe20000000000 */
[----:B------:R-:W-:Y:S01]  /*e400*/  @!P3 IMAD.IADD R16, R16, 0x1, -R10 ;  /* 0x000000011010b824 */ /* 0x000fe200078e0a0a */
[----:B------:R-:W-:Y:S01]  /*e410*/  ISETP.GT.U32.AND P0, PT, R10, R15, PT ;  /* 0x0000000f0a00720c */ /* 0x000fe20003f04070 */
[----:B------:R-:W-:-:S02]  /*e420*/  IMAD.MOV.U32 R73, RZ, RZ, R14 ;  /* 0x000000ffff497224 */ /* 0x000fc400078e000e */
[----:B------:R-:W-:Y:S01]  /*e430*/  IMAD.MOV.U32 R74, RZ, RZ, R8 ;  /* 0x000000ffff4a7224 */ /* 0x000fe200078e0008 */
[----:B------:R-:W-:Y:S01]  /*e440*/  IABS R8, R18 ;  /* 0x0000001200087213 */ /* 0x000fe20000000000 */
[----:B------:R-:W-:Y:S01]  /*e450*/  IMAD.HI.U32 R14, R11, R9, RZ ;  /* 0x000000090b0e7227 */ /* 0x000fe200078e00ff */
[----:B------:R-:W-:-:S03]  /*e460*/  ISETP.GT.U32.AND P3, PT, R10, R16, PT ;  /* 0x000000100a00720c */ /* 0x000fc60003f64070 */
[----:B------:R-:W-:Y:S01]  /*e470*/  @!P5 IMAD.MOV R74, RZ, RZ, -R74 ;  /* 0x000000ffff4ad224 */ /* 0x000fe200078e0a4a */
[----:B------:R-:W-:Y:S01]  /*e480*/  ISETP.GE.AND P5, PT, R20, RZ, PT ;  /* 0x000000ff1400720c */ /* 0x000fe20003fa6270 */
[----:B------:R-:W-:Y:S02]  /*e490*/  IMAD.MOV R14, RZ, RZ, -R14 ;  /* 0x000000ffff0e7224 */ /* 0x000fe400078e0a0e */
[----:B------:R-:W-:Y:S01]  /*e4a0*/  @!P6 IMAD.MOV R76, RZ, RZ, -R76 ;  /* 0x000000ffff4ce224 */ /* 0x000fe200078e0a4c */
[----:B------:R-:W-:Y:S01]  /*e4b0*/  ISETP.GE.AND P6, PT, R21, RZ, PT ;  /* 0x000000ff1500720c */ /* 0x000fe20003fc6270 */
[----:B------:R-:W-:Y:S01]  /*e4c0*/  IMAD.HI.U32 R20, R11, R8, RZ ;  /* 0x000000080b147227 */ /* 0x000fe200078e00ff */
[----:B------:R-:W-:Y:S03]  /*e4d0*/  STL.64 [R1+0x12a0], R82 ;  /* 0x0012a05201007387 */ /* 0x000fe60000100a00 */
[----:B------:R-:W-:-:S02]  /*e4e0*/  VIADD R19, R0, 0x43 ;  /* 0x0000004300137836 */ /* 0x000fc40000000000 */
[----:B------:R-:W-:Y:S02]  /*e4f0*/  @!P4 IMAD.IADD R12, R12, 0x1, -R10 ;  /* 0x000000010c0cc824 */ /* 0x000fe400078e0a0a */
[C---:B------:R-:W-:Y:S01]  /*e500*/  IMAD R9, R10.reuse, R14, R9 ;  /* 0x0000000e0a097224 */ /* 0x040fe200078e0209 */
[----:B------:R-:W-:Y:S01]  /*e510*/  STL.64 [R1+0x12a8], R80 ;  /* 0x0012a85001007387 */ /* 0x000fe20000100a00 */
[----:B------:R-:W-:Y:S02]  /*e520*/  IMAD.MOV R20, RZ, RZ, -R20 ;  /* 0x000000ffff147224 */ /* 0x000fe400078e0a14 */
[----:B------:R-:W-:Y:S01]  /*e530*/  @!P0 IMAD.IADD R15, R15, 0x1, -R10 ;  /* 0x000000010f0f8824 */ /* 0x000fe200078e0a0a */
[----:B------:R-:W-:Y:S01]  /*e540*/  STL.64 [R1+0x12b0], R78 ;  /* 0x0012b04e01007387 */ /* 0x000fe20000100a00 */
[----:B------:R-:W-:Y:S02]  /*e550*/  IABS R21, R19 ;  /* 0x0000001300157213 */ /* 0x000fe40000000000 */
[C---:B------:R-:W-:Y:S01]  /*e560*/  ISETP.GT.U32.AND P4, PT, R10.reuse, R12, PT ;  /* 0x0000000c0a00720c */ /* 0x040fe20003f84070 */
[----:B------:R1:W-:Y:S01]  /*e570*/  STL [R1+0x138], R13 ;  /* 0x0001380d01007387 */ /* 0x0003e20000100800 */
[C---:B------:R-:W-:Y:S01]  /*e580*/  ISETP.GT.U32.AND P0, PT, R10.reuse, R9, PT ;  /* 0x000000090a00720c */ /* 0x040fe20003f04070 */
[----:B------:R-:W-:-:S02]  /*e590*/  IMAD R8, R10, R20, R8 ;  /* 0x000000140a087224 */ /* 0x000fc400078e0208 */
[----:B------:R-:W-:Y:S01]  /*e5a0*/  @!P3 IMAD.IADD R16, R16, 0x1, -R10 ;  /* 0x000000011010b824 */ /* 0x000fe200078e0a0a */
[----:B------:R-:W-:Y:S01]  /*e5b0*/  ISETP.GE.AND P3, PT, R17, RZ, PT ;  /* 0x000000ff1100720c */ /* 0x000fe20003f66270 */
[----:B------:R-:W-:Y:S02]  /*e5c0*/  IMAD.MOV.U32 R17, RZ, RZ, R21 ;  /* 0x000000ffff117224 */ /* 0x000fe400078e0015 */
[----:B-1----:R-:W-:Y:S02]  /*e5d0*/  IMAD.MOV.U32 R13, RZ, RZ, R15 ;  /* 0x000000ffff0d7224 */ /* 0x002fe400078e000f */
[----:B------:R-:W-:Y:S02]  /*e5e0*/  @!P6 IMAD.MOV R73, RZ, RZ, -R73 ;  /* 0x000000ffff49e224 */ /* 0x000fe400078e0a49 */
[----:B------:R-:W-:Y:S01]  /*e5f0*/  @!P5 IMAD.MOV R13, RZ, RZ, -R13 ;  /* 0x000000ffff0dd224 */ /* 0x000fe200078e0a0d */
[----:B------:R-:W-:Y:S01]  /*e600*/  ISETP.GT.U32.AND P5, PT, R10, R8, PT ;  /* 0x000000080a00720c */ /* 0x000fe20003fa4070 */
[----:B------:R-:W-:Y:S01]  /*e610*/  IMAD.MOV.U32 R72, RZ, RZ, R16 ;  /* 0x000000ffff487224 */ /* 0x000fe200078e0010 */
[----:B------:R-:W-:Y:S01]  /*e620*/  ISETP.GE.AND P6, PT, R22, RZ, PT ;  /* 0x000000ff1600720c */ /* 0x000fe20003fc6270 */
[----:B------:R-:W-:-:S04]  /*e630*/  IMAD.HI.U32 R16, R11, R17, RZ ;  /* 0x000000110b107227 */ /* 0x000fc800078e00ff */
[----:B------:R-:W-:Y:S02]  /*e640*/  IMAD.MOV R15, RZ, RZ, -R16 ;  /* 0x000000ffff0f7224 */ /* 0x000fe400078e0a10 */
[--C-:B------:R-:W-:Y:S02]  /*e650*/  @!P4 IMAD.IADD R12, R12, 0x1, -R10.reuse ;  /* 0x000000010c0cc824 */ /* 0x100fe400078e0a0a */
[----:B------:R-:W-:Y:S02]  /*e660*/  @!P0 IMAD.IADD R9, R9, 0x1, -R10 ;  /* 0x0000000109098824 */ /* 0x000fe400078e0a0a */
[----:B------:R-:W-:Y:S02]  /*e670*/  VIADD R14, R0, 0x44 ;  /* 0x00000044000e7836 */ /* 0x000fe40000000000 */
[C---:B------:R-:W-:Y:S02]  /*e680*/  IMAD R15, R10.reuse, R15, R17 ;  /* 0x0000000f0a0f7224 */ /* 0x040fe400078e0211 */
[----:B------:R-:W-:Y:S01]  /*e690*/  IMAD.MOV.U32 R71, RZ, RZ, R12 ;  /* 0x000000ffff477224 */ /* 0x000fe200078e000c */
[----:B------:R-:W-:Y:S01]  /*e6a0*/  ISETP.GT.U32.AND P0, PT, R10, R9, PT ;  /* 0x000000090a00720c */ /* 0x000fe20003f04070 */
[----:B------:R-:W-:Y:S01]  /*e6b0*/  @!P5 IMAD.IADD R8, R8, 0x1, -R10 ;  /* 0x000000010808d824 */ /* 0x000fe200078e0a0a */
[----:B------:R-:W-:Y:S01]  /*e6c0*/  IABS R16, R14 ;  /* 0x0000000e00107213 */ /* 0x000fe20000000000 */
[----:B------:R-:W-:Y:S01]  /*e6d0*/  @!P6 IMAD.MOV R71, RZ, RZ, -R71 ;  /* 0x000000ffff47e224 */ /* 0x000fe200078e0a47 */
[----:B------:R-:W-:Y:S01]  /*e6e0*/  ISETP.GT.U32.AND P6, PT, R10, R15, PT ;  /* 0x0000000f0a00720c */ /* 0x000fe20003fc4070 */
[----:B------:R-:W-:Y:S01]  /*e6f0*/  @!P1 IMAD.MOV R72, RZ, RZ, -R72 ;  /* 0x000000ffff489224 */ /* 0x000fe200078e0a48 */
[----:B------:R-:W-:Y:S01]  /*e700*/  ISETP.GE.AND P1, PT, R18, RZ, PT ;  /* 0x000000ff1200720c */ /* 0x000fe20003f26270 */
[----:B------:R-:W-:Y:S01]  /*e710*/  VIADD R18, R0, 0x45 ;  /* 0x0000004500127836 */ /* 0x000fe20000000000 */
[----:B------:R-:W-:Y:S01]  /*e720*/  ISETP.GE.AND P4, PT, R19, RZ, PT ;  /* 0x000000ff1300720c */ /* 0x000fe20003f86270 */
[----:B------:R-:W-:Y:S01]  /*e730*/  IMAD.HI.U32 R19, R11, R16, RZ ;  /* 0x000000100b137227 */ /* 0x000fe200078e00ff */
[----:B------:R-:W-:-:S02]  /*e740*/  ISETP.GT.U32.AND P5, PT, R10, R8, PT ;  /* 0x000000080a00720c */ /* 0x000fc40003fa4070 */
[----:B------:R-:W-:Y:S01]  /*e750*/  IABS R17, R18 ;  /* 0x0000001200117213 */ /* 0x000fe20000000000 */
[----:B------:R-:W-:Y:S02]  /*e760*/  IMAD.MOV R19, RZ, RZ, -R19 ;  /* 0x000000ffff137224 */ /* 0x000fe400078e0a13 */
[----:B------:R-:W-:Y:S02]  /*e770*/  VIADD R23, R0, 0x46 ;  /* 0x0000004600177836 */ /* 0x000fe40000000000 */
[----:B------:R-:W-:Y:S01]  /*e780*/  @!P0 IMAD.IADD R9, R9, 0x1, -R10 ;  /* 0x0000000109098824 */ /* 0x000fe200078e0a0a */
[----:B------:R-:W-:Y:S01]  /*e790*/  ISETP.GE.AND P0, PT, R14, RZ, PT ;  /* 0x000000ff0e00720c */ /* 0x000fe20003f06270 */
[----:B------:R-:W-:Y:S01]  /*e7a0*/  IMAD R14, R10, R19, R16 ;  /* 0x000000130a0e7224 */ /* 0x000fe200078e0210 */
[----:B------:R-:W-:Y:S01]  /*e7b0*/  IABS R12, R23 ;  /* 0x00000017000c7213 */ /* 0x000fe20000000000 */
[----:B------:R-:W-:-:S04]  /*e7c0*/  IMAD.HI.U32 R20, R11, R17, RZ ;  /* 0x000000110b147227 */ /* 0x000fc800078e00ff */
[--C-:B------:R-:W-:Y:S02]  /*e7d0*/  @!P6 IMAD.IADD R15, R15, 0x1, -R10.reuse ;  /* 0x000000010f0fe824 */ /* 0x100fe400078e0a0a */
[----:B------:R-:W-:Y:S01]  /*e7e0*/  @!P5 IMAD.IADD R8, R8, 0x1, -R10 ;  /* 0x000000010808d824 */ /* 0x000fe200078e0a0a */
[C---:B------:R-:W-:Y:S01]  /*e7f0*/  ISETP.GT.U32.AND P5, PT, R10.reuse, R14, PT ;  /* 0x0000000e0a00720c */ /* 0x040fe20003fa4070 */
[----:B------:R-:W-:Y:S01]  /*e800*/  IMAD.MOV R20, RZ, RZ, -R20 ;  /* 0x000000ffff147224 */ /* 0x000fe200078e0a14 */
[----:B------:R-:W-:Y:S01]  /*e810*/  ISETP.GT.U32.AND P6, PT, R10, R15, PT ;  /* 0x0000000f0a00720c */ /* 0x000fe20003fc4070 */
[----:B------:R-:W-:-:S04]  /*e820*/  IMAD.HI.U32 R19, R11, R12, RZ ;  /* 0x0000000c0b137227 */ /* 0x000fc800078e00ff */
[C---:B------:R-:W-:Y:S02]  /*e830*/  IMAD R17, R10.reuse, R20, R17 ;  /* 0x000000140a117224 */ /* 0x040fe400078e0211 */
[----:B------:R-:W-:Y:S02]  /*e840*/  IMAD.MOV.U32 R70, RZ, RZ, R9 ;  /* 0x000000ffff467224 */ /* 0x000fe400078e0009 */
[----:B------:R-:W-:Y:S02]  /*e850*/  IMAD.MOV R9, RZ, RZ, -R19 ;  /* 0x000000ffff097224 */ /* 0x000fe400078e0a13 */
[----:B------:R-:W-:Y:S01]  /*e860*/  @!P3 IMAD.MOV R70, RZ, RZ, -R70 ;  /* 0x000000ffff46b224 */ /* 0x000fe200078e0a46 */
[----:B------:R-:W-:Y:S01]  /*e870*/  ISETP.GT.U32.AND P3, PT, R10, R17, PT ;  /* 0x000000110a00720c */ /* 0x000fe20003f64070 */
[----:B------:R-:W-:Y:S02]  /*e880*/  VIADD R24, R0, 0x48 ;  /* 0x0000004800187836 */ /* 0x000fe40000000000 */
[----:B------:R-:W-:-:S02]  /*e890*/  IMAD R12, R10, R9, R12 ;  /* 0x000000090a0c7224 */ /* 0x000fc400078e020c */
[----:B------:R-:W-:Y:S01]  /*e8a0*/  IMAD.MOV.U32 R69, RZ, RZ, R8 ;  /* 0x000000ffff457224 */ /* 0x000fe200078e0008 */
[----:B------:R-:W-:Y:S01]  /*e8b0*/  IABS R16, R24 ;  /* 0x0000001800107213 */ /* 0x000fe20000000000 */
[--C-:B------:R-:W-:Y:S02]  /*e8c0*/  @!P5 IMAD.IADD R14, R14, 0x1, -R10.reuse ;  /* 0x000000010e0ed824 */ /* 0x100fe400078e0a0a */
[----:B------:R-:W-:Y:S01]  /*e8d0*/  @!P6 IMAD.IADD R15, R15, 0x1, -R10 ;  /* 0x000000010f0fe824 */ /* 0x000fe200078e0a0a */
[----:B------:R-:W-:Y:S01]  /*e8e0*/  ISETP.GT.U32.AND P6, PT, R10, R12, PT ;  /* 0x0000000c0a00720c */ /* 0x000fe20003fc4070 */
[----:B------:R-:W-:Y:S01]  /*e8f0*/  @!P1 IMAD.MOV R69, RZ, RZ, -R69 ;  /* 0x000000ffff459224 */ /* 0x000fe200078e0a45 */
[----:B------:R-:W-:Y:S01]  /*e900*/  ISETP.GE.AND P1, PT, R18, RZ, PT ;  /* 0x000000ff1200720c */ /* 0x000fe20003f26270 */
[----:B------:R-:W-:Y:S01]  /*e910*/  VIADD R22, R0, 0x49 ;  /* 0x0000004900167836 */ /* 0x000fe20000000000 */
[----:B------:R-:W-:Y:S01]  /*e920*/  ISETP.GT.U32.AND P5, PT, R10, R14, PT ;  /* 0x0000000e0a00720c */ /* 0x000fe20003fa4070 */
[----:B------:R-:W-:-:S04]  /*e930*/  IMAD.HI.U32 R18, R11, R16, RZ ;  /* 0x000000100b127227 */ /* 0x000fc800078e00ff */
[C---:B------:R-:W-:Y:S01]  /*e940*/  VIADD R21, R0.reuse, 0x4a ;  /* 0x0000004a00157836 */ /* 0x040fe20000000000 */
[----:B------:R-:W-:Y:S01]  /*e950*/  IABS R8, R22 ;  /* 0x0000001600087213 */ /* 0x000fe20000000000 */
[----:B------:R-:W-:Y:S02]  /*e960*/  @!P3 IMAD.IADD R17, R17, 0x1, -R10 ;  /* 0x000000011111b824 */ /* 0x000fe400078e0a0a */
[----:B------:R-:W-:Y:S01]  /*e970*/  IMAD.MOV R9, RZ, RZ, -R18 ;  /* 0x000000ffff097224 */ /* 0x000fe200078e0a12 */
[----:B------:R-:W-:Y:S01]  /*e980*/  IABS R18, R21 ;  /* 0x0000001500127213 */ /* 0x000fe20000000000 */
[----:B------:R-:W-:Y:S01]  /*e990*/  VIADD R20, R0, 0x4b ;  /* 0x0000004b00147836 */ /* 0x000fe20000000000 */
[C---:B------:R-:W-:Y:S01]  /*e9a0*/  ISETP.GT.U32.AND P3, PT, R10.reuse, R17, PT ;  /* 0x000000110a00720c */ /* 0x040fe20003f64070 */
[----:B------:R-:W-:Y:S02]  /*e9b0*/  IMAD R9, R10, R9, R16 ;  /* 0x000000090a097224 */ /* 0x000fe400078e0210 */
[----:B------:R-:W-:-:S04]  /*e9c0*/  IMAD.HI.U32 R19, R11, R8, RZ ;  /* 0x000000080b137227 */ /* 0x000fc800078e00ff */
[----:B------:R-:W-:Y:S02]  /*e9d0*/  @!P6 IMAD.IADD R12, R12, 0x1, -R10 ;  /* 0x000000010c0ce824 */ /* 0x000fe400078e0a0a */
[----:B------:R-:W-:Y:S01]  /*e9e0*/  IMAD.MOV.U32 R16, RZ, RZ, R18 ;  /* 0x000000ffff107224 */ /* 0x000fe200078e0012 */
[----:B------:R-:W-:Y:S01]  /*e9f0*/  IABS R25, R20 ;  /* 0x0000001400197213 */ /* 0x000fe20000000000 */
        /* <DEDUP_REMOVED lines=8> */
[----:B------:R-:W-:Y:S01]  /*ea80*/  @!P3 IMAD.IADD R17, R17, 0x1, -R10 ;  /* 0x000000011111b824 */ /* 0x000fe200078e0a0a */
[C---:B------:R-:W-:Y:S01]  /*ea90*/  ISETP.GT.U32.AND P3, PT, R10.reuse, R8, PT ;  /* 0x000000080a00720c */ /* 0x040fe20003f64070 */
[----:B------:R-:W-:Y:S02]  /*eaa0*/  IMAD R16, R10, R25, R16 ;  /* 0x000000190a107224 */ /* 0x000fe400078e0210 */
[----:B------:R-:W-:-:S02]  /*eab0*/  @!P5 IMAD.IADD R9, R9, 0x1, -R10 ;  /* 0x000000010909d824 */ /* 0x000fc400078e0a0a */
[----:B------:R-:W-:Y:S01]  /*eac0*/  @!P6 IMAD.IADD R12, R12, 0x1, -R10 ;  /* 0x000000010c0ce824 */ /* 0x000fe200078e0a0a */
[C---:B------:R-:W-:Y:S01]  /*ead0*/  ISETP.GT.U32.AND P6, PT, R10.reuse, R16, PT ;  /* 0x000000100a00720c */ /* 0x040fe20003fc4070 */
[----:B------:R-:W-:Y:S01]  /*eae0*/  IMAD.MOV.U32 R68, RZ, RZ, R15 ;  /* 0x000000ffff447224 */ /* 0x000fe200078e000f */
[----:B------:R-:W-:Y:S01]  /*eaf0*/  ISETP.GT.U32.AND P5, PT, R10, R9, PT ;  /* 0x000000090a00720c */ /* 0x000fe20003fa4070 */
[----:B------:R-:W-:Y:S01]  /*eb00*/  STL.64 [R1+0x12b8], R76 ;  /* 0x0012b84c01007387 */ /* 0x000fe20000100a00 */
[----:B------:R-:W-:-:S03]  /*eb10*/  IMAD.HI.U32 R26, R11, R18, RZ ;  /* 0x000000120b1a7227 */ /* 0x000fc600078e00ff */
[----:B------:R-:W-:Y:S01]  /*eb20*/  STL [R1+0x12c0], R75 ;  /* 0x0012c04b01007387 */ /* 0x000fe20000100800 */
[----:B------:R-:W-:Y:S01]  /*eb30*/  @!P4 IMAD.MOV R68, RZ, RZ, -R68 ;  /* 0x000000ffff44c224 */ /* 0x000fe200078e0a44 */
[----:B------:R-:W-:Y:S01]  /*eb40*/  ISETP.GE.AND P4, PT, R23, RZ, PT ;  /* 0x000000ff1700720c */ /* 0x000fe20003f86270 */
[----:B------:R-:W-:Y:S01]  /*eb50*/  @!P3 IMAD.IADD R8, R8, 0x1, -R10 ;  /* 0x000000010808b824 */ /* 0x000fe200078e0a0a */
[----:B------:R-:W-:Y:S01]  /*eb60*/  STL [R1+0x12d0], R75 ;  /* 0x0012d04b01007387 */ /* 0x000fe20000100800 */
[----:B------:R-:W-:-:S03]  /*eb70*/  IMAD.MOV R23, RZ, RZ, -R26 ;  /* 0x000000ffff177224 */ /* 0x000fc600078e0a1a */
[----:B------:R-:W-:Y:S01]  /*eb80*/  STL [R1+0x12f0], R75 ;  /* 0x0012f04b01007387 */ /* 0x000fe20000100800 */
[----:B------:R-:W-:-:S03]  /*eb90*/  IMAD.MOV.U32 R66, RZ, RZ, R14 ;  /* 0x000000ffff427224 */ /* 0x000fc600078e000e */
[----:B------:R-:W-:Y:S01]  /*eba0*/  STL [R1+0x1310], R75 ;  /* 0x0013104b01007387 */ /* 0x000fe20000100800 */
[----:B------:R-:W-:-:S03]  /*ebb0*/  IMAD R14, R10, R23, R18 ;  /* 0x000000170a0e7224 */ /* 0x000fc600078e0212 */
[----:B------:R-:W-:Y:S01]  /*ebc0*/  STL [R1+0x1330], R75 ;  /* 0x0013304b01007387 */ /* 0x000fe20000100800 */
[----:B------:R-:W-:-:S03]  /*ebd0*/  ISETP.GT.U32.AND P3, PT, R10, R8, PT ;  /* 0x000000080a00720c */ /* 0x000fc60003f64070 */
[----:B------:R-:W-:Y:S01]  /*ebe0*/  STL [R1+0x1350], R75 ;  /* 0x0013504b01007387 */ /* 0x000fe20000100800 */
[----:B------:R-:W-:-:S03]  /*ebf0*/  @!P6 IMAD.IADD R16, R16, 0x1, -R10 ;  /* 0x000000011010e824 */ /* 0x000fc600078e0a0a */
[----:B------:R-:W-:Y:S04]  /*ec00*/  STL [R1+0x1370], R75 ;  /* 0x0013704b01007387 */ /* 0x000fe80000100800 */
[----:B------:R-:W-:Y:S01]  /*ec10*/  STL [R1+0x1390], R75 ;  /* 0x0013904b01007387 */ /* 0x000fe20000100800 */
[----:B------:R-:W-:-:S03]  /*ec20*/  @!P5 IMAD.IADD R9, R9, 0x1, -R10 ;  /* 0x000000010909d824 */ /* 0x000fc600078e0a0a */
[----:B------:R-:W-:Y:S01]  /*ec30*/  STL [R1+0x13b0], R75 ;  /* 0x0013b04b01007387 */ /* 0x000fe20000100800 */
[----:B------:R-:W-:-:S03]  /*ec40*/  VIADD R18, R0, 0x4d ;  /* 0x0000004d00127836 */ /* 0x000fc60000000000 */
[----:B------:R-:W-:Y:S01]  /*ec50*/  STL [R1+0x13d0], R75 ;  /* 0x0013d04b01007387 */ /* 0x000fe20000100800 */
[----:B------:R-:W-:-:S03]  /*ec60*/  ISETP.GT.U32.AND P5, PT, R10, R14, PT ;  /* 0x0000000e0a00720c */ /* 0x000fc60003fa4070 */
[----:B------:R-:W-:Y:S01]  /*ec70*/  STL [R1+0x13f0], R75 ;  /* 0x0013f04b01007387 */ /* 0x000fe20000100800 */
[----:B------:R-:W-:-:S03]  /*ec80*/  ISETP.GT.U32.AND P6, PT, R10, R16, PT ;  /* 0x000000100a00720c */ /* 0x000fc60003fc4070 */
[----:B------:R-:W-:Y:S01]  /*ec90*/  STL [R1+0x1410], R75 ;  /* 0x0014104b01007387 */ /* 0x000fe20000100800 */
[----:B------:R-:W-:-:S03]  /*eca0*/  VIADD R19, R0, 0x4c ;  /* 0x0000004c00137836 */ /* 0x000fc60000000000 */
[----:B------:R-:W-:Y:S01]  /*ecb0*/  STL [R1+0x1430], R75 ;  /* 0x0014304b01007387 */ /* 0x000fe20000100800 */
[----:B------:R-:W-:-:S03]  /*ecc0*/  @!P0 IMAD.MOV R66, RZ, RZ, -R66 ;  /* 0x000000ffff428224 */ /* 0x000fc600078e0a42 */
[----:B------:R-:W-:Y:S01]  /*ecd0*/  STL [R1+0x12e0], R74 ;  /* 0x0012e04a01007387 */ /* 0x000fe20000100800 */
[----:B------:R-:W-:Y:S01]  /*ece0*/  ISETP.GE.AND P0, PT, R24, RZ, PT ;  /* 0x000000ff1800720c */ /* 0x000fe20003f06270 */
[----:B------:R-:W-:Y:S02]  /*ecf0*/  IMAD.MOV.U32 R65, RZ, RZ, R17 ;  /* 0x000000ffff417224 */ /* 0x000fe400078e0011 */
[----:B------:R-:W-:Y:S01]  /*ed00*/  STL [R1+0x1320], R74 ;  /* 0x0013204a01007387 */ /* 0x000fe20000100800 */
[----:B------:R-:W-:-:S03]  /*ed10*/  IABS R17, R18 ;  /* 0x0000001200117213 */ /* 0x000fc60000000000 */
[----:B------:R-:W-:Y:S01]  /*ed20*/  STL [R1+0x1360], R74 ;  /* 0x0013604a01007387 */ /* 0x000fe20000100800 */
[----:B------:R-:W-:-:S03]  /*ed30*/  IABS R15, R19 ;  /* 0x00000013000f7213 */ /* 0x000fc60000000000 */
[----:B------:R-:W-:Y:S01]  /*ed40*/  STL [R1+0x13a0], R74 ;  /* 0x0013a04a01007387 */ /* 0x000fe20000100800 */
[----:B------:R-:W-:-:S03]  /*ed50*/  @!P3 IMAD.IADD R8, R8, 0x1, -R10 ;  /* 0x000000010808b824 */ /* 0x000fc600078e0a0a */
[----:B------:R-:W-:Y:S01]  /*ed60*/  STL [R1+0x13e0], R74 ;  /* 0x0013e04a01007387 */ /* 0x000fe20000100800 */
[----:B------:R-:W-:-:S03]  /*ed70*/  ISETP.GE.AND P3, PT, R21, RZ, PT ;  /* 0x000000ff1500720c */ /* 0x000fc60003f66270 */
[----:B------:R-:W-:Y:S04]  /*ed80*/  STL [R1+0x1420], R74 ;  /* 0x0014204a01007387 */ /* 0x000fe80000100800 */
[----:B------:R-:W-:Y:S04]  /*ed90*/  STL.64 [R1+0x12c8], R72 ;  /* 0x0012c84801007387 */ /* 0x000fe80000100a00 */
[----:B------:R1:W-:Y:S01]  /*eda0*/  STL [R1+0x134], R13 ;  /* 0x0001340d01007387 */ /* 0x0003e20000100800 */
[----:B------:R-:W-:-:S04]  /*edb0*/  IMAD.HI.U32 R23, R11, R15, RZ ;  /* 0x0000000f0b177227 */ /* 0x000fc800078e00ff */
[----:B------:R-:W-:Y:S02]  /*edc0*/  @!P5 IMAD.IADD R14, R14, 0x1, -R10 ;  /* 0x000000010e0ed824 */ /* 0x000fe400078e0a0a */
[----:B-1----:R-:W-:Y:S02]  /*edd0*/  IMAD.MOV.U32 R13, RZ, RZ, R12 ;  /* 0x000000ffff0d7224 */ /* 0x002fe400078e000c */
[----:B------:R-:W-:-:S04]  /*ede0*/  IMAD.HI.U32 R12, R11, R17, RZ ;  /* 0x000000110b0c7227 */ /* 0x000fc800078e00ff */
[----:B------:R-:W-:Y:S02]  /*edf0*/  IMAD.MOV.U32 R64, RZ, RZ, R9 ;  /* 0x000000ffff407224 */ /* 0x000fe400078e0009 */
[----:B------:R-:W-:Y:S01]  /*ee00*/  @!P1 IMAD.MOV R65, RZ, RZ, -R65 ;  /* 0x000000ffff419224 */ /* 0x000fe200078e0a41 */
[----:B------:R-:W-:Y:S01]  /*ee10*/  ISETP.GE.AND P1, PT, R22, RZ, PT ;  /* 0x000000ff1600720c */ /* 0x000fe20003f26270 */
[----:B------:R-:W-:Y:S02]  /*ee20*/  IMAD.MOV R9, RZ, RZ, -R12 ;  /* 0x000000ffff097224 */ /* 0x000fe400078e0a0c */
[----:B------:R-:W-:Y:S02]  /*ee30*/  @!P6 IMAD.IADD R16, R16, 0x1, -R10 ;  /* 0x000000011010e824 */ /* 0x000fe400078e0a0a */
[----:B------:R-:W-:Y:S02]  /*ee40*/  IMAD.MOV R22, RZ, RZ, -R23 ;  /* 0x000000ffff167224 */ /* 0x000fe400078e0a17 */
[----:B------:R-:W-:Y:S01]  /*ee50*/  @!P0 IMAD.MOV R64, RZ, RZ, -R64 ;  /* 0x000000ffff408224 */ /* 0x000fe200078e0a40 */
[----:B------:R-:W-:Y:S01]  /*ee60*/  ISETP.GT.U32.AND P0, PT, R10, R14, PT ;  /* 0x0000000e0a00720c */ /* 0x000fe20003f04070 */
[----:B------:R-:W-:-:S02]  /*ee70*/  IMAD.MOV.U32 R63, RZ, RZ, R8 ;  /* 0x000000ffff3f7224 */ /* 0x000fc400078e0008 */
[C---:B------:R-:W-:Y:S02]  /*ee80*/  IMAD R8, R10.reuse, R9, R17 ;  /* 0x000000090a087224 */ /* 0x040fe400078e0211 */
[----:B------:R-:W-:Y:S02]  /*ee90*/  IMAD.MOV.U32 R62, RZ, RZ, R16 ;  /* 0x000000ffff3e7224 */ /* 0x000fe400078e0010 */
[C---:B------:R-:W-:Y:S02]  /*eea0*/  IMAD R15, R10.reuse, R22, R15 ;  /* 0x000000160a0f7224 */ /* 0x040fe400078e020f */
[----:B------:R-:W-:Y:S01]  /*eeb0*/  @!P3 IMAD.MOV R62, RZ, RZ, -R62 ;  /* 0x000000ffff3eb224 */ /* 0x000fe200078e0a3e */
[C---:B------:R-:W-:Y:S01]  /*eec0*/  ISETP.GT.U32.AND P3, PT, R10.reuse, R8, PT ;  /* 0x000000080a00720c */ /* 0x040fe20003f64070 */
[----:B------:R-:W-:Y:S01]  /*eed0*/  @!P4 IMAD.MOV R13, RZ, RZ, -R13 ;  /* 0x000000ffff0dc224 */ /* 0x000fe200078e0a0d */
[----:B------:R-:W-:Y:S01]  /*eee0*/  ISETP.GT.U32.AND P4, PT, R10, R15, PT ;  /* 0x0000000f0a00720c */ /* 0x000fe20003f84070 */
[----:B------:R-:W-:Y:S01]  /*eef0*/  VIADD R9, R0, 0x4e ;  /* 0x0000004e00097836 */ /* 0x000fe20000000000 */
[----:B------:R-:W-:Y:S01]  /*ef00*/  ISETP.GE.AND P5, PT, R20, RZ, PT ;  /* 0x000000ff1400720c */ /* 0x000fe20003fa6270 */
[----:B------:R-:W-:-:S03]  /*ef10*/  @!P0 IMAD.IADD R14, R14, 0x1, -R10 ;  /* 0x000000010e0e8824 */ /* 0x000fc600078e0a0a */
[----:B------:R-:W-:Y:S02]  /*ef20*/  ISETP.GE.AND P0, PT, R9, RZ, PT ;  /* 0x000000ff0900720c */ /* 0x000fe40003f06270 */
[----:B------:R-:W-:Y:S01]  /*ef30*/  IABS R9, R9 ;  /* 0x0000000900097213 */ /* 0x000fe20000000000 */
[----:B------:R-:W-:Y:S02]  /*ef40*/  VIADD R12, R0, 0x50 ;  /* 0x00000050000c7836 */ /* 0x000fe40000000000 */
[----:B------:R-:W-:Y:S02]  /*ef50*/  IMAD.MOV.U32 R61, RZ, RZ, R14 ;  /* 0x000000ffff3d7224 */ /* 0x000fe400078e000e */
[--C-:B------:R-:W-:Y:S02]  /*ef60*/  @!P3 IMAD.IADD R8, R8, 0x1, -R10.reuse ;  /* 0x000000010808b824 */ /* 0x100fe400078e0a0a */
[----:B------:R-:W-:Y:S02]  /*ef70*/  @!P4 IMAD.IADD R15, R15, 0x1, -R10 ;  /* 0x000000010f0fc824 */ /* 0x000fe400078e0a0a */
[----:B------:R-:W-:Y:S01]  /*ef80*/  IMAD.MOV.U32 R14, RZ, RZ, R9 ;  /* 0x000000ffff0e7224 */ /* 0x000fe200078e0009 */
[----:B------:R-:W-:Y:S01]  /*ef90*/  IABS R20, R12 ;  /* 0x0000000c00147213 */ /* 0x000fe20000000000 */
[----:B------:R-:W-:Y:S01]  /*efa0*/  @!P5 IMAD.MOV R61, RZ, RZ, -R61 ;  /* 0x000000ffff3dd224 */ /* 0x000fe200078e0a3d */
[----:B------:R-:W-:Y:S01]  /*efb0*/  ISETP.GE.AND P5, PT, R12, RZ, PT ;  /* 0x000000ff0c00720c */ /* 0x000fe20003fa6270 */
[----:B------:R-:W-:Y:S01]  /*efc0*/  IMAD.HI.U32 R12, R11, R14, RZ ;  /* 0x0000000e0b0c7227 */ /* 0x000fe200078e00ff */
[----:B------:R-:W-:-:S02]  /*efd0*/  ISETP.GT.U32.AND P3, PT, R10, R8, PT ;  /* 0x000000080a00720c */ /* 0x000fc40003f64070 */
[----:B------:R-:W-:Y:S01]  /*efe0*/  ISETP.GT.U32.AND P4, PT, R10, R15, PT ;  /* 0x0000000f0a00720c */ /* 0x000fe20003f84070 */
[----:B------:R-:W-:Y:S01]  /*eff0*/  IMAD.MOV R12, RZ, RZ, -R12 ;  /* 0x000000ffff0c7224 */ /* 0x000fe200078e0a0c */
[----:B------:R-:W-:Y:S01]  /*f000*/  ISETP.GE.AND P6, PT, R19, RZ, PT ;  /* 0x000000ff1300720c */ /* 0x000fe20003fc6270 */
[----:B------:R-:W-:-:S04]  /*f010*/  IMAD.HI.U32 R16, R11, R20, RZ ;  /* 0x000000140b107227 */ /* 0x000fc800078e00ff */
[----:B------:R-:W-:Y:S02]  /*f020*/  IMAD R14, R10, R12, R14 ;  /* 0x0000000c0a0e7224 */ /* 0x000fe400078e020e */
[----:B------:R-:W-:Y:S01]  /*f030*/  @!P1 IMAD.MOV R63, RZ, RZ, -R63 ;  /* 0x000000ffff3f9224 */ /* 0x000fe200078e0a3f */
[----:B------:R-:W-:Y:S01]  /*f040*/  ISETP.GE.AND P1, PT, R18, RZ, PT ;  /* 0x000000ff1200720c */ /* 0x000fe20003f26270 */
[----:B------:R-:W-:Y:S01]  /*f050*/  @!P3 IMAD.IADD R8, R8, 0x1, -R10 ;  /* 0x000000010808b824 */ /* 0x000fe200078e0a0a */
[----:B------:R-:W-:Y:S01]  /*f060*/  IABS R18, R27 ;  /* 0x0000001b00127213 */ /* 0x000fe20000000000 */
[----:B------:R-:W-:Y:S01]  /*f070*/  IMAD.MOV R16, RZ, RZ, -R16 ;  /* 0x000000ffff107224 */ /* 0x000fe200078e0a10 */
[----:B------:R-:W-:Y:S01]  /*f080*/  ISETP.GT.U32.AND P3, PT, R10, R14, PT ;  /* 0x0000000e0a00720c */ /* 0x000fe20003f64070 */
[C---:B------:R-:W-:Y:S02]  /*f090*/  VIADD R28, R0.reuse, 0x55 ;  /* 0x00000055001c7836 */ /* 0x040fe40000000000 */
[----:B------:R-:W-:-:S02]  /*f0a0*/  VIADD R9, R0, 0x51 ;  /* 0x0000005100097836 */ /* 0x000fc40000000000 */
[----:B------:R-:W-:Y:S02]  /*f0b0*/  @!P4 IMAD.IADD R15, R15, 0x1, -R10 ;  /* 0x000000010f0fc824 */ /* 0x000fe400078e0a0a */
[----:B------:R-:W-:Y:S01]  /*f0c0*/  VIADD R24, R0, 0x53 ;  /* 0x0000005300187836 */ /* 0x000fe20000000000 */
[----:B------:R-:W-:Y:S01]  /*f0d0*/  IABS R21, R28 ;  /* 0x0000001c00157213 */ /* 0x000fe20000000000 */
[----:B------:R-:W-:Y:S01]  /*f0e0*/  IMAD R20, R10, R16, R20 ;  /* 0x000000100a147224 */ /* 0x000fe200078e0214 */
[----:B------:R-:W-:Y:S01]  /*f0f0*/  IABS R19, R9 ;  /* 0x0000000900137213 */ /* 0x000fe20000000000 */
[----:B------:R-:W-:Y:S01]  /*f100*/  IMAD.HI.U32 R16, R11, R18, RZ ;  /* 0x000000120b107227 */ /* 0x000fe200078e00ff */
[----:B------:R-:W-:-:S03]  /*f110*/  IABS R12, R24 ;  /* 0x00000018000c7213 */ /* 0x000fc60000000000 */
[----:B------:R-:W-:Y:S01]  /*f120*/  IMAD.MOV.U32 R60, RZ, RZ, R15 ;  /* 0x000000ffff3c7224 */ /* 0x000fe200078e000f */
[----:B------:R-:W-:Y:S01]  /*f130*/  ISETP.GE.AND P4, PT, R9, RZ, PT ;  /* 0x000000ff0900720c */ /* 0x000fe20003f86270 */
[----:B------:R-:W-:Y:S02]  /*f140*/  IMAD.MOV R22, RZ, RZ, -R16 ;  /* 0x000000ffff167224 */ /* 0x000fe400078e0a10 */
[----:B------:R-:W-:Y:S01]  /*f150*/  @!P6 IMAD.MOV R60, RZ, RZ, -R60 ;  /* 0x000000ffff3ce224 */ /* 0x000fe200078e0a3c */
[----:B------:R-:W-:Y:S01]  /*f160*/  ISETP.GT.U32.AND P6, PT, R10, R20, PT ;  /* 0x000000140a00720c */ /* 0x000fe20003fc4070 */
[----:B------:R-:W-:Y:S02]  /*f170*/  IMAD.MOV.U32 R16, RZ, RZ, R21 ;  /* 0x000000ffff107224 */ /* 0x000fe400078e0015 */
[----:B------:R-:W-:-:S04]  /*f180*/  IMAD.HI.U32 R9, R11, R19, RZ ;  /* 0x000000130b097227 */ /* 0x000fc800078e00ff */
[----:B------:R-:W-:-:S04]  /*f190*/  IMAD.HI.U32 R21, R11, R12, RZ ;  /* 0x0000000c0b157227 */ /* 0x000fc800078e00ff */
[----:B------:R-:W-:Y:S02]  /*f1a0*/  @!P3 IMAD.IADD R14, R14, 0x1, -R10 ;  /* 0x000000010e0eb824 */ /* 0x000fe400078e0a0a */
[----:B------:R-:W-:Y:S02]  /*f1b0*/  IMAD.MOV R9, RZ, RZ, -R9 ;  /* 0x000000ffff097224 */ /* 0x000fe400078e0a09 */
[----:B------:R-:W-:Y:S01]  /*f1c0*/  IMAD.MOV R21, RZ, RZ, -R21 ;  /* 0x000000ffff157224 */ /* 0x000fe200078e0a15 */
[C---:B------:R-:W-:Y:S01]  /*f1d0*/  ISETP.GT.U32.AND P3, PT, R10.reuse, R14, PT ;  /* 0x0000000e0a00720c */ /* 0x040fe20003f64070 */
[C---:B------:R-:W-:Y:S02]  /*f1e0*/  IMAD R19, R10.reuse, R9, R19 ;  /* 0x000000090a137224 */ /* 0x040fe400078e0213 */
[----:B------:R-:W-:Y:S02]  /*f1f0*/  IMAD.MOV.U32 R58, RZ, RZ, R8 ;  /* 0x000000ffff3a7224 */ /* 0x000fe400078e0008 */
[----:B------:R-:W-:-:S02]  /*f200*/  IMAD R12, R10, R21, R12 ;  /* 0x000000150a0c7224 */ /* 0x000fc400078e020c */
[C---:B------:R-:W-:Y:S02]  /*f210*/  IMAD R18, R10.reuse, R22, R18 ;  /* 0x000000160a127224 */ /* 0x040fe400078e0212 */
[----:B------:R-:W-:Y:S01]  /*f220*/  @!P1 IMAD.MOV R58, RZ, RZ, -R58 ;  /* 0x000000ffff3a9224 */ /* 0x000fe200078e0a3a */
[----:B------:R-:W-:Y:S01]  /*f230*/  ISETP.GT.U32.AND P1, PT, R10, R19, PT ;  /* 0x000000130a00720c */ /* 0x000fe20003f24070 */
[----:B------:R-:W-:Y:S01]  /*f240*/  @!P6 IMAD.IADD R20, R20, 0x1, -R10 ;  /* 0x000000011414e824 */ /* 0x000fe200078e0a0a */
[----:B------:R-:W-:Y:S01]  /*f250*/  ISETP.GT.U32.AND P6, PT, R10, R12, PT ;  /* 0x0000000c0a00720c */ /* 0x000fe20003fc4070 */
[----:B------:R-:W-:-:S04]  /*f260*/  IMAD.HI.U32 R22, R11, R16, RZ ;  /* 0x000000100b167227 */ /* 0x000fc800078e00ff */
[C---:B------:R-:W-:Y:S01]  /*f270*/  VIADD R23, R0.reuse, 0x54 ;  /* 0x0000005400177836 */ /* 0x040fe20000000000 */
[----:B------:R-:W-:Y:S01]  /*f280*/  STL.64 [R1+0x12d8], R70 ;  /* 0x0012d84601007387 */ /* 0x000fe20000100a00 */
[----:B------:R-:W-:Y:S02]  /*f290*/  IMAD.MOV R8, RZ, RZ, -R22 ;  /* 0x000000ffff087224 */ /* 0x000fe400078e0a16 */
[----:B------:R-:W-:Y:S01]  /*f2a0*/  VIADD R22, R0, 0x56 ;  /* 0x0000005600167836 */ /* 0x000fe20000000000 */
[----:B------:R-:W-:Y:S01]  /*f2b0*/  STL.64 [R1+0x12e8], R68 ;  /* 0x0012e84401007387 */ /* 0x000fe20000100a00 */
[----:B------:R-:W-:Y:S01]  /*f2c0*/  IABS R17, R23 ;  /* 0x0000001700117213 */ /* 0x000fe20000000000 */
[----:B------:R-:W-:Y:S01]  /*f2d0*/  @!P3 IMAD.IADD R14, R14, 0x1, -R10 ;  /* 0x000000010e0eb824 */ /* 0x000fe200078e0a0a */
[----:B------:R-:W-:Y:S01]  /*f2e0*/  ISETP.GT.U32.AND P3, PT, R10, R18, PT ;  /* 0x000000120a00720c */ /* 0x000fe20003f64070 */
[----:B------:R-:W-:Y:S01]  /*f2f0*/  STL [R1+0x1300], R66 ;  /* 0x0013004201007387 */ /* 0x000fe20000100800 */
[----:B------:R-:W-:-:S03]  /*f300*/  IABS R15, R22 ;  /* 0x00000016000f7213 */ /* 0x000fc60000000000 */
[----:B------:R-:W-:Y:S01]  /*f310*/  STL [R1+0x1340], R66 ;  /* 0x0013404201007387 */ /* 0x000fe20000100800 */
[----:B------:R-:W-:-:S03]  /*f320*/  IMAD.MOV.U32 R9, RZ, RZ, R17 ;  /* 0x000000ffff097224 */ /* 0x000fc600078e0011 */
[----:B------:R-:W-:Y:S01]  /*f330*/  STL [R1+0x1380], R66 ;  /* 0x0013804201007387 */ /* 0x000fe20000100800 */
[----:B------:R-:W-:-:S03]  /*f340*/  @!P1 IMAD.IADD R19, R19, 0x1, -R10 ;  /* 0x0000000113139824 */ /* 0x000fc600078e0a0a */
[----:B------:R-:W-:Y:S01]  /*f350*/  STL [R1+0x13c0], R66 ;  /* 0x0013c04201007387 */ /* 0x000fe20000100800 */
[----:B------:R-:W-:-:S03]  /*f360*/  @!P6 IMAD.IADD R12, R12, 0x1, -R10 ;  /* 0x000000010c0ce824 */ /* 0x000fc600078e0a0a */
[----:B------:R-:W-:Y:S01]  /*f370*/  STL [R1+0x1400], R66 ;  /* 0x0014004201007387 */ /* 0x000fe20000100800 */
[----:B------:R-:W-:-:S03]  /*f380*/  ISETP.GT.U32.AND P1, PT, R10, R20, PT ;  /* 0x000000140a00720c */ /* 0x000fc60003f24070 */
[----:B------:R-:W-:Y:S01]  /*f390*/  STL [R1+0x1440], R66 ;  /* 0x0014404201007387 */ /* 0x000fe20000100800 */
[----:B------:R-:W-:-:S03]  /*f3a0*/  IMAD.HI.U32 R17, R11, R9, RZ ;  /* 0x000000090b117227 */ /* 0x000fc600078e00ff */
[----:B------:R1:W-:Y:S01]  /*f3b0*/  STL [R1+0x130], R13 ;  /* 0x0001300d01007387 */ /* 0x0003e20000100800 */
[----:B------:R-:W-:Y:S01]  /*f3c0*/  ISETP.GT.U32.AND P6, PT, R10, R12, PT ;  /* 0x0000000c0a00720c */ /* 0x000fe20003fc4070 */
[----:B------:R-:W-:Y:S02]  /*f3d0*/  IMAD.MOV R17, RZ, RZ, -R17 ;  /* 0x000000ffff117224 */ /* 0x000fe400078e0a11 */
[----:B-1----:R-:W-:Y:S02]  /*f3e0*/  IMAD.MOV.U32 R13, RZ, RZ, R14 ;  /* 0x000000ffff0d7224 */ /* 0x002fe400078e000e */
[----:B------:R-:W-:Y:S02]  /*f3f0*/  IMAD.MOV.U32 R14, RZ, RZ, R15 ;  /* 0x000000ffff0e7224 */ /* 0x000fe400078e000f */
[----:B------:R-:W-:Y:S02]  /*f400*/  @!P3 IMAD.IADD R18, R18, 0x1, -R10 ;  /* 0x000000011212b824 */ /* 0x000fe400078e0a0a */
[----:B------:R-:W-:Y:S01]  /*f410*/  IMAD.HI.U32 R29, R11, R14, RZ ;  /* 0x0000000e0b1d7227 */ /* 0x000fe200078e00ff */
[----:B------:R-:W-:-:S03]  /*f420*/  ISETP.GT.U32.AND P3, PT, R10, R19, PT ;  /* 0x000000130a00720c */ /* 0x000fc60003f64070 */
[C---:B------:R-:W-:Y:S02]  /*f430*/  IMAD R9, R10.reuse, R17, R9 ;  /* 0x000000110a097224 */ /* 0x040fe400078e0209 */
[----:B------:R-:W-:Y:S02]  /*f440*/  IMAD.MOV R29, RZ, RZ, -R29 ;  /* 0x000000ffff1d7224 */ /* 0x000fe400078e0a1d */
[----:B------:R-:W-:Y:S01]  /*f450*/  @!P0 IMAD.MOV R13, RZ, RZ, -R13 ;  /* 0x000000ffff0d8224 */ /* 0x000fe200078e0a0d */
[----:B------:R-:W-:Y:S01]  /*f460*/  ISETP.GT.U32.AND P0, PT, R10, R18, PT ;  /* 0x000000120a00720c */ /* 0x000fe20003f04070 */
[----:B------:R-:W-:Y:S01]  /*f470*/  @!P1 IMAD.IADD R20, R20, 0x1, -R10 ;  /* 0x0000000114149824 */ /* 0x000fe200078e0a0a */
[C---:B------:R-:W-:Y:S01]  /*f480*/  ISETP.GT.U32.AND P1, PT, R10.reuse, R9, PT ;  /* 0x000000090a00720c */ /* 0x040fe20003f24070 */
[----:B------:R-:W-:Y:S02]  /*f490*/  IMAD R14, R10, R29, R14 ;  /* 0x0000001d0a0e7224 */ /* 0x000fe400078e020e */
[----:B------:R-:W-:-:S02]  /*f4a0*/  VIADD R21, R0, 0x58 ;  /* 0x0000005800157836 */ /* 0x000fc40000000000 */
[----:B------:R-:W-:Y:S01]  /*f4b0*/  @!P6 IMAD.IADD R12, R12, 0x1, -R10 ;  /* 0x000000010c0ce824 */ /* 0x000fe200078e0a0a */
[C---:B------:R-:W-:Y:S01]  /*f4c0*/  ISETP.GT.U32.AND P6, PT, R10.reuse, R14, PT ;  /* 0x0000000e0a00720c */ /* 0x040fe20003fc4070 */
[----:B------:R-:W-:Y:S01]  /*f4d0*/  IMAD R8, R10, R8, R16 ;  /* 0x000000080a087224 */ /* 0x000fe200078e0210 */
[----:B------:R-:W-:Y:S01]  /*f4e0*/  IABS R17, R21 ;  /* 0x0000001500117213 */ /* 0x000fe20000000000 */
[----:B------:R-:W-:Y:S02]  /*f4f0*/  VIADD R26, R0, 0x59 ;  /* 0x00000059001a7836 */ /* 0x000fe40000000000 */
[--C-:B------:R-:W-:Y:S01]  /*f500*/  @!P3 IMAD.IADD R19, R19, 0x1, -R10.reuse ;  /* 0x000000011313b824 */ /* 0x100fe200078e0a0a */
[----:B------:R-:W-:Y:S01]  /*f510*/  ISETP.GT.U32.AND P3, PT, R10, R8, PT ;  /* 0x000000080a00720c */ /* 0x000fe20003f64070 */
[----:B------:R-:W-:Y:S02]  /*f520*/  VIADD R25, R0, 0x5a ;  /* 0x0000005a00197836 */ /* 0x000fe40000000000 */
[----:B------:R-:W-:Y:S01]  /*f530*/  @!P0 IMAD.IADD R18, R18, 0x1, -R10 ;  /* 0x0000000112128824 */ /* 0x000fe200078e0a0a */
[----:B------:R-:W-:Y:S01]  /*f540*/  ISETP.GE.AND P0, PT, R27, RZ, PT ;  /* 0x000000ff1b00720c */ /* 0x000fe20003f06270 */
[----:B------:R-:W-:Y:S01]  /*f550*/  IMAD.HI.U32 R27, R11, R17, RZ ;  /* 0x000000110b1b7227 */ /* 0x000fe200078e00ff */
[----:B------:R-:W-:-:S02]  /*f560*/  IABS R16, R26 ;  /* 0x0000001a00107213 */ /* 0x000fc40000000000 */
[----:B------:R-:W-:Y:S01]  /*f570*/  IABS R15, R25 ;  /* 0x00000019000f7213 */ /* 0x000fe20000000000 */
[----:B------:R-:W-:Y:S02]  /*f580*/  @!P1 IMAD.IADD R9, R9, 0x1, -R10 ;  /* 0x0000000109099824 */ /* 0x000fe400078e0a0a */
[----:B------:R-:W-:Y:S01]  /*f590*/  IMAD.MOV.U32 R56, RZ, RZ, R20 ;  /* 0x000000ffff387224 */ /* 0x000fe200078e0014 */
[----:B------:R-:W-:Y:S01]  /*f5a0*/  ISETP.GE.AND P1, PT, R24, RZ, PT ;  /* 0x000000ff1800720c */ /* 0x000fe20003f26270 */
[----:B------:R-:W-:Y:S02]  /*f5b0*/  IMAD.MOV R24, RZ, RZ, -R27 ;  /* 0x000000ffff187224 */ /* 0x000fe400078e0a1b */
[----:B------:R-:W-:Y:S02]  /*f5c0*/  IMAD.MOV.U32 R55, RZ, RZ, R19 ;  /* 0x000000ffff377224 */ /* 0x000fe400078e0013 */
[----:B------:R-:W-:Y:S02]  /*f5d0*/  @!P6 IMAD.IADD R14, R14, 0x1, -R10 ;  /* 0x000000010e0ee824 */ /* 0x000fe400078e0a0a */
[----:B------:R-:W-:Y:S01]  /*f5e0*/  @!P5 IMAD.MOV R56, RZ, RZ, -R56 ;  /* 0x000000ffff38d224 */ /* 0x000fe200078e0a38 */
[----:B------:R-:W-:Y:S01]  /*f5f0*/  ISETP.GT.U32.AND P5, PT, R10, R9, PT ;  /* 0x000000090a00720c */ /* 0x000fe20003fa4070 */
[----:B------:R-:W-:-:S04]  /*f600*/  IMAD.HI.U32 R29, R11, R16, RZ ;  /* 0x000000100b1d7227 */ /* 0x000fc800078e00ff */
[----:B------:R-:W-:-:S04]  /*f610*/  IMAD.HI.U32 R30, R11, R15, RZ ;  /* 0x0000000f0b1e7227 */ /* 0x000fc800078e00ff */
[C---:B------:R-:W-:Y:S02]  /*f620*/  IMAD R17, R10.reuse, R24, R17 ;  /* 0x000000180a117224 */ /* 0x040fe400078e0211 */
[----:B------:R-:W-:Y:S01]  /*f630*/  @!P4 IMAD.MOV R55, RZ, RZ, -R55 ;  /* 0x000000ffff37c224 */ /* 0x000fe200078e0a37 */
[----:B------:R-:W-:Y:S01]  /*f640*/  ISETP.GT.U32.AND P4, PT, R10, R14, PT ;  /* 0x0000000e0a00720c */ /* 0x000fe20003f84070 */
[----:B------:R-:W-:Y:S02]  /*f650*/  IMAD.MOV.U32 R54, RZ, RZ, R18 ;  /* 0x000000ffff367224 */ /* 0x000fe400078e0012 */
[----:B------:R-:W-:Y:S02]  /*f660*/  IMAD.MOV R27, RZ, RZ, -R29 ;  /* 0x000000ffff1b7224 */ /* 0x000fe400078e0a1d */
[----:B------:R-:W-:Y:S02]  /*f670*/  @!P3 IMAD.IADD R8, R8, 0x1, -R10 ;  /* 0x000000010808b824 */ /* 0x000fe400078e0a0a */
[----:B------:R-:W-:-:S02]  /*f680*/  IMAD.MOV R29, RZ, RZ, -R30 ;  /* 0x000000ffff1d7224 */ /* 0x000fc400078e0a1e */
[----:B------:R-:W-:Y:S02]  /*f690*/  VIADD R20, R0, 0x5b ;  /* 0x0000005b00147836 */ /* 0x000fe40000000000 */
[----:B------:R-:W-:Y:S01]  /*f6a0*/  @!P0 IMAD.MOV R54, RZ, RZ, -R54 ;  /* 0x000000ffff368224 */ /* 0x000fe200078e0a36 */
[C---:B------:R-:W-:Y:S01]  /*f6b0*/  ISETP.GT.U32.AND P0, PT, R10.reuse, R17, PT ;  /* 0x000000110a00720c */ /* 0x040fe20003f04070 */
[C---:B------:R-:W-:Y:S01]  /*f6c0*/  IMAD R15, R10.reuse, R29, R15 ;  /* 0x0000001d0a0f7224 */ /* 0x040fe200078e020f */
[C---:B------:R-:W-:Y:S01]  /*f6d0*/  ISETP.GT.U32.AND P6, PT, R10.reuse, R8, PT ;  /* 0x000000080a00720c */ /* 0x040fe20003fc4070 */
[C---:B------:R-:W-:Y:S01]  /*f6e0*/  IMAD R16, R10.reuse, R27, R16 ;  /* 0x0000001b0a107224 */ /* 0x040fe200078e0210 */
[----:B------:R-:W-:Y:S01]  /*f6f0*/  IABS R19, R20 ;  /* 0x0000001400137213 */ /* 0x000fe20000000000 */
[----:B------:R-:W-:Y:S02]  /*f700*/  IMAD.MOV.U32 R53, RZ, RZ, R12 ;  /* 0x000000ffff357224 */ /* 0x000fe400078e000c */
[----:B------:R-:W-:Y:S01]  /*f710*/  @!P5 IMAD.IADD R9, R9, 0x1, -R10 ;  /* 0x000000010909d824 */ /* 0x000fe200078e0a0a */
[----:B------:R-:W-:Y:S01]  /*f720*/  ISETP.GT.U32.AND P5, PT, R10, R15, PT ;  /* 0x0000000f0a00720c */ /* 0x000fe20003fa4070 */
[----:B------:R-:W-:-:S02]  /*f730*/  IMAD.MOV.U32 R12, RZ, RZ, R19 ;  /* 0x000000ffff0c7224 */ /* 0x000fc400078e0013 */
[----:B------:R-:W-:Y:S01]  /*f740*/  @!P1 IMAD.MOV R53, RZ, RZ, -R53 ;  /* 0x000000ffff359224 */ /* 0x000fe200078e0a35 */
[----:B------:R-:W-:Y:S01]  /*f750*/  ISETP.GT.U32.AND P1, PT, R10, R16, PT ;  /* 0x000000100a00720c */ /* 0x000fe20003f24070 */
[--C-:B------:R-:W-:Y:S01]  /*f760*/  @!P4 IMAD.IADD R14, R14, 0x1, -R10.reuse ;  /* 0x000000010e0ec824 */ /* 0x100fe200078e0a0a */
[----:B------:R-:W-:Y:S01]  /*f770*/  ISETP.GE.AND P3, PT, R23, RZ, PT ;  /* 0x000000ff1700720c */ /* 0x000fe20003f66270 */
[----:B------:R-:W-:Y:S01]  /*f780*/  IMAD.HI.U32 R23, R11, R12, RZ ;  /* 0x0000000c0b177227 */ /* 0x000fe200078e00ff */
[----:B------:R-:W-:Y:S01]  /*f790*/  ISETP.GE.AND P4, PT, R22, RZ, PT ;  /* 0x000000ff1600720c */ /* 0x000fe20003f86270 */
[----:B------:R-:W-:Y:S02]  /*f7a0*/  STL.64 [R1+0x12f8], R64 ;  /* 0x0012f84001007387 */ /* 0x000fe40000100a00 */
[--C-:B------:R-:W-:Y:S01]  /*f7b0*/  @!P0 IMAD.IADD R17, R17, 0x1, -R10.reuse ;  /* 0x0000000111118824 */ /* 0x100fe200078e0a0a */
[----:B------:R-:W-:Y:S01]  /*f7c0*/  ISETP.GE.AND P0, PT, R21, RZ, PT ;  /* 0x000000ff1500720c */ /* 0x000fe20003f06270 */
[----:B------:R-:W-:Y:S01]  /*f7d0*/  @!P6 IMAD.IADD R8, R8, 0x1, -R10 ;  /* 0x000000010808e824 */ /* 0x000fe200078e0a0a */
[----:B------:R-:W-:Y:S01]  /*f7e0*/  STL.64 [R1+0x1308], R62 ;  /* 0x0013083e01007387 */ /* 0x000fe20000100a00 */
[----:B------:R-:W-:-:S02]  /*f7f0*/  IMAD.MOV R21, RZ, RZ, -R23 ;  /* 0x000000ffff157224 */ /* 0x000fc400078e0a17 */
[----:B------:R-:W-:Y:S01]  /*f800*/  IMAD.MOV.U32 R49, RZ, RZ, R8 ;  /* 0x000000ffff317224 */ /* 0x000fe200078e0008 */
[----:B------:R-:W-:Y:S01]  /*f810*/  STL.64 [R1+0x1318], R60 ;  /* 0x0013183c01007387 */ /* 0x000fe20000100a00 */
[----:B------:R-:W-:Y:S02]  /*f820*/  @!P5 IMAD.IADD R15, R15, 0x1, -R10 ;  /* 0x000000010f0fd824 */ /* 0x000fe400078e0a0a */
[----:B------:R-:W-:Y:S01]  /*f830*/  IMAD R8, R10, R21, R12 ;  /* 0x000000150a087224 */ /* 0x000fe200078e020c */
[----:B------:R1:W-:Y:S01]  /*f840*/  STL [R1+0x12c], R13 ;  /* 0x00012c0d01007387 */ /* 0x0003e20000100800 */
[----:B------:R-:W-:Y:S01]  /*f850*/  @!P1 IMAD.IADD R16, R16, 0x1, -R10 ;  /* 0x0000000110109824 */ /* 0x000fe200078e0a0a */
[C---:B------:R-:W-:Y:S02]  /*f860*/  ISETP.GT.U32.AND P1, PT, R10.reuse, R17, PT ;  /* 0x000000110a00720c */ /* 0x040fe40003f24070 */
[----:B------:R-:W-:Y:S01]  /*f870*/  ISETP.GT.U32.AND P5, PT, R10, R15, PT ;  /* 0x0000000f0a00720c */ /* 0x000fe20003fa4070 */
[----:B-1----:R-:W-:-:S04]  /*f880*/  IMAD.MOV.U32 R13, RZ, RZ, R14 ;  /* 0x000000ffff0d7224 */ /* 0x002fc800078e000e */
[----:B------:R-:W-:Y:S01]  /*f890*/  @!P4 IMAD.MOV R13, RZ, RZ, -R13 ;  /* 0x000000ffff0dc224 */ /* 0x000fe200078e0a0d */
[----:B------:R-:W-:Y:S01]  /*f8a0*/  ISETP.GT.U32.AND P4, PT, R10, R8, PT ;  /* 0x000000080a00720c */ /* 0x000fe20003f84070 */
[----:B------:R-:W-:Y:S02]  /*f8b0*/  IMAD.MOV.U32 R51, RZ, RZ, R9 ;  /* 0x000000ffff337224 */ /* 0x000fe400078e0009 */
[----:B------:R-:W-:Y:S02]  /*f8c0*/  VIADD R18, R0, 0x5c ;  /* 0x0000005c00127836 */ /* 0x000fe40000000000 */
[----:B------:R-:W-:Y:S01]  /*f8d0*/  @!P3 IMAD.MOV R51, RZ, RZ, -R51 ;  /* 0x000000ffff33b224 */ /* 0x000fe200078e0a33 */
[----:B------:R-:W-:Y:S01]  /*f8e0*/  ISETP.GT.U32.AND P3, PT, R10, R16, PT ;  /* 0x000000100a00720c */ /* 0x000fe20003f64070 */
[--C-:B------:R-:W-:Y:S01]  /*f8f0*/  @!P1 IMAD.IADD R17, R17, 0x1, -R10.reuse ;  /* 0x0000000111119824 */ /* 0x100fe200078e0a0a */
[----:B------:R-:W-:Y:S01]  /*f900*/  ISETP.GE.AND P6, PT, R28, RZ, PT ;  /* 0x000000ff1c00720c */ /* 0x000fe20003fc6270 */
[--C-:B------:R-:W-:Y:S01]  /*f910*/  @!P5 IMAD.IADD R15, R15, 0x1, -R10.reuse ;  /* 0x000000010f0fd824 */ /* 0x100fe200078e0a0a */
[----:B------:R-:W-:Y:S01]  /*f920*/  ISETP.GE.AND P1, PT, R25, RZ, PT ;  /* 0x000000ff1900720c */ /* 0x000fe20003f26270 */
[----:B------:R-:W-:Y:S01]  /*f930*/  IMAD.MOV.U32 R47, RZ, RZ, R17 ;  /* 0x000000ffff2f7224 */ /* 0x000fe200078e0011 */
[----:B------:R-:W-:Y:S01]  /*f940*/  IABS R19, R18 ;  /* 0x0000001200137213 */ /* 0x000fe20000000000 */
[----:B------:R-:W-:Y:S01]  /*f950*/  @!P4 IMAD.IADD R8, R8, 0x1, -R10 ;  /* 0x000000010808c824 */ /* 0x000fe200078e0a0a */
[----:B------:R-:W-:Y:S01]  /*f960*/  ISETP.GE.AND P5, PT, R18, RZ, PT ;  /* 0x000000ff1200720c */ /* 0x000fe20003fa6270 */
[----:B------:R-:W-:-:S02]  /*f970*/  VIADD R18, R0, 0x5d ;  /* 0x0000005d00127836 */ /* 0x000fc40000000000 */
[----:B------:R-:W-:Y:S01]  /*f980*/  @!P0 IMAD.MOV R47, RZ, RZ, -R47 ;  /* 0x000000ffff2f8224 */ /* 0x000fe200078e0a2f */
[----:B------:R-:W-:Y:S01]  /*f990*/  ISETP.GT.U32.AND P4, PT, R10, R8, PT ;  /* 0x000000080a00720c */ /* 0x000fe20003f84070 */
[----:B------:R-:W-:Y:S01]  /*f9a0*/  @!P3 IMAD.IADD R16, R16, 0x1, -R10 ;  /* 0x000000011010b824 */ /* 0x000fe200078e0a0a */
[----:B------:R-:W-:Y:S01]  /*f9b0*/  ISETP.GE.AND P0, PT, R18, RZ, PT ;  /* 0x000000ff1200720c */ /* 0x000fe20003f06270 */
[----:B------:R-:W-:Y:S01]  /*f9c0*/  VIADD R12, R0, 0x5e ;  /* 0x0000005e000c7836 */ /* 0x000fe20000000000 */
[----:B------:R-:W-:Y:S01]  /*f9d0*/  IABS R18, R18 ;  /* 0x0000001200127213 */ /* 0x000fe20000000000 */
[----:B------:R-:W-:Y:S02]  /*f9e0*/  IMAD.MOV.U32 R45, RZ, RZ, R15 ;  /* 0x000000ffff2d7224 */ /* 0x000fe400078e000f */
[----:B------:R-:W-:Y:S01]  /*f9f0*/  @!P6 IMAD.MOV R49, RZ, RZ, -R49 ;  /* 0x000000ffff31e224 */ /* 0x000fe200078e0a31 */
[----:B------:R-:W-:Y:S01]  /*fa00*/  ISETP.GE.AND P6, PT, R26, RZ, PT ;  /* 0x000000ff1a00720c */ /* 0x000fe20003fc6270 */
[----:B------:R-:W-:-:S02]  /*fa10*/  IMAD.MOV.U32 R46, RZ, RZ, R16 ;  /* 0x000000ffff2e7224 */ /* 0x000fc400078e0010 */
[----:B------:R-:W-:Y:S01]  /*fa20*/  IMAD.HI.U32 R14, R11, R19, RZ ;  /* 0x000000130b0e7227 */ /* 0x000fe200078e00ff */
[----:B------:R-:W-:-:S03]  /*fa30*/  ISETP.GE.AND P3, PT, R20, RZ, PT ;  /* 0x000000ff1400720c */ /* 0x000fc60003f66270 */
[----:B------:R-:W-:Y:S02]  /*fa40*/  IMAD.MOV.U32 R16, RZ, RZ, R18 ;  /* 0x000000ffff107224 */ /* 0x000fe400078e0012 */
[----:B------:R-:W-:Y:S01]  /*fa50*/  @!P1 IMAD.MOV R45, RZ, RZ, -R45 ;  /* 0x000000ffff2d9224 */ /* 0x000fe200078e0a2d */
[----:B------:R-:W-:Y:S01]  /*fa60*/  ISETP.GE.AND P1, PT, R12, RZ, PT ;  /* 0x000000ff0c00720c */ /* 0x000fe20003f26270 */
[----:B------:R-:W-:Y:S01]  /*fa70*/  VIADD R9, R0, 0x60 ;  /* 0x0000006000097836 */ /* 0x000fe20000000000 */
[----:B------:R-:W-:Y:S01]  /*fa80*/  IABS R12, R12 ;  /* 0x0000000c000c7213 */ /* 0x000fe20000000000 */
[----:B------:R-:W-:Y:S02]  /*fa90*/  IMAD.MOV R14, RZ, RZ, -R14 ;  /* 0x000000ffff0e7224 */ /* 0x000fe400078e0a0e */
[----:B------:R-:W-:Y:S01]  /*faa0*/  IMAD.HI.U32 R17, R11, R16, RZ ;  /* 0x000000100b117227 */ /* 0x000fe200078e00ff */
[----:B------:R-:W-:-:S03]  /*fab0*/  IABS R15, R9 ;  /* 0x00000009000f7213 */ /* 0x000fc60000000000 */
[----:B------:R-:W-:Y:S01]  /*fac0*/  @!P4 IMAD.IADD R8, R8, 0x1, -R10 ;  /* 0x000000010808c824 */ /* 0x000fe200078e0a0a */
[----:B------:R-:W-:Y:S01]  /*fad0*/  ISETP.GE.AND P4, PT, R9, RZ, PT ;  /* 0x000000ff0900720c */ /* 0x000fe20003f86270 */
[----:B------:R-:W-:Y:S02]  /*fae0*/  IMAD.MOV.U32 R9, RZ, RZ, R12 ;  /* 0x000000ffff097224 */ /* 0x000fe400078e000c */
[C---:B------:R-:W-:Y:S02]  /*faf0*/  IMAD R14, R10.reuse, R14, R19 ;  /* 0x0000000e0a0e7224 */ /* 0x040fe400078e0213 */
[----:B------:R-:W-:Y:S02]  /*fb00*/  IMAD.MOV R12, RZ, RZ, -R17 ;  /* 0x000000ffff0c7224 */ /* 0x000fe400078e0a11 */
[----:B------:R-:W-:Y:S01]  /*fb10*/  @!P6 IMAD.MOV R46, RZ, RZ, -R46 ;  /* 0x000000ffff2ee224 */ /* 0x000fe200078e0a2e */
[C---:B------:R-:W-:Y:S01]  /*fb20*/  ISETP.GT.U32.AND P6, PT, R10.reuse, R14, PT ;  /* 0x0000000e0a00720c */ /* 0x040fe20003fc4070 */
[----:B------:R-:W-:-:S02]  /*fb30*/  IMAD R12, R10, R12, R16 ;  /* 0x0000000c0a0c7224 */ /* 0x000fc400078e0210 */
[----:B------:R-:W-:Y:S02]  /*fb40*/  IMAD.MOV.U32 R43, RZ, RZ, R8 ;  /* 0x000000ffff2b7224 */ /* 0x000fe400078e0008 */
[----:B------:R-:W-:-:S04]  /*fb50*/  IMAD.HI.U32 R17, R11, R9, RZ ;  /* 0x000000090b117227 */ /* 0x000fc800078e00ff */
[----:B------:R-:W-:Y:S01]  /*fb60*/  @!P3 IMAD.MOV R43, RZ, RZ, -R43 ;  /* 0x000000ffff2bb224 */ /* 0x000fe200078e0a2b */
[----:B------:R-:W-:Y:S01]  /*fb70*/  ISETP.GT.U32.AND P3, PT, R10, R12, PT ;  /* 0x0000000c0a00720c */ /* 0x000fe20003f64070 */
[----:B------:R-:W-:-:S04]  /*fb80*/  IMAD.HI.U32 R20, R11, R15, RZ ;  /* 0x0000000f0b147227 */ /* 0x000fc800078e00ff */
[----:B------:R-:W-:Y:S02]  /*fb90*/  IMAD.MOV R8, RZ, RZ, -R17 ;  /* 0x000000ffff087224 */ /* 0x000fe400078e0a11 */
[----:B------:R-:W-:Y:S02]  /*fba0*/  IMAD.MOV R16, RZ, RZ, -R20 ;  /* 0x000000ffff107224 */ /* 0x000fe400078e0a14 */
[----:B------:R-:W-:Y:S02]  /*fbb0*/  IMAD R9, R10, R8, R9 ;  /* 0x000000080a097224 */ /* 0x000fe400078e0209 */
[----:B------:R-:W-:Y:S02]  /*fbc0*/  VIADD R19, R0, 0x61 ;  /* 0x0000006100137836 */ /* 0x000fe40000000000 */
[--C-:B------:R-:W-:Y:S02]  /*fbd0*/  @!P6 IMAD.IADD R14, R14, 0x1, -R10.reuse ;  /* 0x000000010e0ee824 */ /* 0x100fe400078e0a0a */
[----:B------:R-:W-:Y:S01]  /*fbe0*/  IMAD R8, R10, R16, R15 ;  /* 0x000000100a087224 */ /* 0x000fe200078e020f */
[----:B------:R-:W-:Y:S01]  /*fbf0*/  IABS R18, R19 ;  /* 0x0000001300127213 */ /* 0x000fe20000000000 */
[----:B------:R-:W-:Y:S01]  /*fc00*/  @!P3 IMAD.IADD R12, R12, 0x1, -R10 ;  /* 0x000000010c0cb824 */ /* 0x000fe200078e0a0a */
[----:B------:R-:W-:-:S02]  /*fc10*/  ISETP.GT.U32.AND P6, PT, R10, R14, PT ;  /* 0x0000000e0a00720c */ /* 0x000fc40003fc4070 */
[----:B------:R-:W-:Y:S01]  /*fc20*/  ISETP.GT.U32.AND P3, PT, R10, R8, PT ;  /* 0x000000080a00720c */ /* 0x000fe20003f64070 */
[----:B------:R-:W-:-:S04]  /*fc30*/  IMAD.HI.U32 R21, R11, R18, RZ ;  /* 0x000000120b157227 */ /* 0x000fc800078e00ff */
[C---:B------:R-:W-:Y:S02]  /*fc40*/  VIADD R26, R0.reuse, 0x65 ;  /* 0x00000065001a7836 */ /* 0x040fe40000000000 */
[----:B------:R-:W-:Y:S02]  /*fc50*/  IMAD.MOV R17, RZ, RZ, -R21 ;  /* 0x000000ffff117224 */ /* 0x000fe400078e0a15 */
[----:B------:R-:W-:Y:S01]  /*fc60*/  VIADD R23, R0, 0x62 ;  /* 0x0000006200177836 */ /* 0x000fe20000000000 */
[----:B------:R-:W-:Y:S01]  /*fc70*/  IABS R20, R26 ;  /* 0x0000001a00147213 */ /* 0x000fe20000000000 */
[----:B------:R-:W-:Y:S02]  /*fc80*/  IMAD R18, R10, R17, R18 ;  /* 0x000000110a127224 */ /* 0x000fe400078e0212 */
[--C-:B------:R-:W-:Y:S01]  /*fc90*/  @!P6 IMAD.IADD R14, R14, 0x1, -R10.reuse ;  /* 0x000000010e0ee824 */ /* 0x100fe200078e0a0a */
[----:B------:R-:W-:Y:S01]  /*fca0*/  IABS R17, R23 ;  /* 0x0000001700117213 */ /* 0x000fe20000000000 */
[----:B------:R-:W-:-:S02]  /*fcb0*/  @!P3 IMAD.IADD R8, R8, 0x1, -R10 ;  /* 0x000000010808b824 */ /* 0x000fc400078e0a0a */
[----:B------:R-:W-:Y:S02]  /*fcc0*/  IMAD.MOV.U32 R42, RZ, RZ, R14 ;  /* 0x000000ffff2a7224 */ /* 0x000fe400078e000e */
[----:B------:R-:W-:Y:S01]  /*fcd0*/  IMAD.MOV.U32 R14, RZ, RZ, R20 ;  /* 0x000000ffff0e7224 */ /* 0x000fe200078e0014 */
[C---:B------:R-:W-:Y:S01]  /*fce0*/  ISETP.GT.U32.AND P3, PT, R10.reuse, R8, PT ;  /* 0x000000080a00720c */ /* 0x040fe20003f64070 */
[----:B------:R-:W-:Y:S01]  /*fcf0*/  IMAD.HI.U32 R20, R11, R17, RZ ;  /* 0x000000110b147227 */ /* 0x000fe200078e00ff */
[----:B------:R-:W-:-:S03]  /*fd00*/  ISETP.GT.U32.AND P6, PT, R10, R9, PT ;  /* 0x000000090a00720c */ /* 0x000fc60003fc4070 */
[----:B------:R-:W-:Y:S02]  /*fd10*/  VIADD R27, R0, 0x64 ;  /* 0x00000064001b7836 */ /* 0x000fe40000000000 */
[----:B------:R-:W-:-:S03]  /*fd20*/  IMAD.MOV R20, RZ, RZ, -R20 ;  /* 0x000000ffff147224 */ /* 0x000fc600078e0a14 */
[----:B------:R-:W-:Y:S01]  /*fd30*/  IABS R15, R27 ;  /* 0x0000001b000f7213 */ /* 0x000fe20000000000 */
[----:B------:R-:W-:Y:S02]  /*fd40*/  IMAD R17, R10, R20, R17 ;  /* 0x000000140a117224 */ /* 0x000fe400078e0211 */
[----:B------:R-:W-:Y:S02]  /*fd50*/  @!P3 IMAD.IADD R8, R8, 0x1, -R10 ;  /* 0x000000010808b824 */ /* 0x000fe400078e0a0a */
[----:B------:R-:W-:Y:S01]  /*fd60*/  IMAD.HI.U32 R22, R11, R15, RZ ;  /* 0x0000000f0b167227 */ /* 0x000fe200078e00ff */
[----:B------:R-:W-:-:S03]  /*fd70*/  ISETP.GT.U32.AND P3, PT, R10, R17, PT ;  /* 0x000000110a00720c */ /* 0x000fc60003f64070 */
[----:B------:R-:W-:Y:S02]  /*fd80*/  @!P6 IMAD.IADD R9, R9, 0x1, -R10 ;  /* 0x000000010909e824 */ /* 0x000fe400078e0a0a */
[----:B------:R-:W-:Y:S01]  /*fd90*/  IMAD.MOV R22, RZ, RZ, -R22 ;  /* 0x000000ffff167224 */ /* 0x000fe200078e0a16 */
[C---:B------:R-:W-:Y:S01]  /*fda0*/  ISETP.GT.U32.AND P6, PT, R10.reuse, R12, PT ;  /* 0x0000000c0a00720c */ /* 0x040fe20003fc4070 */
[----:B------:R-:W-:Y:S01]  /*fdb0*/  @!P5 IMAD.MOV R42, RZ, RZ, -R42 ;  /* 0x000000ffff2ad224 */ /* 0x000fe200078e0a2a */
[C---:B------:R-:W-:Y:S01]  /*fdc0*/  ISETP.GT.U32.AND P5, PT, R10.reuse, R9, PT ;  /* 0x000000090a00720c */ /* 0x040fe20003fa4070 */
[----:B------:R-:W-:Y:S02]  /*fdd0*/  IMAD R15, R10, R22, R15 ;  /* 0x000000160a0f7224 */ /* 0x000fe400078e020f */
[----:B------:R-:W-:Y:S02]  /*fde0*/  VIADD R28, R0, 0x63 ;  /* 0x00000063001c7836 */ /* 0x000fe40000000000 */
[----:B------:R-:W-:Y:S01]  /*fdf0*/  @!P3 IMAD.IADD R17, R17, 0x1, -R10 ;  /* 0x000000011111b824 */ /* 0x000fe200078e0a0a */
[----:B------:R-:W-:Y:S01]  /*fe00*/  ISETP.GT.U32.AND P3, PT, R10, R15, PT ;  /* 0x0000000f0a00720c */ /* 0x000fe20003f64070 */
[----:B------:R-:W-:Y:S01]  /*fe10*/  VIADD R25, R0, 0x68 ;  /* 0x0000006800197836 */ /* 0x000fe20000000000 */
[----:B------:R-:W-:-:S03]  /*fe20*/  IABS R16, R28 ;  /* 0x0000001c00107213 */ /* 0x000fc60000000000 */
[--C-:B------:R-:W-:Y:S01]  /*fe30*/  @!P6 IMAD.IADD R12, R12, 0x1, -R10.reuse ;  /* 0x000000010c0ce824 */ /* 0x100fe200078e0a0a */
[----:B------:R-:W-:Y:S01]  /*fe40*/  ISETP.GT.U32.AND P6, PT, R10, R18, PT ;  /* 0x000000120a00720c */ /* 0x000fe20003fc4070 */
[----:B------:R-:W-:Y:S01]  /*fe50*/  @!P5 IMAD.IADD R9, R9, 0x1, -R10 ;  /* 0x000000010909d824 */ /* 0x000fe200078e0a0a */
[----:B------:R-:W-:Y:S01]  /*fe60*/  ISETP.GE.AND P5, PT, R19, RZ, PT ;  /* 0x000000ff1300720c */ /* 0x000fe20003fa6270 */
[----:B------:R-:W-:Y:S01]  /*fe70*/  IMAD.HI.U32 R21, R11, R16, RZ ;  /* 0x000000100b157227 */ /* 0x000fe200078e00ff */
[----:B------:R-:W-:-:S03]  /*fe80*/  IABS R19, R25 ;  /* 0x0000001900137213 */ /* 0x000fc60000000000 */
[----:B------:R-:W-:Y:S02]  /*fe90*/  IMAD.MOV R21, RZ, RZ, -R21 ;  /* 0x000000ffff157224 */ /* 0x000fe400078e0a15 */
[----:B------:R-:W-:Y:S01]  /*fea0*/  @!P3 IMAD.IADD R15, R15, 0x1, -R10 ;  /* 0x000000010f0fb824 */ /* 0x000fe200078e0a0a */
[----:B------:R-:W-:Y:S01]  /*feb0*/  ISETP.GT.U32.AND P3, PT, R10, R17, PT ;  /* 0x000000110a00720c */ /* 0x000fe20003f64070 */
[----:B------:R-:W-:Y:S02]  /*fec0*/  IMAD.MOV.U32 R40, RZ, RZ, R8 ;  /* 0x000000ffff287224 */ /* 0x000fe400078e0008 */
[----:B------:R-:W-:-:S04]  /*fed0*/  IMAD.HI.U32 R30, R11, R19, RZ ;  /* 0x000000130b1e7227 */ /* 0x000fc800078e00ff */
[C---:B------:R-:W-:Y:S02]  /*fee0*/  IMAD R16, R10.reuse, R21, R16 ;  /* 0x000000150a107224 */ /* 0x040fe400078e0210 */
[----:B------:R-:W-:Y:S01]  /*fef0*/  @!P4 IMAD.MOV R40, RZ, RZ, -R40 ;  /* 0x000000ffff28c224 */ /* 0x000fe200078e0a28 */
[----:B------:R-:W-:Y:S01]  /*ff00*/  ISETP.GT.U32.AND P4, PT, R10, R15, PT ;  /* 0x0000000f0a00720c */ /* 0x000fe20003f84070 */
[----:B------:R-:W-:Y:S02]  /*ff10*/  VIADD R29, R0, 0x6a ;  /* 0x0000006a001d7836 */ /* 0x000fe40000000000 */
[----:B------:R-:W-:Y:S02]  /*ff20*/  IMAD.MOV R30, RZ, RZ, -R30 ;  /* 0x000000ffff1e7224 */ /* 0x000fe400078e0a1e */
[----:B------:R-:W-:Y:S01]  /*ff30*/  @!P6 IMAD.IADD R18, R18, 0x1, -R10 ;  /* 0x000000011212e824 */ /* 0x000fe200078e0a0a */
[----:B------:R-:W-:Y:S01]  /*ff40*/  ISETP.GT.U32.AND P6, PT, R10, R16, PT ;  /* 0x000000100a00720c */ /* 0x000fe20003fc4070 */
[----:B------:R-:W-:Y:S01]  /*ff50*/  IMAD.MOV.U32 R41, RZ, RZ, R12 ;  /* 0x000000ffff297224 */ /* 0x000fe200078e000c */
[----:B------:R-:W-:Y:S01]  /*ff60*/  IABS R21, R29 ;  /* 0x0000001d00157213 */ /* 0x000fe20000000000 */
[----:B------:R-:W-:-:S04]  /*ff70*/  IMAD.HI.U32 R24, R11, R14, RZ ;  /* 0x0000000e0b187227 */ /* 0x000fc800078e00ff */
[C---:B------:R-:W-:Y:S02]  /*ff80*/  IMAD R12, R10.reuse, R30, R19 ;  /* 0x0000001e0a0c7224 */ /* 0x040fe400078e0213 */
[----:B------:R-:W-:Y:S02]  /*ff90*/  IMAD.MOV R24, RZ, RZ, -R24 ;  /* 0x000000ffff187224 */ /* 0x000fe400078e0a18 */
[----:B------:R-:W-:Y:S01]  /*ffa0*/  @!P3 IMAD.IADD R17, R17, 0x1, -R10 ;  /* 0x000000011111b824 */ /* 0x000fe200078e0a0a */
[----:B------:R-:W-:Y:S01]  /*ffb0*/  ISETP.GT.U32.AND P3, PT, R10, R12, PT ;  /* 0x0000000c0a00720c */ /* 0x000fe20003f64070 */
[----:B------:R-:W-:-:S04]  /*ffc0*/  IMAD.HI.U32 R32, R11, R21, RZ ;  /* 0x000000150b207227 */ /* 0x000fc800078e00ff */
[----:B------:R-:W-:Y:S02]  /*ffd0*/  IMAD R14, R10, R24, R14 ;  /* 0x000000180a0e7224 */ /* 0x000fe400078e020e */
[----:B------:R-:W-:Y:S01]  /*ffe0*/  @!P4 IMAD.IADD R15, R15, 0x1, -R10 ;  /* 0x000000010f0fc824 */ /* 0x000fe200078e0a0a */
[----:B------:R-:W-:Y:S01]  /*fff0*/  ISETP.GE.AND P4, PT, R23, RZ, PT ;  /* 0x000000ff1700720c */ /* 0x000fe20003f86270 */
[----:B------:R-:W-:Y:S02]  /*10000*/  IMAD.MOV R32, RZ, RZ, -R32 ;  /* 0x000000ffff207224 */ /* 0x000fe400078e0a20 */
[----:B------:R-:W-:Y:S01]  /*10010*/  @!P6 IMAD.IADD R16, R16, 0x1, -R10 ;  /* 0x000000011010e824 */ /* 0x000fe200078e0a0a */
[C---:B------:R-:W-:Y:S01]  /*10020*/  ISETP.GT.U32.AND P6, PT, R10.reuse, R14, PT ;  /* 0x0000000e0a00720c */ /* 0x040fe20003fc4070 */
[----:B------:R-:W-:Y:S02]  /*10030*/  IMAD R8, R10, R32, R21 ;  /* 0x000000200a087224 */ /* 0x000fe400078e0215 */
[----:B------:R-:W-:-:S02]  /*10040*/  VIADD R21, R0, 0x6b ;  /* 0x0000006b00157836 */ /* 0x000fc40000000000 */
[C---:B------:R-:W-:Y:S02]  /*10050*/  VIADD R24, R0.reuse, 0x69 ;  /* 0x0000006900187836 */ /* 0x040fe40000000000 */
[----:B------:R-:W-:Y:S01]  /*10060*/  VIADD R67, R0, 0x66 ;  /* 0x0000006600437836 */ /* 0x000fe20000000000 */
[----:B------:R-:W-:Y:S01]  /*10070*/  IABS R19, R21 ;  /* 0x0000001500137213 */ /* 0x000fe20000000000 */
[----:B------:R-:W-:Y:S02]  /*10080*/  @!P3 IMAD.IADD R12, R12, 0x1, -R10 ;  /* 0x000000010c0cb824 */ /* 0x000fe400078e0a0a */
[----:B------:R-:W-:Y:S01]  /*10090*/  IMAD.MOV.U32 R38, RZ, RZ, R17 ;  /* 0x000000ffff267224 */ /* 0x000fe200078e0011 */
[----:B------:R-:W-:Y:S01]  /*100a0*/  IABS R20, R24 ;  /* 0x0000001800147213 */ /* 0x000fe20000000000 */
[----:B------:R-:W-:Y:S01]  /*100b0*/  IMAD.MOV.U32 R89, RZ, RZ, R9 ;  /* 0x000000ffff597224 */ /* 0x000fe200078e0009 */
[----:B------:R-:W-:Y:S01]  /*100c0*/  IABS R22, R67 ;  /* 0x0000004300167213 */ /* 0x000fe20000000000 */
[----:B------:R-:W-:Y:S01]  /*100d0*/  @!P4 IMAD.MOV R38, RZ, RZ, -R38 ;  /* 0x000000ffff26c224 */ /* 0x000fe200078e0a26 */
[----:B------:R-:W-:Y:S01]  /*100e0*/  ISETP.GE.AND P3, PT, R27, RZ, PT ;  /* 0x000000ff1b00720c */ /* 0x000fe20003f66270 */
[----:B------:R-:W-:Y:S01]  /*100f0*/  @!P1 IMAD.MOV R89, RZ, RZ, -R89 ;  /* 0x000000ffff599224 */ /* 0x000fe200078e0a59 */
[C---:B------:R-:W-:Y:S01]  /*10100*/  ISETP.GT.U32.AND P4, PT, R10.reuse, R12, PT ;  /* 0x0000000c0a00720c */ /* 0x040fe20003f84070 */
[----:B------:R-:W-:Y:S01]  /*10110*/  IMAD.HI.U32 R27, R11, R19, RZ ;  /* 0x000000130b1b7227 */ /* 0x000fe200078e00ff */
[----:B------:R-:W-:-:S03]  /*10120*/  ISETP.GT.U32.AND P1, PT, R10, R16, PT ;  /* 0x000000100a00720c */ /* 0x000fc60003f24070 */
[----:B------:R-:W-:Y:S01]  /*10130*/  @!P0 IMAD.MOV R41, RZ, RZ, -R41 ;  /* 0x000000ffff298224 */ /* 0x000fe200078e0a29 */
[----:B------:R-:W-:Y:S01]  /*10140*/  ISETP.GT.U32.AND P0, PT, R10, R18, PT ;  /* 0x000000120a00720c */ /* 0x000fe20003f04070 */
[----:B------:R-:W-:-:S04]  /*10150*/  IMAD.HI.U32 R33, R11, R20, RZ ;  /* 0x000000140b217227 */ /* 0x000fc800078e00ff */
[----:B------:R-:W-:Y:S02]  /*10160*/  @!P6 IMAD.IADD R14, R14, 0x1, -R10 ;  /* 0x000000010e0ee824 */ /* 0x000fe400078e0a0a */
[----:B------:R-:W-:-:S04]  /*10170*/  IMAD.HI.U32 R31, R11, R22, RZ ;  /* 0x000000160b1f7227 */ /* 0x000fc800078e00ff */
[----:B------:R-:W-:Y:S01]  /*10180*/  IMAD.MOV R27, RZ, RZ, -R27 ;  /* 0x000000ffff1b7224 */ /* 0x000fe200078e0a1b */
[C---:B------:R-:W-:Y:S01]  /*10190*/  ISETP.GT.U32.AND P6, PT, R10.reuse, R14, PT ;  /* 0x0000000e0a00720c */ /* 0x040fe20003fc4070 */
[----:B------:R-:W-:Y:S02]  /*101a0*/  IMAD.MOV R33, RZ, RZ, -R33 ;  /* 0x000000ffff217224 */ /* 0x000fe400078e0a21 */
[----:B------:R-:W-:Y:S02]  /*101b0*/  IMAD.MOV R31, RZ, RZ, -R31 ;  /* 0x000000ffff1f7224 */ /* 0x000fe400078e0a1f */
[C---:B------:R-:W-:Y:S02]  /*101c0*/  IMAD R17, R10.reuse, R27, R19 ;  /* 0x0000001b0a117224 */ /* 0x040fe400078e0213 */
[C---:B------:R-:W-:Y:S02]  /*101d0*/  IMAD R9, R10.reuse, R33, R20 ;  /* 0x000000210a097224 */ /* 0x040fe400078e0214 */
[----:B------:R-:W-:-:S02]  /*101e0*/  IMAD R22, R10, R31, R22 ;  /* 0x0000001f0a167224 */ /* 0x000fc400078e0216 */
[--C-:B------:R-:W-:Y:S01]  /*101f0*/  @!P4 IMAD.IADD R12, R12, 0x1, -R10.reuse ;  /* 0x000000010c0cc824 */ /* 0x100fe200078e0a0a */
[----:B------:R-:W-:Y:S01]  /*10200*/  ISETP.GT.U32.AND P4, PT, R10, R17, PT ;  /* 0x000000110a00720c */ /* 0x000fe20003f84070 */
[--C-:B------:R-:W-:Y:S01]  /*10210*/  @!P1 IMAD.IADD R16, R16, 0x1, -R10.reuse ;  /* 0x0000000110109824 */ /* 0x100fe200078e0a0a */
[----:B------:R-:W-:Y:S01]  /*10220*/  ISETP.GT.U32.AND P1, PT, R10, R9, PT ;  /* 0x000000090a00720c */ /* 0x000fe20003f24070 */
[--C-:B------:R-:W-:Y:S01]  /*10230*/  @!P0 IMAD.IADD R18, R18, 0x1, -R10.reuse ;  /* 0x0000000112128824 */ /* 0x100fe200078e0a0a */
[----:B------:R-:W-:Y:S01]  /*10240*/  ISETP.GT.U32.AND P0, PT, R10, R22, PT ;  /* 0x000000160a00720c */ /* 0x000fe20003f04070 */
[----:B------:R-:W-:Y:S01]  /*10250*/  @!P6 IMAD.IADD R14, R14, 0x1, -R10 ;  /* 0x000000010e0ee824 */ /* 0x000fe200078e0a0a */
[----:B------:R-:W-:Y:S01]  /*10260*/  ISETP.GT.U32.AND P6, PT, R10, R8, PT ;  /* 0x000000080a00720c */ /* 0x000fe20003fc4070 */
[----:B------:R-:W-:-:S05]  /*10270*/  VIADD R20, R0, 0x6c ;  /* 0x0000006c00147836 */ /* 0x000fca0000000000 */
[----:B------:R-:W-:Y:S01]  /*10280*/  IABS R23, R20 ;  /* 0x0000001400177213 */ /* 0x000fe20000000000 */
[--C-:B------:R-:W-:Y:S02]  /*10290*/  @!P4 IMAD.IADD R17, R17, 0x1, -R10.reuse ;  /* 0x000000011111c824 */ /* 0x100fe400078e0a0a */
[--C-:B------:R-:W-:Y:S01]  /*102a0*/  @!P1 IMAD.IADD R9, R9, 0x1, -R10.reuse ;  /* 0x0000000109099824 */ /* 0x100fe200078e0a0a */
[----:B------:R-:W-:Y:S01]  /*102b0*/  ISETP.GE.AND P1, PT, R26, RZ, PT ;  /* 0x000000ff1a00720c */ /* 0x000fe20003f26270 */
[----:B------:R-:W-:Y:S01]  /*102c0*/  @!P0 IMAD.IADD R22, R22, 0x1, -R10 ;  /* 0x0000000116168824 */ /* 0x000fe200078e0a0a */
[----:B------:R-:W-:Y:S01]  /*102d0*/  ISETP.GE.AND P0, PT, R28, RZ, PT ;  /* 0x000000ff1c00720c */ /* 0x000fe20003f06270 */
[----:B------:R-:W-:Y:S01]  /*102e0*/  IMAD.MOV.U32 R37, RZ, RZ, R16 ;  /* 0x000000ffff257224 */ /* 0x000fe200078e0010 */
[----:B------:R-:W-:Y:S01]  /*102f0*/  ISETP.GT.U32.AND P4, PT, R10, R17, PT ;  /* 0x000000110a00720c */ /* 0x000fe20003f84070 */
[----:B------:R-:W-:-:S04]  /*10300*/  IMAD.HI.U32 R16, R11, R23, RZ ;  /* 0x000000170b107227 */ /* 0x000fc800078e00ff */
[----:B------:R-:W-:Y:S01]  /*10310*/  @!P6 IMAD.IADD R8, R8, 0x1, -R10 ;  /* 0x000000010808e824 */ /* 0x000fe200078e0a0a */
[C---:B------:R-:W-:Y:S01]  /*10320*/  ISETP.GT.U32.AND P6, PT, R10.reuse, R9, PT ;  /* 0x000000090a00720c */ /* 0x040fe20003fc4070 */
[----:B------:R-:W-:Y:S02]  /*10330*/  IMAD.MOV R16, RZ, RZ, -R16 ;  /* 0x000000ffff107224 */ /* 0x000fe400078e0a10 */
[----:B------:R-:W-:Y:S02]  /*10340*/  IMAD.MOV.U32 R36, RZ, RZ, R15 ;  /* 0x000000ffff247224 */ /* 0x000fe400078e000f */
[----:B------:R-:W-:Y:S02]  /*10350*/  IMAD.MOV.U32 R35, RZ, RZ, R14 ;  /* 0x000000ffff237224 */ /* 0x000fe400078e000e */
[----:B------:R-:W-:Y:S02]  /*10360*/  IMAD R16, R10, R16, R23 ;  /* 0x000000100a107224 */ /* 0x000fe400078e0217 */
[----:B------:R-:W-:Y:S01]  /*10370*/  @!P3 IMAD.MOV R36, RZ, RZ, -R36 ;  /* 0x000000ffff24b224 */ /* 0x000fe200078e0a24 */
[----:B------:R-:W-:Y:S01]  /*10380*/  ISETP.GE.AND P3, PT, R25, RZ, PT ;  /* 0x000000ff1900720c */ /* 0x000fe20003f66270 */
[----:B------:R-:W-:Y:S01]  /*10390*/  @!P1 IMAD.MOV R35, RZ, RZ, -R35 ;  /* 0x000000ffff239224 */ /* 0x000fe200078e0a23 */
[----:B------:R-:W-:Y:S01]  /*103a0*/  ISETP.GE.AND P1, PT, R24, RZ, PT ;  /* 0x000000ff1800720c */ /* 0x000fe20003f26270 */
[----:B------:R-:W-:Y:S01]  /*103b0*/  @!P0 IMAD.MOV R37, RZ, RZ, -R37 ;  /* 0x000000ffff258224 */ /* 0x000fe200078e0a25 */
[C---:B------:R-:W-:Y:S01]  /*103c0*/  ISETP.GT.U32.AND P0, PT, R10.reuse, R8, PT ;  /* 0x000000080a00720c */ /* 0x040fe20003f04070 */
[--C-:B------:R-:W-:Y:S01]  /*103d0*/  @!P4 IMAD.IADD R17, R17, 0x1, -R10.reuse ;  /* 0x000000011111c824 */ /* 0x100fe200078e0a0a */
[----:B------:R-:W-:Y:S01]  /*103e0*/  ISETP.GT.U32.AND P4, PT, R10, R16, PT ;  /* 0x000000100a00720c */ /* 0x000fe20003f84070 */
[----:B------:R-:W-:-:S02]  /*103f0*/  @!P6 IMAD.IADD R9, R9, 0x1, -R10 ;  /* 0x000000010909e824 */ /* 0x000fc400078e0a0a */
[C---:B------:R-:W-:Y:S02]  /*10400*/  VIADD R14, R0.reuse, 0x6d ;  /* 0x0000006d000e7836 */ /* 0x040fe40000000000 */
[----:B------:R-:W-:Y:S02]  /*10410*/  IMAD.MOV.U32 R34, RZ, RZ, R12 ;  /* 0x000000ffff227224 */ /* 0x000fe400078e000c */
[C---:B------:R-:W-:Y:S02]  /*10420*/  VIADD R15, R0.reuse, 0x70 ;  /* 0x00000070000f7836 */ /* 0x040fe40000000000 */
[----:B------:R-:W-:Y:S01]  /*10430*/  IMAD.MOV.U32 R33, RZ, RZ, R9 ;  /* 0x000000ffff217224 */ /* 0x000fe200078e0009 */
[----:B------:R-:W-:Y:S01]  /*10440*/  IABS R9, R14 ;  /* 0x0000000e00097213 */ /* 0x000fe20000000000 */
[----:B------:R-:W-:Y:S02]  /*10450*/  IMAD.MOV.U32 R39, RZ, RZ, R18 ;  /* 0x000000ffff277224 */ /* 0x000fe400078e0012 */
[----:B------:R-:W-:-:S02]  /*10460*/  VIADD R57, R0, 0x6e ;  /* 0x0000006e00397836 */ /* 0x000fc40000000000 */
[----:B------:R-:W-:Y:S01]  /*10470*/  @!P3 IMAD.MOV R34, RZ, RZ, -R34 ;  /* 0x000000ffff22b224 */ /* 0x000fe200078e0a22 */
[----:B------:R-:W-:Y:S01]  /*10480*/  ISETP.GE.AND P3, PT, R14, RZ, PT ;  /* 0x000000ff0e00720c */ /* 0x000fe20003f66270 */
[----:B------:R-:W-:Y:S01]  /*10490*/  @!P1 IMAD.MOV R33, RZ, RZ, -R33 ;  /* 0x000000ffff219224 */ /* 0x000fe200078e0a21 */
[----:B------:R-:W-:Y:S01]  /*104a0*/  ISETP.GE.AND P1, PT, R15, RZ, PT ;  /* 0x000000ff0f00720c */ /* 0x000fe20003f26270 */
[--C-:B------:R-:W-:Y:S01]  /*104b0*/  @!P0 IMAD.IADD R8, R8, 0x1, -R10.reuse ;  /* 0x0000000108088824 */ /* 0x100fe200078e0a0a */
[----:B------:R-:W-:Y:S01]  /*104c0*/  IABS R14, R15 ;  /* 0x0000000f000e7213 */ /* 0x000fe20000000000 */
[----:B------:R-:W-:Y:S02]  /*104d0*/  IMAD.MOV.U32 R15, RZ, RZ, R9 ;  /* 0x000000ffff0f7224 */ /* 0x000fe400078e0009 */
[----:B------:R-:W-:Y:S01]  /*104e0*/  @!P4 IMAD.IADD R16, R16, 0x1, -R10 ;  /* 0x000000011010c824 */ /* 0x000fe200078e0a0a */
[----:B------:R-:W-:Y:S01]  /*104f0*/  IABS R24, R57 ;  /* 0x0000003900187213 */ /* 0x000fe20000000000 */
[----:B------:R-:W-:Y:S01]  /*10500*/  @!P5 IMAD.MOV R39, RZ, RZ, -R39 ;  /* 0x000000ffff27d224 */ /* 0x000fe200078e0a27 */
[C---:B------:R-:W-:Y:S01]  /*10510*/  ISETP.GT.U32.AND P5, PT, R10.reuse, R22, PT ;  /* 0x000000160a00720c */ /* 0x040fe20003fa4070 */
[----:B------:R-:W-:Y:S01]  /*10520*/  IMAD.MOV.U32 R32, RZ, RZ, R8 ;  /* 0x000000ffff207224 */ /* 0x000fe200078e0008 */
[----:B------:R-:W-:Y:S01]  /*10530*/  ISETP.GE.AND P6, PT, R21, RZ, PT ;  /* 0x000000ff1500720c */ /* 0x000fe20003fc6270 */
[----:B------:R-:W-:Y:S01]  /*10540*/  IMAD.HI.U32 R8, R11, R15, RZ ;  /* 0x0000000f0b087227 */ /* 0x000fe200078e00ff */
[----:B------:R-:W-:-:S03]  /*10550*/  ISETP.GT.U32.AND P4, PT, R10, R16, PT ;  /* 0x000000100a00720c */ /* 0x000fc60003f84070 */
[----:B------:R-:W-:-:S04]  /*10560*/  IMAD.HI.U32 R19, R11, R24, RZ ;  /* 0x000000180b137227 */ /* 0x000fc800078e00ff */
[----:B------:R-:W-:Y:S02]  /*10570*/  IMAD.MOV R8, RZ, RZ, -R8 ;  /* 0x000000ffff087224 */ /* 0x000fe400078e0a08 */
[----:B------:R-:W-:Y:S01]  /*10580*/  IMAD.MOV R21, RZ, RZ, -R19 ;  /* 0x000000ffff157224 */ /* 0x000fe200078e0a13 */
[----:B------:R-:W-:Y:S01]  /*10590*/  ISETP.GE.AND P0, PT, R20, RZ, PT ;  /* 0x000000ff1400720c */ /* 0x000fe20003f06270 */
[----:B------:R-:W-:Y:S02]  /*105a0*/  IMAD R15, R10, R8, R15 ;  /* 0x000000080a0f7224 */ /* 0x000fe400078e020f */
[----:B------:R-:W-:Y:S02]  /*105b0*/  IMAD.MOV.U32 R31, RZ, RZ, R17 ;  /* 0x000000ffff1f7224 */ /* 0x000fe400078e0011 */
[----:B------:R-:W-:-:S04]  /*105c0*/  IMAD.HI.U32 R18, R11, R14, RZ ;  /* 0x0000000e0b127227 */ /* 0x000fc800078e00ff */
[----:B------:R-:W-:Y:S01]  /*105d0*/  @!P5 IMAD.IADD R22, R22, 0x1, -R10 ;  /* 0x000000011616d824 */ /* 0x000fe200078e0a0a */
[----:B------:R-:W-:Y:S01]  /*105e0*/  ISETP.GE.AND P5, PT, R29, RZ, PT ;  /* 0x000000ff1d00720c */ /* 0x000fe20003fa6270 */
[C---:B------:R-:W-:Y:S02]  /*105f0*/  IMAD R24, R10.reuse, R21, R24 ;  /* 0x000000150a187224 */ /* 0x040fe400078e0218 */
[----:B------:R-:W-:Y:S01]  /*10600*/  @!P6 IMAD.MOV R31, RZ, RZ, -R31 ;  /* 0x000000ffff1fe224 */ /* 0x000fe200078e0a1f */
[----:B------:R-:W-:Y:S01]  /*10610*/  ISETP.GT.U32.AND P6, PT, R10, R15, PT ;  /* 0x0000000f0a00720c */ /* 0x000fe20003fc4070 */
[----:B------:R-:W-:Y:S02]  /*10620*/  IMAD.MOV R8, RZ, RZ, -R18 ;  /* 0x000000ffff087224 */ /* 0x000fe400078e0a12 */
[----:B------:R-:W-:Y:S01]  /*10630*/  @!P4 IMAD.IADD R16, R16, 0x1, -R10 ;  /* 0x000000011010c824 */ /* 0x000fe200078e0a0a */
[C---:B------:R-:W-:Y:S01]  /*10640*/  ISETP.GT.U32.AND P4, PT, R10.reuse, R24, PT ;  /* 0x000000180a00720c */ /* 0x040fe20003f84070 */
[----:B------:R-:W-:-:S02]  /*10650*/  IMAD R14, R10, R8, R14 ;  /* 0x000000080a0e7224 */ /* 0x000fc400078e020e */
[----:B------:R-:W-:Y:S02]  /*10660*/  IMAD.MOV.U32 R30, RZ, RZ, R16 ;  /* 0x000000ffff1e7224 */ /* 0x000fe400078e0010 */
[----:B------:R-:W-:Y:S02]  /*10670*/  VIADD R12, R0, 0x71 ;  /* 0x00000071000c7836 */ /* 0x000fe40000000000 */
[----:B------:R-:W-:Y:S01]  /*10680*/  @!P0 IMAD.MOV R30, RZ, RZ, -R30 ;  /* 0x000000ffff1e8224 */ /* 0x000fe200078e0a1e */
[----:B------:R-:W-:Y:S01]  /*10690*/  ISETP.GT.U32.AND P0, PT, R10, R14, PT ;  /* 0x0000000e0a00720c */ /* 0x000fe20003f04070 */
[----:B------:R-:W-:Y:S02]  /*106a0*/  VIADD R27, R0, 0x72 ;  /* 0x00000072001b7836 */ /* 0x000fe40000000000 */
[----:B------:R-:W-:Y:S01]  /*106b0*/  @!P5 IMAD.MOV R32, RZ, RZ, -R32 ;  /* 0x000000ffff20d224 */ /* 0x000fe200078e0a20 */
[----:B------:R-:W-:Y:S01]  /*106c0*/  ISETP.GE.AND P5, PT, R12, RZ, PT ;  /* 0x000000ff0c00720c */ /* 0x000fe20003fa6270 */
[--C-:B------:R-:W-:Y:S01]  /*106d0*/  @!P6 IMAD.IADD R15, R15, 0x1, -R10.reuse ;  /* 0x000000010f0fe824 */ /* 0x100fe200078e0a0a */
[----:B------:R-:W-:Y:S01]  /*106e0*/  IABS R12, R12 ;  /* 0x0000000c000c7213 */ /* 0x000fe20000000000 */
[----:B------:R-:W-:Y:S01]  /*106f0*/  @!P4 IMAD.IADD R24, R24, 0x1, -R10 ;  /* 0x000000011818c824 */ /* 0x000fe200078e0a0a */
[----:B------:R-:W-:Y:S01]  /*10700*/  IABS R9, R27 ;  /* 0x0000001b00097213 */ /* 0x000fe20000000000 */
[----:B------:R-:W-:Y:S01]  /*10710*/  VIADD R26, R0, 0x73 ;  /* 0x00000073001a7836 */ /* 0x000fe20000000000 */
[C---:B------:R-:W-:Y:S01]  /*10720*/  ISETP.GT.U32.AND P6, PT, R10.reuse, R15, PT ;  /* 0x0000000f0a00720c */ /* 0x040fe20003fc4070 */
[----:B------:R-:W-:Y:S01]  /*10730*/  IMAD.HI.U32 R20, R11, R12, RZ ;  /* 0x0000000c0b147227 */ /* 0x000fe200078e00ff */
[----:B------:R-:W-:-:S03]  /*10740*/  ISETP.GT.U32.AND P4, PT, R10, R24, PT ;  /* 0x000000180a00720c */ /* 0x000fc60003f84070 */
[----:B------:R-:W-:Y:S01]  /*10750*/  IMAD.HI.U32 R23, R11, R9, RZ ;  /* 0x000000090b177227 */ /* 0x000fe200078e00ff */
[----:B------:R-:W-:-:S03]  /*10760*/  IABS R8, R26 ;  /* 0x0000001a00087213 */ /* 0x000fc60000000000 */
[----:B------:R-:W-:Y:S02]  /*10770*/  IMAD.MOV R18, RZ, RZ, -R20 ;  /* 0x000000ffff127224 */ /* 0x000fe400078e0a14 */
[----:B------:R-:W-:Y:S02]  /*10780*/  @!P0 IMAD.IADD R14, R14, 0x1, -R10 ;  /* 0x000000010e0e8824 */ /* 0x000fe400078e0a0a */
[----:B------:R-:W-:Y:S02]  /*10790*/  IMAD.MOV R19, RZ, RZ, -R23 ;  /* 0x000000ffff137224 */ /* 0x000fe400078e0a17 */
[C---:B------:R-:W-:Y:S01]  /*107a0*/  IMAD R12, R10.reuse, R18, R12 ;  /* 0x000000120a0c7224 */ /* 0x040fe200078e020c */
[----:B------:R-:W-:Y:S01]  /*107b0*/  ISETP.GT.U32.AND P0, PT, R10, R14, PT ;  /* 0x0000000e0a00720c */ /* 0x000fe20003f04070 */
[----:B------:R-:W-:-:S04]  /*107c0*/  IMAD.HI.U32 R16, R11, R8, RZ ;  /* 0x000000080b107227 */ /* 0x000fc800078e00ff */
[C---:B------:R-:W-:Y:S02]  /*107d0*/  IMAD R9, R10.reuse, R19, R9 ;  /* 0x000000130a097224 */ /* 0x040fe400078e0209 */
[----:B------:R-:W-:Y:S01]  /*107e0*/  @!P6 IMAD.IADD R15, R15, 0x1, -R10 ;  /* 0x000000010f0fe824 */ /* 0x000fe200078e0a0a */
[----:B------:R-:W-:Y:S01]  /*107f0*/  ISETP.GT.U32.AND P6, PT, R10, R12, PT ;  /* 0x0000000c0a00720c */ /* 0x000fe20003fc4070 */
[----:B------:R-:W-:Y:S02]  /*10800*/  IMAD.MOV R16, RZ, RZ, -R16 ;  /* 0x000000ffff107224 */ /* 0x000fe400078e0a10 */
[----:B------:R-:W-:Y:S01]  /*10810*/  @!P4 IMAD.IADD R24, R24, 0x1, -R10 ;  /* 0x000000011818c824 */ /* 0x000fe200078e0a0a */
[C---:B------:R-:W-:Y:S01]  /*10820*/  ISETP.GT.U32.AND P4, PT, R10.reuse, R9, PT ;  /* 0x000000090a00720c */ /* 0x040fe20003f84070 */
[----:B------:R-:W-:Y:S02]  /*10830*/  IMAD R8, R10, R16, R8 ;  /* 0x000000100a087224 */ /* 0x000fe400078e0208 */
[----:B------:R-:W-:-:S02]  /*10840*/  VIADD R52, R0, 0x75 ;  /* 0x0000007500347836 */ /* 0x000fc40000000000 */
[----:B------:R-:W-:Y:S02]  /*10850*/  VIADD R48, R0, 0x74 ;  /* 0x0000007400307836 */ /* 0x000fe40000000000 */
[--C-:B------:R-:W-:Y:S01]  /*10860*/  @!P0 IMAD.IADD R14, R14, 0x1, -R10.reuse ;  /* 0x000000010e0e8824 */ /* 0x100fe200078e0a0a */
[----:B------:R-:W-:Y:S01]  /*10870*/  ISETP.GT.U32.AND P0, PT, R10, R8, PT ;  /* 0x000000080a00720c */ /* 0x000fe20003f04070 */
[--C-:B------:R-:W-:Y:S01]  /*10880*/  @!P6 IMAD.IADD R12, R12, 0x1, -R10.reuse ;  /* 0x000000010c0ce824 */ /* 0x100fe200078e0a0a */
[----:B------:R-:W-:Y:S01]  /*10890*/  IABS R17, R52 ;  /* 0x0000003400117213 */ /* 0x000fe20000000000 */
[----:B------:R-:W-:Y:S01]  /*108a0*/  STL.64 [R1+0x1328], R54 ;  /* 0x0013283601007387 */ /* 0x000fe20000100a00 */
[----:B------:R-:W-:Y:S01]  /*108b0*/  IABS R18, R48 ;  /* 0x0000003000127213 */ /* 0x000fe20000000000 */
[----:B------:R-:W-:Y:S02]  /*108c0*/  @!P4 IMAD.IADD R9, R9, 0x1, -R10 ;  /* 0x000000010909c824 */ /* 0x000fe400078e0a0a */
[----:B------:R1:W-:Y:S01]  /*108d0*/  STL [R1+0x128], R13 ;  /* 0x0001280d01007387 */ /* 0x0003e20000100800 */
[----:B------:R-:W-:Y:S01]  /*108e0*/  IMAD.HI.U32 R20, R11, R17, RZ ;  /* 0x000000110b147227 */ /* 0x000fe200078e00ff */
[----:B------:R-:W-:-:S03]  /*108f0*/  ISETP.GT.U32.AND P6, PT, R10, R12, PT ;  /* 0x0000000c0a00720c */ /* 0x000fc60003fc4070 */
[----:B------:R-:W-:-:S04]  /*10900*/  IMAD.HI.U32 R19, R11, R18, RZ ;  /* 0x000000120b137227 */ /* 0x000fc800078e00ff */
[C---:B-1----:R-:W-:Y:S02]  /*10910*/  VIADD R13, R0.reuse, 0x76 ;  /* 0x00000076000d7836 */ /* 0x042fe40000000000 */
[----:B------:R-:W-:Y:S01]  /*10920*/  VIADD R44, R0, 0x78 ;  /* 0x00000078002c7836 */ /* 0x000fe20000000000 */
[----:B------:R-:W-:Y:S01]  /*10930*/  ISETP.GT.U32.AND P4, PT, R10, R9, PT ;  /* 0x000000090a00720c */ /* 0x000fe20003f84070 */
[----:B------:R-:W-:Y:S01]  /*10940*/  IMAD.MOV R20, RZ, RZ, -R20 ;  /* 0x000000ffff147224 */ /* 0x000fe200078e0a14 */
[----:B------:R-:W-:Y:S01]  /*10950*/  IABS R23, R13 ;  /* 0x0000000d00177213 */ /* 0x000fe20000000000 */
[----:B------:R-:W-:Y:S01]  /*10960*/  VIADD R50, R0, 0x79 ;  /* 0x0000007900327836 */ /* 0x000fe20000000000 */
[----:B------:R-:W-:Y:S01]  /*10970*/  IABS R16, R44 ;  /* 0x0000002c00107213 */ /* 0x000fe20000000000 */
[----:B------:R-:W-:Y:S02]  /*10980*/  IMAD.MOV R19, RZ, RZ, -R19 ;  /* 0x000000ffff137224 */ /* 0x000fe400078e0a13 */
[----:B------:R-:W-:-:S02]  /*10990*/  @!P0 IMAD.IADD R8, R8, 0x1, -R10 ;  /* 0x0000000108088824 */ /* 0x000fc400078e0a0a */
[C---:B------:R-:W-:Y:S01]  /*109a0*/  IMAD R17, R10.reuse, R20, R17 ;  /* 0x000000140a117224 */ /* 0x040fe200078e0211 */
[----:B------:R-:W-:Y:S01]  /*109b0*/  IABS R20, R50 ;  /* 0x0000003200147213 */ /* 0x000fe20000000000 */
[----:B------:R-:W-:Y:S01]  /*109c0*/  IMAD.HI.U32 R21, R11, R23, RZ ;  /* 0x000000170b157227 */ /* 0x000fe200078e00ff */
[----:B------:R-:W-:-:S03]  /*109d0*/  ISETP.GT.U32.AND P0, PT, R10, R8, PT ;  /* 0x000000080a00720c */ /* 0x000fc60003f04070 */
[----:B------:R-:W-:Y:S02]  /*109e0*/  IMAD R18, R10, R19, R18 ;  /* 0x000000130a127224 */ /* 0x000fe400078e0212 */
[----:B------:R-:W-:Y:S02]  /*109f0*/  VIADD R59, R0, 0x7a ;  /* 0x0000007a003b7836 */ /* 0x000fe40000000000 */
[----:B------:R-:W-:-:S04]  /*10a00*/  IMAD.HI.U32 R19, R11, R16, RZ ;  /* 0x000000100b137227 */ /* 0x000fc800078e00ff */
[----:B------:R-:W-:Y:S02]  /*10a10*/  IMAD.MOV R21, RZ, RZ, -R21 ;  /* 0x000000ffff157224 */ /* 0x000fe400078e0a15 */
[----:B------:R-:W-:Y:S02]  /*10a20*/  VIADD R88, R0, 0x7b ;  /* 0x0000007b00587836 */ /* 0x000fe40000000000 */
[----:B------:R-:W-:Y:S01]  /*10a30*/  IMAD.HI.U32 R25, R11, R20, RZ ;  /* 0x000000140b197227 */ /* 0x000fe200078e00ff */
[----:B------:R-:W-:-:S03]  /*10a40*/  IABS R28, R59 ;  /* 0x0000003b001c7213 */ /* 0x000fc60000000000 */
[--C-:B------:R-:W-:Y:S01]  /*10a50*/  @!P6 IMAD.IADD R12, R12, 0x1, -R10.reuse ;  /* 0x000000010c0ce824 */ /* 0x100fe200078e0a0a */
[C---:B------:R-:W-:Y:S01]  /*10a60*/  ISETP.GT.U32.AND P6, PT, R10.reuse, R18, PT ;  /* 0x000000120a00720c */ /* 0x040fe20003fc4070 */
[----:B------:R-:W-:Y:S02]  /*10a70*/  IMAD.MOV R29, RZ, RZ, -R19 ;  /* 0x000000ffff1d7224 */ /* 0x000fe400078e0a13 */
[C---:B------:R-:W-:Y:S01]  /*10a80*/  IMAD R23, R10.reuse, R21, R23 ;  /* 0x000000150a177224 */ /* 0x040fe200078e0217 */
[----:B------:R-:W-:Y:S01]  /*10a90*/  IABS R21, R88 ;  /* 0x0000005800157213 */ /* 0x000fe20000000000 */
[----:B------:R-:W-:Y:S01]  /*10aa0*/  @!P4 IMAD.IADD R9, R9, 0x1, -R10 ;  /* 0x000000010909c824 */ /* 0x000fe200078e0a0a */
[C---:B------:R-:W-:Y:S01]  /*10ab0*/  ISETP.GT.U32.AND P4, PT, R10.reuse, R17, PT ;  /* 0x000000110a00720c */ /* 0x040fe20003f84070 */
[----:B------:R-:W-:Y:S02]  /*10ac0*/  IMAD.MOV R25, RZ, RZ, -R25 ;  /* 0x000000ffff197224 */ /* 0x000fe400078e0a19 */
[----:B------:R-:W-:-:S02]  /*10ad0*/  IMAD R16, R10, R29, R16 ;  /* 0x0000001d0a107224 */ /* 0x000fc400078e0210 */
[----:B------:R-:W-:Y:S02]  /*10ae0*/  IMAD.MOV.U32 R19, RZ, RZ, R28 ;  /* 0x000000ffff137224 */ /* 0x000fe400078e001c */
[----:B------:R-:W-:Y:S02]  /*10af0*/  IMAD R20, R10, R25, R20 ;  /* 0x000000190a147224 */ /* 0x000fe400078e0214 */
[----:B------:R-:W-:-:S04]  /*10b00*/  IMAD.HI.U32 R25, R11, R21, RZ ;  /* 0x000000150b197227 */ /* 0x000fc800078e00ff */
[----:B------:R-:W-:Y:S01]  /*10b10*/  @!P0 IMAD.IADD R8, R8, 0x1, -R10 ;  /* 0x0000000108088824 */ /* 0x000fe200078e0a0a */
[----:B------:R-:W-:Y:S01]  /*10b20*/  ISETP.GT.U32.AND P0, PT, R10, R16, PT ;  /* 0x000000100a00720c */ /* 0x000fe20003f04070 */
[----:B------:R-:W-:-:S04]  /*10b30*/  IMAD.HI.U32 R28, R11, R19, RZ ;  /* 0x000000130b1c7227 */ /* 0x000fc800078e00ff */
[----:B------:R-:W-:Y:S02]  /*10b40*/  VIADD R87, R0, 0x7c ;  /* 0x0000007c00577836 */ /* 0x000fe40000000000 */
[----:B------:R-:W-:Y:S02]  /*10b50*/  IMAD.MOV R25, RZ, RZ, -R25 ;  /* 0x000000ffff197224 */ /* 0x000fe400078e0a19 */
[----:B------:R-:W-:Y:S01]  /*10b60*/  @!P6 IMAD.IADD R18, R18, 0x1, -R10 ;  /* 0x000000011212e824 */ /* 0x000fe200078e0a0a */
[----:B------:R-:W-:Y:S01]  /*10b70*/  ISETP.GT.U32.AND P6, PT, R10, R20, PT ;  /* 0x000000140a00720c */ /* 0x000fe20003fc4070 */
[----:B------:R-:W-:Y:S02]  /*10b80*/  IMAD.MOV R28, RZ, RZ, -R28 ;  /* 0x000000ffff1c7224 */ /* 0x000fe400078e0a1c */
[----:B------:R-:W-:Y:S02]  /*10b90*/  VIADD R86, R0, 0x7d ;  /* 0x0000007d00567836 */ /* 0x000fe40000000000 */
[----:B------:R-:W-:Y:S01]  /*10ba0*/  IMAD R21, R10, R25, R21 ;  /* 0x000000190a157224 */ /* 0x000fe200078e0215 */
[----:B------:R-:W-:Y:S01]  /*10bb0*/  IABS R25, R87 ;  /* 0x0000005700197213 */ /* 0x000fe20000000000 */
[----:B------:R-:W-:-:S02]  /*10bc0*/  @!P4 IMAD.IADD R17, R17, 0x1, -R10 ;  /* 0x000000011111c824 */ /* 0x000fc400078e0a0a */
[C---:B------:R-:W-:Y:S01]  /*10bd0*/  IMAD R19, R10.reuse, R28, R19 ;  /* 0x0000001c0a137224 */ /* 0x040fe200078e0213 */
[----:B------:R-:W-:Y:S01]  /*10be0*/  IABS R28, R86 ;  /* 0x00000056001c7213 */ /* 0x000fe20000000000 */
[----:B------:R-:W-:Y:S01]  /*10bf0*/  IMAD.MOV.U32 R29, RZ, RZ, R15 ;  /* 0x000000ffff1d7224 */ /* 0x000fe200078e000f */
[----:B------:R-:W-:Y:S01]  /*10c00*/  ISETP.GT.U32.AND P4, PT, R10, R17, PT ;  /* 0x000000110a00720c */ /* 0x000fe20003f84070 */
[----:B------:R-:W-:Y:S02]  /*10c10*/  IMAD.MOV.U32 R15, RZ, RZ, R25 ;  /* 0x000000ffff0f7224 */ /* 0x000fe400078e0019 */
[----:B------:R-:W-:Y:S01]  /*10c20*/  @!P0 IMAD.IADD R16, R16, 0x1, -R10 ;  /* 0x0000000110108824 */ /* 0x000fe200078e0a0a */
[C---:B------:R-:W-:Y:S01]  /*10c30*/  ISETP.GT.U32.AND P0, PT, R10.reuse, R23, PT ;  /* 0x000000170a00720c */ /* 0x040fe20003f04070 */
[----:B------:R-:W-:Y:S02]  /*10c40*/  IMAD.MOV.U32 R25, RZ, RZ, R28 ;  /* 0x000000ffff197224 */ /* 0x000fe400078e001c */
[----:B------:R-:W-:Y:S01]  /*10c50*/  @!P3 IMAD.MOV R29, RZ, RZ, -R29 ;  /* 0x000000ffff1db224 */ /* 0x000fe200078e0a1d */
[----:B------:R-:W-:Y:S01]  /*10c60*/  ISETP.GT.U32.AND P3, PT, R10, R18, PT ;  /* 0x000000120a00720c */ /* 0x000fe20003f64070 */
[----:B------:R-:W-:-:S04]  /*10c70*/  IMAD.HI.U32 R84, R11, R15, RZ ;  /* 0x0000000f0b547227 */ /* 0x000fc800078e00ff */
[----:B------:R-:W-:Y:S02]  /*10c80*/  IMAD.MOV.U32 R28, RZ, RZ, R14 ;  /* 0x000000ffff1c7224 */ /* 0x000fe400078e000e */
[----:B------:R-:W-:Y:S01]  /*10c90*/  @!P6 IMAD.IADD R20, R20, 0x1, -R10 ;  /* 0x000000011414e824 */ /* 0x000fe200078e0a0a */
[----:B------:R-:W-:Y:S01]  /*10ca0*/  ISETP.GT.U32.AND P6, PT, R10, R16, PT ;  /* 0x000000100a00720c */ /* 0x000fe20003fc4070 */
[----:B------:R-:W-:-:S04]  /*10cb0*/  IMAD.HI.U32 R85, R11, R25, RZ ;  /* 0x000000190b557227 */ /* 0x000fc800078e00ff */
[----:B------:R-:W-:Y:S02]  /*10cc0*/  IMAD.MOV R14, RZ, RZ, -R84 ;  /* 0x000000ffff0e7224 */ /* 0x000fe400078e0a54 */
[----:B------:R-:W-:Y:S01]  /*10cd0*/  @!P1 IMAD.MOV R28, RZ, RZ, -R28 ;  /* 0x000000ffff1c9224 */ /* 0x000fe200078e0a1c */
[C---:B------:R-:W-:Y:S01]  /*10ce0*/  ISETP.GT.U32.AND P1, PT, R10.reuse, R20, PT ;  /* 0x000000140a00720c */ /* 0x040fe20003f24070 */
[----:B------:R-:W-:Y:S02]  /*10cf0*/  IMAD.MOV R84, RZ, RZ, -R85 ;  /* 0x000000ffff547224 */ /* 0x000fe400078e0a55 */
[C---:B------:R-:W-:Y:S02]  /*10d00*/  IMAD R15, R10.reuse, R14, R15 ;  /* 0x0000000e0a0f7224 */ /* 0x040fe400078e020f */
[----:B------:R-:W-:Y:S01]  /*10d10*/  @!P4 IMAD.IADD R17, R17, 0x1, -R10 ;  /* 0x000000011111c824 */ /* 0x000fe200078e0a0a */
[C---:B------:R-:W-:Y:S01]  /*10d20*/  ISETP.GT.U32.AND P4, PT, R10.reuse, R21, PT ;  /* 0x000000150a00720c */ /* 0x040fe20003f84070 */
        /* <DEDUP_REMOVED lines=8> */
[----:B------:R-:W-:-:S03]  /*10db0*/  ISETP.GE.AND P1, PT, R27, RZ, PT ;  /* 0x000000ff1b00720c */ /* 0x000fc60003f26270 */
[----:B------:R-:W-:-:S04]  /*10dc0*/  @!P4 IMAD.IADD R21, R21, 0x1, -R10 ;  /* 0x000000011515c824 */ /* 0x000fc800078e0a0a */
[--C-:B------:R-:W-:Y:S01]  /*10dd0*/  @!P0 IMAD.IADD R15, R15, 0x1, -R10.reuse ;  /* 0x000000010f0f8824 */ /* 0x100fe200078e0a0a */
[----:B------:R-:W-:Y:S01]  /*10de0*/  ISETP.GT.U32.AND P0, PT, R10, R21, PT ;  /* 0x000000150a00720c */ /* 0x000fe20003f04070 */
[--C-:B------:R-:W-:Y:S01]  /*10df0*/  @!P3 IMAD.IADD R19, R19, 0x1, -R10.reuse ;  /* 0x000000011313b824 */ /* 0x100fe200078e0a0a */
[----:B------:R-:W-:Y:S01]  /*10e00*/  ISETP.GE.AND P3, PT, R26, RZ, PT ;  /* 0x000000ff1a00720c */ /* 0x000fe20003f66270 */
[----:B------:R-:W-:Y:S01]  /*10e10*/  IMAD.MOV.U32 R26, RZ, RZ, R9 ;  /* 0x000000ffff1a7224 */ /* 0x000fe200078e0009 */
[----:B------:R-:W-:Y:S01]  /*10e20*/  IABS R25, R0 ;  /* 0x0000000000197213 */ /* 0x000fe20000000000 */
[----:B------:R-:W-:Y:S01]  /*10e30*/  @!P6 IMAD.IADD R14, R14, 0x1, -R10 ;  /* 0x000000010e0ee824 */ /* 0x000fe200078e0a0a */
[C---:B------:R-:W-:Y:S01]  /*10e40*/  ISETP.GT.U32.AND P6, PT, R10.reuse, R15, PT ;  /* 0x0000000f0a00720c */ /* 0x040fe20003fc4070 */
[----:B------:R-:W-:Y:S01]  /*10e50*/  @!P1 IMAD.MOV R26, RZ, RZ, -R26 ;  /* 0x000000ffff1a9224 */ /* 0x000fe200078e0a1a */
[----:B------:R-:W-:Y:S01]  /*10e60*/  STL.64 [R1+0x1338], R46 ;  /* 0x0013382e01007387 */ /* 0x000fe20000100a00 */
[----:B------:R-:W-:Y:S01]  /*10e70*/  IMAD.HI.U32 R84, R11, R25, RZ ;  /* 0x000000190b547227 */ /* 0x000fe200078e00ff */
[----:B------:R-:W-:-:S02]  /*10e80*/  ISETP.GT.U32.AND P1, PT, R10, R14, PT ;  /* 0x0000000e0a00720c */ /* 0x000fc40003f24070 */
[----:B------:R-:W-:Y:S01]  /*10e90*/  STL.64 [R1+0x1348], R42 ;  /* 0x0013482a01007387 */ /* 0x000fe20000100a00 */
[----:B0-----:R-:W-:Y:S02]  /*10ea0*/  VIADD R9, R93, 0xfffffffe ;  /* 0xfffffffe5d097836 */ /* 0x001fe40000000000 */
[----:B------:R-:W-:Y:S01]  /*10eb0*/  IMAD.MOV.U32 R27, RZ, RZ, R12 ;  /* 0x000000ffff1b7224 */ /* 0x000fe200078e000c */
[----:B------:R-:W-:Y:S01]  /*10ec0*/  STL [R1+0xfc8], R89 ;  /* 0x000fc85901007387 */ /* 0x000fe20000100800 */
[----:B------:R-:W-:Y:S02]  /*10ed0*/  IMAD.MOV R12, RZ, RZ, -R84 ;  /* 0x000000ffff0c7224 */ /* 0x000fe400078e0a54 */
[----:B------:R-:W-:Y:S01]  /*10ee0*/  @!P0 IMAD.IADD R21, R21, 0x1, -R10 ;  /* 0x0000000115158824 */ /* 0x000fe200078e0a0a */
[----:B------:R-:W-:Y:S01]  /*10ef0*/  STL.64 [R1+0x1358], R40 ;  /* 0x0013582801007387 */ /* 0x000fe20000100a00 */
[----:B------:R-:W-:-:S03]  /*10f00*/  ISETP.GE.U32.AND P0, PT, R9, 0x7fffff7f, PT ;  /* 0x7fffff7f0900780c */ /* 0x000fc60003f06070 */
[----:B------:R-:W-:Y:S01]  /*10f10*/  STL.64 [R1+0x1368], R38 ;  /* 0x0013682601007387 */ /* 0x000fe20000100a00 */
[----:B------:R-:W-:-:S03]  /*10f20*/  IMAD R12, R10, R12, R25 ;  /* 0x0000000c0a0c7224 */ /* 0x000fc600078e0219 */
[----:B------:R-:W-:Y:S01]  /*10f30*/  STL.64 [R1+0x1378], R36 ;  /* 0x0013782401007387 */ /* 0x000fe20000100a00 */
[----:B------:R-:W-:-:S03]  /*10f40*/  IMAD.MOV.U32 R25, RZ, RZ, R8 ;  /* 0x000000ffff197224 */ /* 0x000fc600078e0008 */
[----:B------:R-:W-:Y:S01]  /*10f50*/  STL [R1+0xfd4], R22 ;  /* 0x000fd41601007387 */ /* 0x000fe20000100800 */
[----:B------:R-:W-:Y:S01]  /*10f60*/  @!P6 IMAD.IADD R15, R15, 0x1, -R10 ;  /* 0x000000010f0fe824 */ /* 0x000fe200078e0a0a */
[----:B------:R-:W-:Y:S02]  /*10f70*/  SHF.R.S32.HI R8, RZ, 0x1f, R6 ;  /* 0x0000001fff087819 */ /* 0x000fe40000011406 */
[----:B------:R-:W-:Y:S01]  /*10f80*/  STL.64 [R1+0x1388], R34 ;  /* 0x0013882201007387 */ /* 0x000fe20000100a00 */
[----:B------:R-:W-:-:S03]  /*10f90*/  @!P1 IMAD.IADD R14, R14, 0x1, -R10 ;  /* 0x000000010e0e9824 */ /* 0x000fc600078e0a0a */
[----:B------:R0:W-:Y:S01]  /*10fa0*/  STL.64 [R1+0x1398], R32 ;  /* 0x0013982001007387 */ /* 0x0001e20000100a00 */
[-C--:B------:R-:W-:Y:S02]  /*10fb0*/  IADD3 R13, P1, PT, R4, R6.reuse, RZ ;  /* 0x00000006040d7210 */ /* 0x080fe40007f3e0ff */
[----:B------:R-:W-:Y:S02]  /*10fc0*/  PRMT R85, RZ, 0x7610, R85 ;  /* 0x00007610ff557816 */ /* 0x000fe40000000055 */
[----:B0-----:R-:W-:Y:S01]  /*10fd0*/  IADD3 R32, P6, PT, R2, R6, RZ ;  /* 0x0000000602207210 */ /* 0x001fe20007fde0ff */
[----:B------:R-:W-:-:S04]  /*10fe0*/  IMAD.X R22, R8, 0x1, R5, P1 ;  /* 0x0000000108167824 */ /* 0x000fc800008e0605 */
[----:B------:R-:W-:Y:S02]  /*10ff0*/  IMAD.X R33, R8, 0x1, R3, P6 ;  /* 0x0000000108217824 */ /* 0x000fe400030e0603 */
[----:B------:R-:W-:Y:S02]  /*11000*/  @!P0 IMAD.MOV.U32 R8, RZ, RZ, R32 ;  /* 0x000000ffff088224 */ /* 0x000fe400078e0020 */
[----:B------:R-:W-:Y:S01]  /*11010*/  @!P0 IMAD.MOV.U32 R9, RZ, RZ, R33 ;  /* 0x000000ffff098224 */ /* 0x000fe200078e0021 */
[----:B------:R-:W-:-:S04]  /*11020*/  PRMT R84, RZ, 0x7610, R84 ;  /* 0x00007610ff547816 */ /* 0x000fc80000000054 */
[----:B------:R0:W2:Y:S02]  /*11030*/  @!P0 LDG.E.U8 R85, desc[UR20][R8.64] ;  /* 0x0000001408558981 */ /* 0x0000a4000c1e1100 */
[----:B0-----:R-:W-:Y:S02]  /*11040*/  @!P0 IMAD.MOV.U32 R8, RZ, RZ, R13 ;  /* 0x000000ffff088224 */ /* 0x001fe400078e000d */
[----:B------:R-:W-:-:S05]  /*11050*/  @!P0 IMAD.MOV.U32 R9, RZ, RZ, R22 ;  /* 0x000000ffff098224 */ /* 0x000fca00078e0016 */
[----:B------:R0:W2:Y:S01]  /*11060*/  @!P0 LDG.E.U8 R84, desc[UR20][R8.64] ;  /* 0x0000001408548981 */ /* 0x0000a2000c1e1100 */
[----:B------:R-:W1:Y:S01]  /*11070*/  S2R R89, SR_TID.X ;  /* 0x0000000000597919 */ /* 0x000e620000002100 */
[----:B------:R-:W-:Y:S02]  /*11080*/  ISETP.GT.U32.AND P6, PT, R10, R12, PT ;  /* 0x0000000c0a00720c */ /* 0x000fe40003fc4070 */
[----:B------:R-:W-:Y:S01]  /*11090*/  ISETP.GE.AND P0, PT, R44, RZ, PT ;  /* 0x000000ff2c00720c */ /* 0x000fe20003f06270 */
[----:B------:R-:W-:Y:S01]  /*110a0*/  @!P3 IMAD.MOV R25, RZ, RZ, -R25 ;  /* 0x000000ffff19b224 */ /* 0x000fe200078e0a19 */
[----:B------:R-:W-:-:S09]  /*110b0*/  ISETP.GE.AND P3, PT, R48, RZ, PT ;  /* 0x000000ff3000720c */ /* 0x000fd20003f66270 */
[----:B------:R-:W-:-:S05]  /*110c0*/  @!P6 IMAD.IADD R12, R12, 0x1, -R10 ;  /* 0x000000010c0ce824 */ /* 0x000fca00078e0a0a */
[----:B------:R-:W-:Y:S01]  /*110d0*/  ISETP.GT.U32.AND P6, PT, R10, R12, PT ;  /* 0x0000000c0a00720c */ /* 0x000fe20003fc4070 */
[----:B------:R-:W-:Y:S01]  /*110e0*/  @!P0 IMAD.MOV R16, RZ, RZ, -R16 ;  /* 0x000000ffff108224 */ /* 0x000fe200078e0a10 */
[----:B------:R-:W-:Y:S01]  /*110f0*/  ISETP.GE.AND P0, PT, R0, RZ, PT ;  /* 0x000000ff0000720c */ /* 0x000fe20003f06270 */
[----:B------:R-:W-:Y:S01]  /*11100*/  @!P3 IMAD.MOV R18, RZ, RZ, -R18 ;  /* 0x000000ffff12b224 */ /* 0x000fe200078e0a12 */
[----:B------:R-:W-:Y:S02]  /*11110*/  ISETP.GE.AND P1, PT, R52, RZ, PT ;  /* 0x000000ff3400720c */ /* 0x000fe40003f26270 */
[----:B-1----:R-:W-:-:S05]  /*11120*/  LOP3.LUT R89, R89, 0x7f, RZ, 0xc0, !PT ;  /* 0x0000007f59597812 */ /* 0x002fca00078ec0ff */
[----:B0-----:R-:W-:Y:S02]  /*11130*/  IMAD R8, R89, R7, RZ ;  /* 0x0000000759087224 */ /* 0x001fe400078e02ff */
[----:B------:R-:W-:Y:S02]  /*11140*/  VIADD R44, R93, 0xffffff97 ;  /* 0xffffff975d2c7836 */ /* 0x000fe40000000000 */
[----:B------:R-:W-:Y:S01]  /*11150*/  IMAD R48, R6, 0x68, RZ ;  /* 0x0000006806307824 */ /* 0x000fe200078e02ff */
[----:B------:R-:W-:Y:S01]  /*11160*/  IADD3 R9, P3, PT, R8, UR14, RZ ;  /* 0x0000000e08097c10 */ /* 0x000fe2000ff7e0ff */
[----:B------:R-:W-:Y:S01]  /*11170*/  STL.64 [R1+0x13a8], R30 ;  /* 0x0013a81e01007387 */ /* 0x000fe20000100a00 */
[----:B------:R-:W-:Y:S01]  /*11180*/  @!P5 IMAD.MOV R27, RZ, RZ, -R27 ;  /* 0x000000ffff1bd224 */ /* 0x000fe200078e0a1b */
[----:B------:R-:W-:Y:S01]  /*11190*/  ISETP.GT.U32.AND P4, PT, R10, R19, PT ;  /* 0x000000130a00720c */ /* 0x000fe20003f84070 */
[----:B------:R-:W-:Y:S01]  /*111a0*/  @!P6 IMAD.IADD R12, R12, 0x1, -R10 ;  /* 0x000000010c0ce824 */ /* 0x000fe200078e0a0a */
[----:B------:R-:W-:Y:S01]  /*111b0*/  STL [R1+0xfcc], R24 ;  /* 0x000fcc1801007387 */ /* 0x000fe20000100800 */
[----:B------:R-:W-:Y:S01]  /*111c0*/  LEA.HI.X.SX32 R8, R8, UR15, 0x1, P3 ;  /* 0x0000000f08087c11 */ /* 0x000fe200098f0eff */
[----:B------:R-:W-:Y:S01]  /*111d0*/  IMAD R52, R6, 0x70, RZ ;  /* 0x0000007006347824 */ /* 0x000fe200078e02ff */
[----:B------:R-:W-:Y:S01]  /*111e0*/  ISETP.GE.U32.AND P3, PT, R44, 0x7fffff18, PT ;  /* 0x7fffff182c00780c */ /* 0x000fe20003f66070 */
[----:B------:R0:W-:Y:S01]  /*111f0*/  STL.64 [R1+0x13b8], R28 ;  /* 0x0013b81c01007387 */ /* 0x0001e20000100a00 */
[----:B------:R-:W-:Y:S01]  /*11200*/  SHF.R.S32.HI R44, RZ, 0x1f, R48 ;  /* 0x0000001fff2c7819 */ /* 0x000fe20000011430 */
[----:B------:R-:W-:-:S02]  /*11210*/  @!P0 IMAD.MOV R12, RZ, RZ, -R12 ;  /* 0x000000ffff0c8224 */ /* 0x000fc400078e0a0c */
[----:B------:R-:W-:Y:S01]  /*11220*/  @!P1 IMAD.MOV R17, RZ, RZ, -R17 ;  /* 0x000000ffff119224 */ /* 0x000fe200078e0a11 */
[----:B------:R-:W-:Y:S01]  /*11230*/  STL [R1+0xfd0], R23 ;  /* 0x000fd01701007387 */ /* 0x000fe20000100800 */
[----:B------:R-:W-:Y:S01]  /*11240*/  ISETP.GE.AND P1, PT, R50, RZ, PT ;  /* 0x000000ff3200720c */ /* 0x000fe20003f26270 */
[----:B------:R-:W-:Y:S02]  /*11250*/  @!P4 IMAD.IADD R19, R19, 0x1, -R10 ;  /* 0x000000011313c824 */ /* 0x000fe400078e0a0a */
[C---:B------:R-:W-:Y:S02]  /*11260*/  IMAD R61, R6.reuse, 0x65, RZ ;  /* 0x00000065063d7824 */ /* 0x040fe400078e02ff */
[----:B------:R-:W-:Y:S01]  /*11270*/  IMAD R36, R6, 0x6b, RZ ;  /* 0x0000006b06247824 */ /* 0x000fe200078e02ff */
[----:B0-----:R-:W-:Y:S01]  /*11280*/  IADD3 R29, P6, PT, R48, R2, RZ ;  /* 0x00000002301d7210 */ /* 0x001fe20007fde0ff */
[----:B------:R-:W-:Y:S01]  /*11290*/  STL [R1+0x1190], R11 ;  /* 0x0011900b01007387 */ /* 0x000fe20000100800 */
[----:B------:R-:W-:-:S02]  /*112a0*/  IMAD R50, R6, 0x78, RZ ;  /* 0x0000007806327824 */ /* 0x000fc400078e02ff */
[----:B------:R-:W-:Y:S01]  /*112b0*/  IMAD R64, R6, 0x6c, RZ ;  /* 0x0000006c06407824 */ /* 0x000fe200078e02ff */
[----:B------:R0:W-:Y:S01]  /*112c0*/  STL.64 [R1+0x13c8], R26 ;  /* 0x0013c81a01007387 */ /* 0x0001e20000100a00 */
[----:B------:R-:W-:Y:S01]  /*112d0*/  IMAD.X R30, R44, 0x1, R3, P6 ;  /* 0x000000012c1e7824 */ /* 0x000fe200030e0603 */
[----:B------:R-:W-:Y:S01]  /*112e0*/  IADD3 R24, P6, PT, R52, R2, RZ ;  /* 0x0000000234187210 */ /* 0x000fe20007fde0ff */
[C---:B------:R-:W-:Y:S01]  /*112f0*/  IMAD R40, R6.reuse, 0x73, RZ ;  /* 0x0000007306287824 */ /* 0x040fe200078e02ff */
[----:B------:R1:W-:Y:S01]  /*11300*/  STL.64 [R1+0x13d8], R14 ;  /* 0x0013d80e01007387 */ /* 0x0003e20000100a00 */
[C---:B------:R-:W-:Y:S01]  /*11310*/  IMAD R70, R6.reuse, 0x74, RZ ;  /* 0x0000007406467824 */ /* 0x040fe200078e02ff */
[----:B------:R-:W-:Y:S01]  /*11320*/  ISETP.GE.AND P5, PT, R67, RZ, PT ;  /* 0x000000ff4300720c */ /* 0x000fe20003fa6270 */
[C---:B------:R-:W-:Y:S01]  /*11330*/  IMAD R46, R6.reuse, 0x7b, RZ ;  /* 0x0000007b062e7824 */ /* 0x040fe200078e02ff */
[----:B------:R-:W-:Y:S01]  /*11340*/  STL [R1+0x2c8], R32 ;  /* 0x0002c82001007387 */ /* 0x000fe20000100800 */
[----:B------:R-:W-:Y:S01]  /*11350*/  IMAD R76, R6, 0x7c, RZ ;  /* 0x0000007c064c7824 */ /* 0x000fe200078e02ff */
[----:B------:R-:W-:Y:S01]  /*11360*/  PRMT R66, RZ, 0x7610, R66 ;  /* 0x00007610ff427816 */ /* 0x000fe20000000042 */
[----:B------:R-:W3:Y:S01]  /*11370*/  LDCU UR15, c[0x0][0x3b0] ;  /* 0x00007600ff0f77ac */ /* 0x000ee20008000800 */
[----:B0-----:R-:W-:-:S02]  /*11380*/  IADD3 R27, P0, PT, R48, R4, RZ ;  /* 0x00000004301b7210 */ /* 0x001fc40007f1e0ff */
[----:B------:R-:W-:Y:S01]  /*11390*/  SHF.R.S32.HI R48, RZ, 0x1f, R52 ;  /* 0x0000001fff307819 */ /* 0x000fe20000011434 */
[----:B------:R-:W-:Y:S01]  /*113a0*/  STL [R1+0x2d8], R13 ;  /* 0x0002d80d01007387 */ /* 0x000fe20000100800 */
[----:B------:R-:W-:Y:S01]  /*113b0*/  PRMT R75, RZ, 0x7610, R75 ;  /* 0x00007610ff4b7816 */ /* 0x000fe2000000004b */
[----:B------:R-:W-:Y:S01]  /*113c0*/  IMAD.X R28, R44, 0x1, R5, P0 ;  /* 0x000000012c1c7824 */ /* 0x000fe200000e0605 */
[----:B------:R-:W-:Y:S01]  /*113d0*/  SHF.R.S32.HI R44, RZ, 0x1f, R50 ;  /* 0x0000001fff2c7819 */ /* 0x000fe20000011432 */
[----:B------:R-:W-:Y:S01]  /*113e0*/  STL [R1+0x2c4], R33 ;  /* 0x0002c42101007387 */ /* 0x000fe20000100800 */
[--C-:B------:R-:W-:Y:S01]  /*113f0*/  IMAD.X R26, R48, 0x1, R3.reuse, P6 ;  /* 0x00000001301a7824 */ /* 0x100fe200030e0603 */
[----:B-1----:R-:W-:Y:S01]  /*11400*/  IADD3 R14, P6, PT, R50, R2, RZ ;  /* 0x00000002320e7210 */ /* 0x002fe20007fde0ff */
[----:B------:R-:W0:Y:S01]  /*11410*/  LDCU UR14, c[0x0][0x3b0] ;  /* 0x00007600ff0e77ac */ /* 0x000e220008000800 */
[----:B------:R1:W-:Y:S03]  /*11420*/  STL [R1+0x2cc], R22 ;  /* 0x0002cc1601007387 */ /* 0x0003e60000100800 */
[----:B------:R-:W-:Y:S01]  /*11430*/  IMAD.X R15, R44, 0x1, R3, P6 ;  /* 0x000000012c0f7824 */ /* 0x000fe200030e0603 */
[----:B------:R-:W-:-:S02]  /*11440*/  IADD3 R11, P6, PT, R50, R4, RZ ;  /* 0x00000004320b7210 */ /* 0x000fc40007fde0ff */
[----:B-1----:R-:W-:-:S05]  /*11450*/  IADD3 R22, P0, PT, R52, R4, RZ ;  /* 0x0000000434167210 */ /* 0x002fca0007f1e0ff */
[--C-:B------:R-:W-:Y:S02]  /*11460*/  IMAD.X R23, R48, 0x1, R5.reuse, P0 ;  /* 0x0000000130177824 */ /* 0x100fe400000e0605 */
[----:B------:R-:W-:Y:S01]  /*11470*/  VIADD R48, R93, 0xffffff8f ;  /* 0xffffff8f5d307836 */ /* 0x000fe20000000000 */
[----:B------:R-:W-:Y:S01]  /*11480*/  ISETP.GE.AND P0, PT, R59, RZ, PT ;  /* 0x000000ff3b00720c */ /* 0x000fe20003f06270 */
[----:B------:R-:W-:Y:S01]  /*11490*/  IMAD.X R13, R44, 0x1, R5, P6 ;  /* 0x000000012c0d7824 */ /* 0x000fe200030e0605 */
[----:B------:R-:W-:Y:S02]  /*114a0*/  PRMT R59, RZ, 0x7610, R59 ;  /* 0x00007610ff3b7816 */ /* 0x000fe4000000003b */
[----:B------:R-:W-:Y:S02]  /*114b0*/  ISETP.GE.U32.AND P6, PT, R48, 0x7fffff10, PT ;  /* 0x7fffff103000780c */ /* 0x000fe40003fc6070 */
[----:B------:R-:W-:Y:S02]  /*114c0*/  ISETP.GE.AND P4, PT, R57, RZ, PT ;  /* 0x000000ff3900720c */ /* 0x000fe40003f86270 */
[----:B------:R-:W-:-:S02]  /*114d0*/  PRMT R57, RZ, 0x7610, R57 ;  /* 0x00007610ff397816 */ /* 0x000fc40000000039 */
[----:B------:R-:W-:Y:S02]  /*114e0*/  PRMT R52, RZ, 0x7610, R52 ;  /* 0x00007610ff347816 */ /* 0x000fe40000000034 */
[----:B------:R-:W-:Y:S01]  /*114f0*/  PRMT R50, RZ, 0x7610, R50 ;  /* 0x00007610ff327816 */ /* 0x000fe20000000032 */
[----:B--2---:R-:W-:Y:S04]  /*11500*/  STL.64 [R1+0x13e8], R84 ;  /* 0x0013e85401007387 */ /* 0x004fe80000100a00 */
[----:B------:R-:W-:Y:S04]  /*11510*/  STL [R1+0xf5c], R7 ;  /* 0x000f5c0701007387 */ /* 0x000fe80000100800 */
[----:B------:R-:W-:Y:S04]  /*11520*/  STL [R1+0xfdc], R7 ;  /* 0x000fdc0701007387 */ /* 0x000fe80000100800 */
[----:B------:R-:W-:Y:S04]  /*11530*/  STL.64 [R1+0x13f8], R16 ;  /* 0x0013f81001007387 */ /* 0x000fe80000100a00 */
[----:B------:R-:W-:Y:S04]  /*11540*/  STL [R1+0x1198], R0 ;  /* 0x0011980001007387 */ /* 0x000fe80000100800 */
[----:B------:R-:W-:Y:S04]  /*11550*/  STL [R1+0x11b8], R0 ;  /* 0x0011b80001007387 */ /* 0x000fe80000100800 */
[----:B------:R-:W-:Y:S04]  /*11560*/  STL [R1+0x11cc], R0 ;  /* 0x0011cc0001007387 */ /* 0x000fe80000100800 */
[----:B------:R-:W-:Y:S04]  /*11570*/  STL [R1+0x11e0], R0 ;  /* 0x0011e00001007387 */ /* 0x000fe80000100800 */
[----:B------:R-:W-:Y:S04]  /*11580*/  STL [R1+0x11f4], R0 ;  /* 0x0011f40001007387 */ /* 0x000fe80000100800 */
[----:B------:R-:W-:Y:S04]  /*11590*/  STL [R1+0x1204], R0 ;  /* 0x0012040001007387 */ /* 0x000fe80000100800 */
[----:B------:R1:W-:Y:S02]  /*115a0*/  STL.64 [R1+0x1408], R8 ;  /* 0x0014080801007387 */ /* 0x0003e40000100a00 */
[----:B-1----:R-:W-:-:S02]  /*115b0*/  @!P3 IMAD.MOV.U32 R8, RZ, RZ, R29 ;  /* 0x000000ffff08b224 */ /* 0x002fc400078e001d */
[----:B------:R-:W-:-:S05]  /*115c0*/  @!P3 IMAD.MOV.U32 R9, RZ, RZ, R30 ;  /* 0x000000ffff09b224 */ /* 0x000fca00078e001e */
[----:B------:R1:W2:Y:S02]  /*115d0*/  @!P3 LDG.E.U8 R59, desc[UR20][R8.64] ;  /* 0x00000014083bb981 */ /* 0x0002a4000c1e1100 */
[----:B-1----:R-:W-:Y:S02]  /*115e0*/  @!P3 IMAD.MOV.U32 R8, RZ, RZ, R27 ;  /* 0x000000ffff08b224 */ /* 0x002fe400078e001b */
[----:B------:R-:W-:-:S05]  /*115f0*/  @!P3 IMAD.MOV.U32 R9, RZ, RZ, R28 ;  /* 0x000000ffff09b224 */ /* 0x000fca00078e001c */
[----:B------:R1:W4:Y:S02]  /*11600*/  @!P3 LDG.E.U8 R57, desc[UR20][R8.64] ;  /* 0x000000140839b981 */ /* 0x000324000c1e1100 */
[----:B-1----:R-:W-:Y:S02]  /*11610*/  @!P6 IMAD.MOV.U32 R8, RZ, RZ, R24 ;  /* 0x000000ffff08e224 */ /* 0x002fe400078e0018 */
[----:B------:R-:W-:-:S05]  /*11620*/  @!P6 IMAD.MOV.U32 R9, RZ, RZ, R26 ;  /* 0x000000ffff09e224 */ /* 0x000fca00078e001a */
[----:B------:R1:W3:Y:S02]  /*11630*/  @!P6 LDG.E.U8 R52, desc[UR20][R8.64] ;  /* 0x000000140834e981 */ /* 0x0002e4000c1e1100 */
[----:B-1----:R-:W-:Y:S02]  /*11640*/  @!P6 IMAD.MOV.U32 R8, RZ, RZ, R22 ;  /* 0x000000ffff08e224 */ /* 0x002fe400078e0016 */
[----:B------:R-:W-:-:S05]  /*11650*/  @!P6 IMAD.MOV.U32 R9, RZ, RZ, R23 ;  /* 0x000000ffff09e224 */ /* 0x000fca00078e0017 */
[----:B------:R1:W3:Y:S01]  /*11660*/  @!P6 LDG.E.U8 R50, desc[UR20][R8.64] ;  /* 0x000000140832e981 */ /* 0x0002e2000c1e1100 */
[----:B------:R-:W-:-:S05]  /*11670*/  VIADD R44, R93, 0xffffff87 ;  /* 0xffffff875d2c7836 */ /* 0x000fca0000000000 */
[----:B------:R-:W-:Y:S01]  /*11680*/  ISETP.GE.U32.AND P3, PT, R44, 0x7fffff08, PT ;  /* 0x7fffff082c00780c */ /* 0x000fe20003f66070 */
[----:B------:R-:W-:Y:S04]  /*11690*/  STL [R1+0x1178], R10 ;  /* 0x0011780a01007387 */ /* 0x000fe80000100800 */
[----:B------:R-:W-:Y:S04]  /*116a0*/  STL [R1+0x1194], R10 ;  /* 0x0011940a01007387 */ /* 0x000fe80000100800 */
[----:B------:R-:W-:Y:S01]  /*116b0*/  STL [R1+0xd28], R29 ;  /* 0x000d281d01007387 */ /* 0x000fe20000100800 */
[----:B------:R-:W-:-:S03]  /*116c0*/  PRMT R48, RZ, 0x7610, R48 ;  /* 0x00007610ff307816 */ /* 0x000fc60000000030 */
[----:B------:R-:W-:Y:S01]  /*116d0*/  STL [R1+0xd30], R27 ;  /* 0x000d301b01007387 */ /* 0x000fe20000100800 */
[----:B-1----:R-:W-:-:S03]  /*116e0*/  @!P3 IMAD.MOV.U32 R8, RZ, RZ, R14 ;  /* 0x000000ffff08b224 */ /* 0x002fc600078e000e */
[----:B------:R-:W-:Y:S01]  /*116f0*/  STL [R1+0xd24], R30 ;  /* 0x000d241e01007387 */ /* 0x000fe20000100800 */
[----:B------:R-:W-:-:S03]  /*11700*/  @!P3 IMAD.MOV.U32 R9, RZ, RZ, R15 ;  /* 0x000000ffff09b224 */ /* 0x000fc600078e000f */
[----:B------:R-:W-:Y:S04]  /*11710*/  STL [R1+0xd88], R24 ;  /* 0x000d881801007387 */ /* 0x000fe80000100800 */
[----:B------:R-:W-:Y:S04]  /*11720*/  STL [R1+0xd2c], R28 ;  /* 0x000d2c1c01007387 */ /* 0x000fe80000100800 */
[----:B------:R-:W-:Y:S04]  /*11730*/  STL [R1+0xd90], R22 ;  /* 0x000d901601007387 */ /* 0x000fe80000100800 */
[----:B------:R-:W-:Y:S04]  /*11740*/  STL [R1+0xd84], R26 ;  /* 0x000d841a01007387 */ /* 0x000fe80000100800 */
[----:B------:R-:W-:Y:S01]  /*11750*/  STL [R1+0xde8], R14 ;  /* 0x000de80e01007387 */ /* 0x000fe20000100800 */
[----:B------:R-:W-:-:S03]  /*11760*/  VIADD R44, R93, 0xffffff96 ;  /* 0xffffff965d2c7836 */ /* 0x000fc60000000000 */
[----:B------:R-:W-:Y:S04]  /*11770*/  STL [R1+0xd8c], R23 ;  /* 0x000d8c1701007387 */ /* 0x000fe80000100800 */
[----:B------:R-:W-:Y:S04]  /*11780*/  STL [R1+0xde4], R15 ;  /* 0x000de40f01007387 */ /* 0x000fe80000100800 */
[----:B------:R-:W-:Y:S04]  /*11790*/  STL [R1+0xdf0], R11 ;  /* 0x000df00b01007387 */ /* 0x000fe80000100800 */
[----:B------:R1:W3:Y:S04]  /*117a0*/  @!P3 LDG.E.U8 R48, desc[UR20][R8.64] ;  /* 0x000000140830b981 */ /* 0x0002e8000c1e1100 */
[----:B------:R0:W-:Y:S01]  /*117b0*/  STL [R1+0xdec], R13 ;  /* 0x000dec0d01007387 */ /* 0x0001e20000100800 */
[----:B------:R-:W-:Y:S01]  /*117c0*/  ISETP.GE.U32.AND P6, PT, R44, 0x7fffff17, PT ;  /* 0x7fffff172c00780c */ /* 0x000fe20003fc6070 */
[----:B-1----:R-:W-:-:S02]  /*117d0*/  @!P3 IMAD.MOV.U32 R9, RZ, RZ, R13 ;  /* 0x000000ffff09b224 */ /* 0x002fc400078e000d */
[C---:B0-----:R-:W-:Y:S02]  /*117e0*/  IMAD R13, R6.reuse, 0x64, RZ ;  /* 0x00000064060d7824 */ /* 0x041fe400078e02ff */
[----:B------:R-:W-:Y:S01]  /*117f0*/  @!P1 IMAD.MOV R20, RZ, RZ, -R20 ;  /* 0x000000ffff149224 */ /* 0x000fe200078e0a14 */
[----:B------:R-:W-:Y:S01]  /*11800*/  SHF.R.S32.HI R81, RZ, 0x1f, R61 ;  /* 0x0000001fff517819 */ /* 0x000fe2000001143d */
[----:B------:R-:W-:Y:S01]  /*11810*/  @!P0 IMAD.MOV R19, RZ, RZ, -R19 ;  /* 0x000000ffff138224 */ /* 0x000fe200078e0a13 */
[----:B------:R-:W-:Y:S02]  /*11820*/  SHF.R.S32.HI R44, RZ, 0x1f, R13 ;  /* 0x0000001fff2c7819 */ /* 0x000fe4000001140d */
[-C--:B------:R-:W-:Y:S01]  /*11830*/  IADD3 R54, P1, PT, R13, R2.reuse, RZ ;  /* 0x000000020d367210 */ /* 0x080fe20007f3e0ff */
[----:B------:R-:W-:Y:S01]  /*11840*/  IMAD R14, R6, 0x6a, RZ ;  /* 0x0000006a060e7824 */ /* 0x000fe200078e02ff */
[----:B------:R-:W-:-:S03]  /*11850*/  IADD3 R78, P0, PT, R61, R2, RZ ;  /* 0x000000023d4e7210 */ /* 0x000fc60007f1e0ff */
[--C-:B------:R-:W-:Y:S01]  /*11860*/  IMAD.X R55, R44, 0x1, R3.reuse, P1 ;  /* 0x000000012c377824 */ /* 0x100fe200008e0603 */
[----:B------:R-:W-:Y:S01]  /*11870*/  SHF.R.S32.HI R15, RZ, 0x1f, R14 ;  /* 0x0000001fff0f7819 */ /* 0x000fe2000001140e */
[----:B------:R-:W-:Y:S01]  /*11880*/  IMAD.X R79, R81, 0x1, R3, P0 ;  /* 0x00000001514f7824 */ /* 0x000fe200000e0603 */
[-C--:B------:R-:W-:Y:S01]  /*11890*/  IADD3 R84, P0, PT, R14, R2.reuse, RZ ;  /* 0x000000020e547210 */ /* 0x080fe20007f1e0ff */
[----:B------:R-:W-:Y:S01]  /*118a0*/  @!P3 IMAD.MOV.U32 R8, RZ, RZ, R11 ;  /* 0x000000ffff08b224 */ /* 0x000fe200078e000b */
[----:B------:R-:W-:Y:S01]  /*118b0*/  SHF.R.S32.HI R37, RZ, 0x1f, R36 ;  /* 0x0000001fff257819 */ /* 0x000fe20000011424 */
[----:B------:R-:W-:Y:S01]  /*118c0*/  IMAD R11, R6, 0x6d, RZ ;  /* 0x0000006d060b7824 */ /* 0x000fe200078e02ff */
[----:B------:R-:W-:Y:S01]  /*118d0*/  SHF.R.S32.HI R65, RZ, 0x1f, R64 ;  /* 0x0000001fff417819 */ /* 0x000fe20000011440 */
[----:B------:R-:W-:Y:S01]  /*118e0*/  IMAD.X R85, R15, 0x1, R3, P0 ;  /* 0x000000010f557824 */ /* 0x000fe200000e0603 */
[----:B------:R-:W-:Y:S01]  /*118f0*/  IADD3 R62, P0, PT, R64, R2, RZ ;  /* 0x00000002403e7210 */ /* 0x000fe20007f1e0ff */
[----:B------:R-:W-:Y:S01]  /*11900*/  IMAD R28, R6, 0x72, RZ ;  /* 0x00000072061c7824 */ /* 0x000fe200078e02ff */
[----:B------:R-:W-:-:S03]  /*11910*/  SHF.R.S32.HI R91, RZ, 0x1f, R11 ;  /* 0x0000001fff5b7819 */ /* 0x000fc6000001140b */
[----:B------:R-:W-:Y:S01]  /*11920*/  IMAD.X R63, R65, 0x1, R3, P0 ;  /* 0x00000001413f7824 */ /* 0x000fe200000e0603 */
[----:B------:R-:W-:Y:S01]  /*11930*/  SHF.R.S32.HI R29, RZ, 0x1f, R28 ;  /* 0x0000001fff1d7819 */ /* 0x000fe2000001141c */
[C---:B------:R-:W-:Y:S01]  /*11940*/  IMAD R10, R6.reuse, 0x75, RZ ;  /* 0x00000075060a7824 */ /* 0x040fe200078e02ff */
[----:B------:R-:W-:Y:S02]  /*11950*/  SHF.R.S32.HI R41, RZ, 0x1f, R40 ;  /* 0x0000001fff297819 */ /* 0x000fe40000011428 */
[----:B------:R-:W-:Y:S01]  /*11960*/  PRMT R67, RZ, 0x7610, R67 ;  /* 0x00007610ff437816 */ /* 0x000fe20000000043 */
[C---:B------:R-:W-:Y:S01]  /*11970*/  IMAD R16, R6.reuse, 0x79, RZ ;  /* 0x0000007906107824 */ /* 0x040fe200078e02ff */
[----:B------:R-:W-:Y:S01]  /*11980*/  SHF.R.S32.HI R71, RZ, 0x1f, R70 ;  /* 0x0000001fff477819 */ /* 0x000fe20000011446 */
[----:B------:R-:W-:Y:S01]  /*11990*/  IMAD R32, R6, 0x7a, RZ ;  /* 0x0000007a06207824 */ /* 0x000fe200078e02ff */
[----:B------:R-:W-:Y:S02]  /*119a0*/  SHF.R.S32.HI R22, RZ, 0x1f, R10 ;  /* 0x0000001fff167819 */ /* 0x000fe4000001140a */
[----:B------:R0:W3:Y:S01]  /*119b0*/  @!P3 LDG.E.U8 R67, desc[UR20][R8.64] ;  /* 0x000000140843b981 */ /* 0x0000e2000c1e1100 */
[----:B------:R-:W-:-:S02]  /*119c0*/  SHF.R.S32.HI R17, RZ, 0x1f, R16 ;  /* 0x0000001fff117819 */ /* 0x000fc40000011410 */
[----:B------:R-:W-:Y:S01]  /*119d0*/  SHF.R.S32.HI R33, RZ, 0x1f, R32 ;  /* 0x0000001fff217819 */ /* 0x000fe20000011420 */
[C---:B------:R-:W-:Y:S01]  /*119e0*/  IMAD R24, R6.reuse, 0x7d, RZ ;  /* 0x0000007d06187824 */ /* 0x040fe200078e02ff */
[----:B------:R-:W-:Y:S02]  /*119f0*/  SHF.R.S32.HI R47, RZ, 0x1f, R46 ;  /* 0x0000001fff2f7819 */ /* 0x000fe4000001142e */
[----:B------:R-:W-:Y:S02]  /*11a00*/  SHF.R.S32.HI R77, RZ, 0x1f, R76 ;  /* 0x0000001fff4d7819 */ /* 0x000fe4000001144c */
[----:B------:R-:W-:Y:S01]  /*11a10*/  SHF.R.S32.HI R92, RZ, 0x1f, R24 ;  /* 0x0000001fff5c7819 */ /* 0x000fe20000011418 */
[----:B--2---:R1:W-:Y:S04]  /*11a20*/  STL.64 [R1+0x1418], R58 ;  /* 0x0014183a01007387 */ /* 0x0043e80000100a00 */
[----:B----4-:R-:W-:Y:S01]  /*11a30*/  STL.64 [R1+0x1428], R56 ;  /* 0x0014283801007387 */ /* 0x010fe20000100a00 */
[----:B-1----:R-:W-:-:S03]  /*11a40*/  IMAD R58, R6, 0x71, RZ ;  /* 0x00000071063a7824 */ /* 0x002fc600078e02ff */
[----:B---3--:R1:W-:Y:S02]  /*11a50*/  STL.64 [R1+0x1438], R52 ;  /* 0x0014383401007387 */ /* 0x0083e40000100a00 */
[----:B-1----:R-:W-:Y:S02]  /*11a60*/  IMAD R52, R6, 0x69, RZ ;  /* 0x0000006906347824 */ /* 0x002fe400078e02ff */
[----:B------:R1:W-:Y:S03]  /*11a70*/  STL.64 [R1+0x1448], R50 ;  /* 0x0014483201007387 */ /* 0x0003e60000100a00 */
[----:B------:R-:W-:Y:S02]  /*11a80*/  SHF.R.S32.HI R53, RZ, 0x1f, R52 ;  /* 0x0000001fff357819 */ /* 0x000fe40000011434 */
[----:B-1----:R-:W-:-:S05]  /*11a90*/  IADD3 R50, P1, PT, R52, R2, RZ ;  /* 0x0000000234327210 */ /* 0x002fca0007f3e0ff */
[--C-:B------:R-:W-:Y:S01]  /*11aa0*/  IMAD.X R51, R53, 0x1, R3.reuse, P1 ;  /* 0x0000000135337824 */ /* 0x100fe200008e0603 */
[-C--:B------:R-:W-:Y:S02]  /*11ab0*/  IADD3 R34, P1, PT, R36, R2.reuse, RZ ;  /* 0x0000000224227210 */ /* 0x080fe40007f3e0ff */
[----:B------:R-:W-:Y:S02]  /*11ac0*/  SHF.R.S32.HI R59, RZ, 0x1f, R58 ;  /* 0x0000001fff3b7819 */ /* 0x000fe4000001143a */
[-C--:B------:R-:W-:Y:S01]  /*11ad0*/  IADD3 R56, P0, PT, R58, R2.reuse, RZ ;  /* 0x000000023a387210 */ /* 0x080fe20007f1e0ff */
[--C-:B------:R-:W-:Y:S01]  /*11ae0*/  IMAD.X R35, R37, 0x1, R3.reuse, P1 ;  /* 0x0000000125237824 */ /* 0x100fe200008e0603 */
[----:B------:R-:W-:Y:S01]  /*11af0*/  IADD3 R82, P1, PT, R11, R2, RZ ;  /* 0x000000020b527210 */ /* 0x000fe20007f3e0ff */
[----:B------:R-:W2:Y:S02]  /*11b00*/  @!P6 LDG.E.U8 R66, desc[UR20][R50.64] ;  /* 0x000000143242e981 */ /* 0x000ea4000c1e1100 */
[----:B------:R-:W-:-:S02]  /*11b10*/  IMAD.X R57, R59, 0x1, R3, P0 ;  /* 0x000000013b397824 */ /* 0x000fc400000e0603 */
[----:B------:R-:W-:Y:S01]  /*11b20*/  IMAD.X R83, R91, 0x1, R3, P1 ;  /* 0x000000015b537824 */ /* 0x000fe200008e0603 */
[-C--:B------:R-:W-:Y:S02]  /*11b30*/  IADD3 R26, P1, PT, R28, R2.reuse, RZ ;  /* 0x000000021c1a7210 */ /* 0x080fe40007f3e0ff */
[----:B------:R-:W-:-:S03]  /*11b40*/  IADD3 R38, P0, PT, R40, R2, RZ ;  /* 0x0000000228267210 */ /* 0x000fc60007f1e0ff */
[--C-:B------:R-:W-:Y:S01]  /*11b50*/  IMAD.X R27, R29, 0x1, R3.reuse, P1 ;  /* 0x000000011d1b7824 */ /* 0x100fe200008e0603 */
[-C--:B------:R-:W-:Y:S01]  /*11b60*/  IADD3 R68, P1, PT, R70, R2.reuse, RZ ;  /* 0x0000000246447210 */ /* 0x080fe20007f3e0ff */
[----:B------:R-:W-:Y:S01]  /*11b70*/  IMAD.X R39, R41, 0x1, R3, P0 ;  /* 0x0000000129277824 */ /* 0x000fe200000e0603 */
[----:B------:R-:W-:-:S03]  /*11b80*/  IADD3 R23, P0, PT, R10, R2, RZ ;  /* 0x000000020a177210 */ /* 0x000fc60007f1e0ff */
[--C-:B------:R-:W-:Y:S01]  /*11b90*/  IMAD.X R69, R71, 0x1, R3.reuse, P1 ;  /* 0x0000000147457824 */ /* 0x100fe200008e0603 */
[-C--:B0-----:R-:W-:Y:S01]  /*11ba0*/  IADD3 R8, P1, PT, R16, R2.reuse, RZ ;  /* 0x0000000210087210 */ /* 0x081fe20007f3e0ff */
[----:B------:R-:W-:Y:S01]  /*11bb0*/  IMAD.X R90, R22, 0x1, R3, P0 ;  /* 0x00000001165a7824 */ /* 0x000fe200000e0603 */
[----:B------:R-:W-:-:S03]  /*11bc0*/  IADD3 R30, P0, PT, R32, R2, RZ ;  /* 0x00000002201e7210 */ /* 0x000fc60007f1e0ff */
[--C-:B------:R-:W-:Y:S01]  /*11bd0*/  IMAD.X R9, R17, 0x1, R3.reuse, P1 ;  /* 0x0000000111097824 */ /* 0x100fe200008e0603 */
[-C--:B------:R-:W-:Y:S01]  /*11be0*/  IADD3 R42, P1, PT, R46, R2.reuse, RZ ;  /* 0x000000022e2a7210 */ /* 0x080fe20007f3e0ff */
[----:B------:R-:W-:Y:S01]  /*11bf0*/  IMAD.X R31, R33, 0x1, R3, P0 ;  /* 0x00000001211f7824 */ /* 0x000fe200000e0603 */
[----:B------:R-:W-:-:S03]  /*11c00*/  IADD3 R72, P0, PT, R76, R2, RZ ;  /* 0x000000024c487210 */ /* 0x000fc60007f1e0ff */
[--C-:B------:R-:W-:Y:S01]  /*11c10*/  IMAD.X R43, R47, 0x1, R3.reuse, P1 ;  /* 0x000000012f2b7824 */ /* 0x100fe200008e0603 */
[----:B------:R-:W-:Y:S01]  /*11c20*/  IADD3 R24, P1, PT, R24, R2, RZ ;  /* 0x0000000218187210 */ /* 0x000fe20007f3e0ff */
[----:B------:R-:W-:Y:S01]  /*11c30*/  IMAD.X R73, R77, 0x1, R3, P0 ;  /* 0x000000014d497824 */ /* 0x000fe200000e0603 */
[----:B------:R-:W-:-:S03]  /*11c40*/  IADD3 R60, P0, PT, R13, R4, RZ ;  /* 0x000000040d3c7210 */ /* 0x000fc60007f1e0ff */
[----:B------:R-:W-:Y:S01]  /*11c50*/  IMAD.X R13, R92, 0x1, R3, P1 ;  /* 0x000000015c0d7824 */ /* 0x000fe200008e0603 */
[-C--:B------:R-:W-:Y:S01]  /*11c60*/  IADD3 R80, P1, PT, R61, R4.reuse, RZ ;  /* 0x000000043d507210 */ /* 0x080fe20007f3e0ff */
[----:B------:R-:W-:Y:S01]  /*11c70*/  IMAD.X R61, R44, 0x1, R5, P0 ;  /* 0x000000012c3d7824 */ /* 0x000fe200000e0605 */
[----:B------:R-:W-:-:S05]  /*11c80*/  IADD3 R52, P0, PT, R52, R4, RZ ;  /* 0x0000000434347210 */ /* 0x000fca0007f1e0ff */
[----:B------:R-:W-:-:S05]  /*11c90*/  IMAD.X R53, R53, 0x1, R5, P0 ;  /* 0x0000000135357824 */ /* 0x000fca00000e0605 */
[----:B------:R-:W3:Y:S04]  /*11ca0*/  @!P6 LDG.E.U8 R75, desc[UR20][R52.64] ;  /* 0x00000014344be981 */ /* 0x000ee8000c1e1100 */
        /* <DEDUP_REMOVED lines=18> */
[----:B------:R-:W-:Y:S01]  /*11dd0*/  STL [R1+0xda4], R27 ;  /* 0x000da41b01007387 */ /* 0x000fe20000100800 */
[----:B------:R-:W-:-:S03]  /*11de0*/  IMAD.X R81, R81, 0x1, R5, P1 ;  /* 0x0000000151517824 */ /* 0x000fc600008e0605 */
[----:B------:R-:W-:Y:S01]  /*11df0*/  STL [R1+0xdc8], R68 ;  /* 0x000dc84401007387 */ /* 0x000fe20000100800 */
[----:B------:R-:W-:-:S03]  /*11e00*/  IADD3 R14, P1, PT, R14, R4, RZ ;  /* 0x000000040e0e7210 */ /* 0x000fc60007f3e0ff */
[----:B------:R-:W-:Y:S04]  /*11e10*/  STL [R1+0xdb4], R39 ;  /* 0x000db42701007387 */ /* 0x000fe80000100800 */
[----:B------:R-:W-:Y:S01]  /*11e20*/  STL [R1+0xdd8], R23 ;  /* 0x000dd81701007387 */ /* 0x000fe20000100800 */
[----:B------:R-:W-:-:S03]  /*11e30*/  IADD3 R36, P0, PT, R36, R4, RZ ;  /* 0x0000000424247210 */ /* 0x000fc60007f1e0ff */
[----:B------:R-:W-:Y:S04]  /*11e40*/  STL [R1+0xdc4], R69 ;  /* 0x000dc44501007387 */ /* 0x000fe80000100800 */
[----:B------:R-:W-:Y:S04]  /*11e50*/  STL [R1+0xdf8], R8 ;  /* 0x000df80801007387 */ /* 0x000fe80000100800 */
[----:B------:R-:W-:Y:S01]  /*11e60*/  STL [R1+0xdd4], R90 ;  /* 0x000dd45a01007387 */ /* 0x000fe20000100800 */
[----:B------:R-:W-:-:S03]  /*11e70*/  IMAD.X R15, R15, 0x1, R5, P1 ;  /* 0x000000010f0f7824 */ /* 0x000fc600008e0605 */
[----:B------:R-:W-:Y:S01]  /*11e80*/  STL [R1+0xe08], R30 ;  /* 0x000e081e01007387 */ /* 0x000fe20000100800 */
[----:B------:R-:W-:-:S03]  /*11e90*/  IADD3 R64, P1, PT, R64, R4, RZ ;  /* 0x0000000440407210 */ /* 0x000fc60007f3e0ff */
[----:B------:R-:W-:Y:S01]  /*11ea0*/  STL [R1+0xdf4], R9 ;  /* 0x000df40901007387 */ /* 0x000fe20000100800 */
[----:B------:R-:W-:-:S03]  /*11eb0*/  IMAD.X R37, R37, 0x1, R5, P0 ;  /* 0x0000000125257824 */ /* 0x000fc600000e0605 */
        /* <DEDUP_REMOVED lines=12> */
[----:B------:R0:W-:Y:S04]  /*11f80*/  STL [R1+0x126c], R3 ;  /* 0x00126c0301007387 */ /* 0x0001e80000100800 */
        /* <DEDUP_REMOVED lines=29> */
[----:B------:R-:W-:Y:S01]  /*12160*/  STL [R1+0xd9c], R59 ;  /* 0x000d9c3b01007387 */ /* 0x000fe20000100800 */
[----:B0-----:R-:W-:-:S03]  /*12170*/  IMAD R3, R6, 0x7d, RZ ;  /* 0x0000007d06037824 */ /* 0x001fc600078e02ff */
        /* <DEDUP_REMOVED lines=13> */
[----:B------:R-:W-:Y:S04]  /*12250*/  STL [R1+0xe10], R32 ;  /* 0x000e102001007387 */ /* 0x000fe80000100800 */
[----:B------:R-:W-:Y:S01]  /*12260*/  STL [R1+0xdfc], R17 ;  /* 0x000dfc1101007387 */ /* 0x000fe20000100800 */
[----:B------:R-:W-:-:S03]  /*12270*/  IMAD.X R92, R92, 0x1, R5, P0 ;  /* 0x000000015c5c7824 */ /* 0x000fc600000e0605 */
        /* <DEDUP_REMOVED lines=9> */
[----:B------:R-:W4:Y:S04]  /*12310*/  LDL.LU.64 R50, [R1+0x1448] ;  /* 0x0014480001327983 */ /* 0x000f280000300a00 */
[----:B--2---:R0:W-:Y:S04]  /*12320*/  STL [R1+0x100], R66 ;  /* 0x0001004201007387 */ /* 0x0041e80000100800 */
[----:B0-----:R-:W2:Y:S04]  /*12330*/  LDL.LU R66, [R1+0x1440] ;  /* 0x0014400001427983 */ /* 0x001ea80000300800 */
[----:B------:R-:W2:Y:S04]  /*12340*/  LDL.LU.64 R52, [R1+0x1438] ;  /* 0x0014380001347983 */ /* 0x000ea80000300a00 */
[----:B---3--:R0:W-:Y:S04]  /*12350*/  STL [R1+0xfc], R75 ;  /* 0x0000fc4b01007387 */ /* 0x0081e80000100800 */
[----:B0-----:R-:W3:Y:S01]  /*12360*/  LDL.LU R75, [R1+0x1430] ;  /* 0x00143000014b7983 */ /* 0x001ee20000300800 */
[----:B------:R-:W-:-:S05]  /*12370*/  VIADD R44, R93, 0xffffff8e ;  /* 0xffffff8e5d2c7836 */ /* 0x000fca0000000000 */
[----:B------:R-:W-:Y:S02]  /*12380*/  ISETP.GE.U32.AND P1, PT, R44, 0x7fffff0f, PT ;  /* 0x7fffff0f2c00780c */ /* 0x000fe40003f26070 */
[----:B------:R-:W-:-:S11]  /*12390*/  PRMT R74, RZ, 0x7610, R74 ;  /* 0x00007610ff4a7816 */ /* 0x000fd6000000004a */
[----:B------:R-:W2:Y:S04]  /*123a0*/  @!P1 LDG.E.U8 R74, desc[UR20][R56.64] ;  /* 0x00000014384a9981 */ /* 0x000ea8000c1e1100 */
[----:B------:R-:W4:Y:S01]  /*123b0*/  LDL.LU.64 R56, [R1+0x1428] ;  /* 0x0014280001387983 */ /* 0x000f220000300a00 */
[----:B---3--:R-:W-:-:S06]  /*123c0*/  PRMT R75, RZ, 0x7610, R75 ;  /* 0x00007610ff4b7816 */ /* 0x008fcc000000004b */
[----:B------:R-:W3:Y:S04]  /*123d0*/  @!P1 LDG.E.U8 R75, desc[UR20][R58.64] ;  /* 0x000000143a4b9981 */ /* 0x000ee8000c1e1100 */
        /* <DEDUP_REMOVED lines=126> */
[----:B------:R-:W-:Y:S01]  /*12bc0*/  ISETP.GE.U32.AND P6, PT, R44, 0x7fffff04, PT ;  /* 0x7fffff042c00780c */ /* 0x000fe20003fc6070 */
[----:B------:R-:W-:Y:S01]  /*12bd0*/  VIADD R44, R93, 0xffffff9a ;  /* 0xffffff9a5d2c7836 */ /* 0x000fe20000000000 */
[----:B------:R-:W-:-:S04]  /*12be0*/  PRMT R0, RZ, 0x7610, R0 ;  /* 0x00007610ff007816 */ /* 0x000fc80000000000 */
[----:B------:R-:W-:Y:S01]  /*12bf0*/  ISETP.GE.U32.AND P1, PT, R44, 0x7fffff1b, PT ;  /* 0x7fffff1b2c00780c */ /* 0x000fe20003f26070 */
[----:B------:R-:W-:-:S06]  /*12c00*/  VIADD R44, R93, 0xffffff92 ;  /* 0xffffff925d2c7836 */ /* 0x000fcc0000000000 */
[----:B------:R-:W2:Y:S01]  /*12c10*/  @!P6 LDG.E.U8 R0, desc[UR20][R76.64] ;  /* 0x000000144c00e981 */ /* 0x000ea2000c1e1100 */
[----:B------:R-:W-:Y:S02]  /*12c20*/  PRMT R4, RZ, 0x7610, R4 ;  /* 0x00007610ff047816 */ /* 0x000fe40000000004 */
[----:B------:R-:W-:-:S06]  /*12c30*/  PRMT R5, RZ, 0x7610, R5 ;  /* 0x00007610ff057816 */ /* 0x000fcc0000000005 */
[----:B------:R-:W2:Y:S01]  /*12c40*/  @!P1 LDG.E.U8 R5, desc[UR20][R80.64] ;  /* 0x0000001450059981 */ /* 0x000ea2000c1e1100 */
[----:B---3--:R-:W-:-:S06]  /*12c50*/  PRMT R75, RZ, 0x7610, R75 ;  /* 0x00007610ff4b7816 */ /* 0x008fcc000000004b */
[----:B------:R-:W3:Y:S01]  /*12c60*/  @!P6 LDG.E.U8 R75, desc[UR20][R72.64] ;  /* 0x00000014484be981 */ /* 0x000ee2000c1e1100 */
[----:B------:R-:W-:Y:S02]  /*12c70*/  ISETP.GE.U32.AND P6, PT, R44, 0x7fffff13, PT ;  /* 0x7fffff132c00780c */ /* 0x000fe40003fc6070 */
[----:B------:R-:W-:Y:S01]  /*12c80*/  ISETP.GE.AND P0, PT, R87, RZ, PT ;  /* 0x000000ff5700720c */ /* 0x000fe20003f06270 */
[----:B------:R-:W2:Y:S10]  /*12c90*/  LDL.LU.64 R72, [R1+0x12c8] ;  /* 0x0012c80001487983 */ /* 0x000eb40000300a00 */
[----:B------:R-:W2:Y:S01]  /*12ca0*/  @!P6 LDG.E.U8 R4, desc[UR20][R82.64] ;  /* 0x000000145204e981 */ /* 0x000ea2000c1e1100 */
[----:B------:R-:W-:Y:S01]  /*12cb0*/  PRMT R87, RZ, 0x7610, R87 ;  /* 0x00007610ff577816 */ /* 0x000fe20000000057 */
[----:B------:R-:W-:-:S05]  /*12cc0*/  VIADD R44, R93, 0xffffff8a ;  /* 0xffffff8a5d2c7836 */ /* 0x000fca0000000000 */
[----:B------:R-:W4:Y:S01]  /*12cd0*/  @!P1 LDG.E.U8 R87, desc[UR20][R78.64] ;  /* 0x000000144e579981 */ /* 0x000f22000c1e1100 */
[----:B------:R-:W-:Y:S02]  /*12ce0*/  ISETP.GE.U32.AND P1, PT, R44, 0x7fffff0b, PT ;  /* 0x7fffff0b2c00780c */ /* 0x000fe40003f26070 */
[----:B------:R-:W-:Y:S02]  /*12cf0*/  PRMT R2, RZ, 0x7610, R2 ;  /* 0x00007610ff027816 */ /* 0x000fe40000000002 */
[----:B------:R-:W-:Y:S01]  /*12d00*/  PRMT R7, RZ, 0x7610, R7 ;  /* 0x00007610ff077816 */ /* 0x000fe20000000007 */
[----:B---3--:R0:W-:Y:S04]  /*12d10*/  STL [R1+0x2c], R75 ;  /* 0x00002c4b01007387 */ /* 0x0081e80000100800 */
[----:B0-----:R-:W3:Y:S04]  /*12d20*/  LDL.LU R75, [R1+0x12c0] ;  /* 0x0012c000014b7983 */ /* 0x001ee80000300800 */
[----:B------:R-:W3:Y:S04]  /*12d30*/  LDL.LU.64 R76, [R1+0x12b8] ;  /* 0x0012b800014c7983 */ /* 0x000ee80000300a00 */
[----:B--2---:R0:W-:Y:S04]  /*12d40*/  STL [R1+0x1278], R0 ;  /* 0x0012780001007387 */ /* 0x0041e80000100800 */
[----:B------:R-:W2:Y:S04]  /*12d50*/  LDL.LU.64 R78, [R1+0x12b0] ;  /* 0x0012b000014e7983 */ /* 0x000ea80000300a00 */
[----:B------:R-:W2:Y:S01]  /*12d60*/  LDL.LU.64 R80, [R1+0x12a8] ;  /* 0x0012a80001507983 */ /* 0x000ea20000300a00 */
[----:B0-----:R-:W-:-:S03]  /*12d70*/  PRMT R0, RZ, 0x7610, R0 ;  /* 0x00007610ff007816 */ /* 0x001fc60000000000 */
[----:B------:R-:W2:Y:S04]  /*12d80*/  LDL.LU.64 R82, [R1+0x12a0] ;  /* 0x0012a00001527983 */ /* 0x000ea80000300a00 */
[----:B------:R0:W-:Y:S04]  /*12d90*/  STL [R1+0x1c], R4 ;  /* 0x00001c0401007387 */ /* 0x0001e80000100800 */
[----:B------:R1:W-:Y:S01]  /*12da0*/  STL [R1+0x20], R5 ;  /* 0x0000200501007387 */ /* 0x0003e20000100800 */
[----:B0-----:R-:W-:Y:S02]  /*12db0*/  @!P6 IMAD.MOV.U32 R4, RZ, RZ, R11 ;  /* 0x000000ffff04e224 */ /* 0x001fe400078e000b */
[----:B-1----:R-:W-:-:S05]  /*12dc0*/  @!P6 IMAD.MOV.U32 R5, RZ, RZ, R91 ;  /* 0x000000ffff05e224 */ /* 0x002fca00078e005b */
[----:B------:R0:W2:Y:S02]  /*12dd0*/  @!P6 LDG.E.U8 R0, desc[UR20][R4.64] ;  /* 0x000000140400e981 */ /* 0x0000a4000c1e1100 */
[----:B0-----:R-:W-:Y:S02]  /*12de0*/  @!P1 IMAD.MOV.U32 R4, RZ, RZ, R23 ;  /* 0x000000ffff049224 */ /* 0x001fe400078e0017 */
[----:B------:R-:W-:-:S05]  /*12df0*/  @!P1 IMAD.MOV.U32 R5, RZ, RZ, R90 ;  /* 0x000000ffff059224 */ /* 0x000fca00078e005a */
[----:B------:R-:W3:Y:S01]  /*12e00*/  @!P1 LDG.E.U8 R2, desc[UR20][R4.64] ;  /* 0x0000001404029981 */ /* 0x000ee2000c1e1100 */
[----:B------:R-:W-:Y:S02]  /*12e10*/  @!P1 IMAD.MOV.U32 R90, RZ, RZ, R10 ;  /* 0x000000ffff5a9224 */ /* 0x000fe400078e000a */
[----:B------:R-:W-:-:S05]  /*12e20*/  @!P1 IMAD.MOV.U32 R91, RZ, RZ, R22 ;  /* 0x000000ffff5b9224 */ /* 0x000fca00078e0016 */
[----:B------:R-:W4:Y:S01]  /*12e30*/  @!P1 LDG.E.U8 R7, desc[UR20][R90.64] ;  /* 0x000000145a079981 */ /* 0x000f22000c1e1100 */
[----:B------:R-:W-:-:S05]  /*12e40*/  VIADD R44, R93, 0xffffff82 ;  /* 0xffffff825d2c7836 */ /* 0x000fca0000000000 */
[----:B------:R-:W-:Y:S02]  /*12e50*/  ISETP.GE.U32.AND P6, PT, R44, 0x7fffff03, PT ;  /* 0x7fffff032c00780c */ /* 0x000fe40003fc6070 */
[----:B------:R-:W-:Y:S02]  /*12e60*/  ISETP.GE.AND P1, PT, R86, RZ, PT ;  /* 0x000000ff5600720c */ /* 0x000fe40003f26270 */
[----:B------:R-:W-:Y:S02]  /*12e70*/  PRMT R44, RZ, 0x7610, R44 ;  /* 0x00007610ff2c7816 */ /* 0x000fe4000000002c */
[----:B------:R-:W-:Y:S02]  /*12e80*/  ISETP.GE.AND P3, PT, R88, RZ, PT ;  /* 0x000000ff5800720c */ /* 0x000fe40003f66270 */
[----:B------:R-:W-:-:S05]  /*12e90*/  PRMT R88, RZ, 0x7610, R88 ;  /* 0x00007610ff587816 */ /* 0x000fca0000000058 */
[----:B------:R-:W-:Y:S01]  /*12ea0*/  @!P6 IMAD.MOV.U32 R86, RZ, RZ, R24 ;  /* 0x000000ffff56e224 */ /* 0x000fe200078e0018 */
[----:B--2---:R0:W-:Y:S04]  /*12eb0*/  STL [R1+0x18], R0 ;  /* 0x0000180001007387 */ /* 0x0041e80000100800 */
[----:B0-----:R-:W2:Y:S04]  /*12ec0*/  LDL.LU R0, [R1+0x234] ;  /* 0x0002340001007983 */ /* 0x001ea80000300800 */
[----:B------:R-:W2:Y:S04]  /*12ed0*/  LDL.LU R11, [R1+0x230] ;  /* 0x00023000010b7983 */ /* 0x000ea80000300800 */
[----:B------:R-:W2:Y:S04]  /*12ee0*/  LDL.LU R5, [R1+0x218] ;  /* 0x0002180001057983 */ /* 0x000ea80000300800 */
[----:B---3--:R0:W-:Y:S04]  /*12ef0*/  STL [R1+0x14], R2 ;  /* 0x0000140201007387 */ /* 0x0081e80000100800 */
[----:B0-----:R-:W3:Y:S04]  /*12f00*/  LDL.LU R2, [R1+0x210] ;  /* 0x0002100001027983 */ /* 0x001ee80000300800 */
[----:B------:R-:W3:Y:S04]  /*12f10*/  LDL.LU R93, [R1+0x1ec] ;  /* 0x0001ec00015d7983 */ /* 0x000ee80000300800 */
[----:B----4-:R0:W-:Y:S04]  /*12f20*/  STL [R1+0x24], R87 ;  /* 0x0000245701007387 */ /* 0x0101e80000100800 */
[----:B------:R-:W4:Y:S04]  /*12f30*/  LDL.LU R4, [R1+0x1e0] ;  /* 0x0001e00001047983 */ /* 0x000f280000300800 */
[----:B------:R-:W4:Y:S01]  /*12f40*/  LDL.LU R23, [R1+0x1bc] ;  /* 0x0001bc0001177983 */ /* 0x000f220000300800 */
[----:B0-----:R-:W-:-:S03]  /*12f50*/  @!P6 IMAD.MOV.U32 R87, RZ, RZ, R13 ;  /* 0x000000ffff57e224 */ /* 0x001fc600078e000d */
[----:B------:R-:W4:Y:S04]  /*12f60*/  LDL.LU.64 R90, [R1+0x1298] ;  /* 0x00129800015a7983 */ /* 0x000f280000300a00 */
[----:B------:R0:W4:Y:S04]  /*12f70*/  @!P6 LDG.E.U8 R44, desc[UR20][R86.64] ;  /* 0x00000014562ce981 */ /* 0x000128000c1e1100 */
[----:B------:R-:W4:Y:S04]  /*12f80*/  LDL.LU R10, [R1+0x1b8] ;  /* 0x0001b800010a7983 */ /* 0x000f280000300800 */
[----:B------:R-:W4:Y:S01]  /*12f90*/  LDL.LU R22, [R1+0x1ac] ;  /* 0x0001ac0001167983 */ /* 0x000f220000300800 */
[----:B0-----:R-:W-:-:S02]  /*12fa0*/  @!P6 IMAD.MOV.U32 R86, RZ, RZ, R3 ;  /* 0x000000ffff56e224 */ /* 0x001fc400078e0003 */
[----:B------:R-:W-:-:S05]  /*12fb0*/  @!P6 IMAD.MOV.U32 R87, RZ, RZ, R92 ;  /* 0x000000ffff57e224 */ /* 0x000fca00078e005c */
[----:B------:R-:W4:Y:S04]  /*12fc0*/  @!P6 LDG.E.U8 R88, desc[UR20][R86.64] ;  /* 0x000000145658e981 */ /* 0x000f28000c1e1100 */
[----:B------:R0:W-:Y:S04]  /*12fd0*/  STL [R1+0x10], R7 ;  /* 0x0000100701007387 */ /* 0x0001e80000100800 */
[----:B0-----:R-:W4:Y:S04]  /*12fe0*/  LDL.LU R7, [R1+0x19c] ;  /* 0x00019c0001077983 */ /* 0x001f280000300800 */
[----:B------:R-:W4:Y:S04]  /*12ff0*/  LDL.LU R13, [R1+0x1294] ;  /* 0x00129400010d7983 */ /* 0x000f280000300800 */
[----:B------:R-:W4:Y:S04]  /*13000*/  LDL.LU R24, [R1+0x198] ;  /* 0x0001980001187983 */ /* 0x000f280000300800 */
[----:B------:R-:W4:Y:S04]  /*13010*/  LDL.LU R3, [R1+0x18c] ;  /* 0x00018c0001037983 */ /* 0x000f280000300800 */
[----:B------:R-:W4:Y:S04]  /*13020*/  LDL.LU R92, [R1+0x188] ;  /* 0x00018800015c7983 */ /* 0x000f280000300800 */
[----:B--2---:R-:W-:Y:S04]  /*13030*/  STS.U8 [R89+UR9+0x3000], R0 ;  /* 0x0030000059007988 */ /* 0x004fe80008000009 */
[----:B------:R0:W-:Y:S04]  /*13040*/  STS.U8 [R89+UR9+0x7000], R11 ;  /* 0x0070000b59007988 */ /* 0x0001e80008000009 */
[----:B------:R-:W-:Y:S04]  /*13050*/  STS.U8 [R89+UR9+0x2c00], R5 ;  /* 0x002c000559007988 */ /* 0x000fe80008000009 */
[----:B---3--:R1:W-:Y:S04]  /*13060*/  STS.U8 [R89+UR9+0x6c00], R2 ;  /* 0x006c000259007988 */ /* 0x0083e80008000009 */
[----:B------:R2:W-:Y:S04]  /*13070*/  STS.U8 [R89+UR9+0x2800], R93 ;  /* 0x0028005d59007988 */ /* 0x0005e80008000009 */
[----:B----4-:R-:W-:Y:S04]  /*13080*/  STS.U8 [R89+UR9+0x6800], R4 ;  /* 0x0068000459007988 */ /* 0x010fe80008000009 */
[----:B------:R3:W-:Y:S04]  /*13090*/  STS.U8 [R89+UR9+0x2400], R23 ;  /* 0x0024001759007988 */ /* 0x0007e80008000009 */
[----:B------:R-:W-:Y:S04]  /*130a0*/  STS.U8 [R89+UR9+0x6400], R10 ;  /* 0x0064000a59007988 */ /* 0x000fe80008000009 */
[----:B------:R-:W-:Y:S04]  /*130b0*/  STS.U8 [R89+UR9+0x2000], R22 ;  /* 0x0020001659007988 */ /* 0x000fe80008000009 */
[----:B------:R-:W-:Y:S04]  /*130c0*/  STL [R1+0x1220], R88 ;  /* 0x0012205801007387 */ /* 0x000fe80000100800 */
[----:B0-----:R-:W4:Y:S04]  /*130d0*/  LDL.LU R11, [R1+0x178] ;  /* 0x00017800010b7983 */ /* 0x001f280000300800 */
[----:B-1----:R-:W4:Y:S04]  /*130e0*/  LDL.LU R2, [R1+0x174] ;  /* 0x0001740001027983 */ /* 0x002f280000300800 */
[----:B--2---:R-:W2:Y:S04]  /*130f0*/  LDL.LU R93, [R1+0x168] ;  /* 0x00016800015d7983 */ /* 0x004ea80000300800 */
[----:B---3--:R-:W3:Y:S04]  /*13100*/  LDL.LU R23, [R1+0x114] ;  /* 0x0001140001177983 */ /* 0x008ee80000300800 */
[----:B------:R0:W-:Y:S04]  /*13110*/  STS.U8 [R89+UR9+0x6000], R13 ;  /* 0x0060000d59007988 */ /* 0x0001e80008000009 */
[----:B0-----:R-:W3:Y:S04]  /*13120*/  LDL.LU R13, [R1+0x1290] ;  /* 0x00129000010d7983 */ /* 0x001ee80000300800 */
[----:B------:R-:W3:Y:S04]  /*13130*/  LDL.LU R10, [R1+0x164] ;  /* 0x00016400010a7983 */ /* 0x000ee80000300800 */
[----:B------:R-:W3:Y:S04]  /*13140*/  LDL.LU R22, [R1+0x110] ;  /* 0x0001100001167983 */ /* 0x000ee80000300800 */
[----:B------:R0:W-:Y:S04]  /*13150*/  STS.U8 [R89+UR9+0x1c00], R7 ;  /* 0x001c000759007988 */ /* 0x0001e80008000009 */
[----:B------:R-:W-:Y:S04]  /*13160*/  STL [R1], R44 ;  /* 0x0000002c01007387 */ /* 0x000fe80000100800 */
[----:B------:R1:W-:Y:S04]  /*13170*/  STS.U8 [R89+UR9+0x5c00], R24 ;  /* 0x005c001859007988 */ /* 0x0003e80008000009 */
[----:B0-----:R-:W3:Y:S04]  /*13180*/  LDL.LU R7, [R1+0x160] ;  /* 0x0001600001077983 */ /* 0x001ee80000300800 */
[----:B-1----:R-:W3:Y:S04]  /*13190*/  LDL.LU R24, [R1+0x10c] ;  /* 0x00010c0001187983 */ /* 0x002ee80000300800 */
[----:B------:R-:W-:Y:S04]  /*131a0*/  STS.U8 [R89+UR9+0x1800], R3 ;  /* 0x0018000359007988 */ /* 0x000fe80008000009 */
[----:B------:R0:W-:Y:S04]  /*131b0*/  STS.U8 [R89+UR9+0x5800], R92 ;  /* 0x0058005c59007988 */ /* 0x0001e80008000009 */
[----:B------:R-:W3:Y:S04]  /*131c0*/  LDL.LU R88, [R1+0x15c] ;  /* 0x00015c0001587983 */ /* 0x000ee80000300800 */
[----:B0-----:R-:W3:Y:S04]  /*131d0*/  LDL.LU R92, [R1+0x108] ;  /* 0x00010800015c7983 */ /* 0x001ee80000300800 */
[----:B------:R-:W3:Y:S01]  /*131e0*/  LDL.LU R0, [R1+0x150] ;  /* 0x0001500001007983 */ /* 0x000ee20000300800 */
[----:B------:R-:W-:-:S03]  /*131f0*/  @!P3 IMAD.MOV R21, RZ, RZ, -R21 ;  /* 0x000000ffff15b224 */ /* 0x000fc600078e0a15 */
[----:B----4-:R0:W-:Y:S04]  /*13200*/  STS.U8 [R89+UR9+0x1400], R11 ;  /* 0x0014000b59007988 */ /* 0x0101e80008000009 */
[----:B------:R-:W-:Y:S04]  /*13210*/  STS.U8 [R89+UR9+0x5400], R2 ;  /* 0x0054000259007988 */ /* 0x000fe80008000009 */
[----:B0-----:R-:W4:Y:S04]  /*13220*/  LDL.LU R11, [R1+0x104] ;  /* 0x00010400010b7983 */ /* 0x001f280000300800 */
[----:B--2---:R0:W-:Y:S04]  /*13230*/  STS.U8 [R89+UR9+0x1000], R93 ;  /* 0x0010005d59007988 */ /* 0x0041e80008000009 */
[----:B------:R-:W2:Y:S04]  /*13240*/  LDL.LU R5, [R1+0x14c] ;  /* 0x00014c0001057983 */ /* 0x000ea80000300800 */
[----:B0-----:R-:W4:Y:S01]  /*13250*/  LDL.LU R93, [R1+0xe8] ;  /* 0x0000e800015d7983 */ /* 0x001f220000300800 */
[----:B---3--:R-:W-:-:S02]  /*13260*/  ISETP.NE.AND P3, PT, R13, RZ, PT ;  /* 0x000000ff0d00720c */ /* 0x008fc40003f65270 */
[----:B------:R-:W-:Y:S01]  /*13270*/  LOP3.LUT R44, RZ, R13, RZ, 0x33, !PT ;  /* 0x0000000dff2c7212 */ /* 0x000fe200078e33ff */
[----:B------:R-:W3:Y:S03]  /*13280*/  LDL.LU R4, [R1+0x13c] ;  /* 0x00013c0001047983 */ /* 0x000ee60000300800 */
[C---:B------:R-:W-:Y:S02]  /*13290*/  SEL R12, R44.reuse, R12, !P3 ;  /* 0x0000000c2c0c7207 */ /* 0x040fe40005800000 */
[----:B------:R-:W-:Y:S02]  /*132a0*/  SEL R13, R44, R23, !P3 ;  /* 0x000000172c0d7207 */ /* 0x000fe40005800000 */
[----:B------:R-:W3:Y:S01]  /*132b0*/  LDL.LU R23, [R1+0xe4] ;  /* 0x0000e40001177983 */ /* 0x000ee20000300800 */
[----:B------:R-:W-:Y:S01]  /*132c0*/  IMAD R87, R12, UR48, RZ ;  /* 0x000000300c577c24 */ /* 0x000fe2000f8e02ff */
[----:B------:R-:W-:Y:S01]  /*132d0*/  SEL R12, R44, R22, !P3 ;  /* 0x000000162c0c7207 */ /* 0x000fe20005800000 */
[----:B------:R-:W-:Y:S01]  /*132e0*/  IMAD R86, R13, UR47, RZ ;  /* 0x0000002f0d567c24 */ /* 0x000fe2000f8e02ff */
[----:B------:R-:W3:Y:S04]  /*132f0*/  LDL.LU R3, [R1+0x120] ;  /* 0x0001200001037983 */ /* 0x000ee80000300800 */
[----:B------:R0:W-:Y:S01]  /*13300*/  STS.U8 [R89+UR9+0x5000], R10 ;  /* 0x0050000a59007988 */ /* 0x0001e20008000009 */
[----:B------:R-:W-:-:S02]  /*13310*/  IMAD R12, R12, UR46, RZ ;  /* 0x0000002e0c0c7c24 */ /* 0x000fc4000f8e02ff */
[----:B------:R-:W-:Y:S01]  /*13320*/  @!P0 IMAD.MOV R15, RZ, RZ, -R15 ;  /* 0x000000ffff0f8224 */ /* 0x000fe200078e0a0f */
[----:B------:R-:W3:Y:S01]  /*13330*/  LDL.LU R22, [R1+0xe0] ;  /* 0x0000e00001167983 */ /* 0x000ee20000300800 */
[----:B------:R-:W-:Y:S01]  /*13340*/  @!P1 IMAD.MOV R14, RZ, RZ, -R14 ;  /* 0x000000ffff0e9224 */ /* 0x000fe200078e0a0e */
[C---:B------:R-:W-:Y:S01]  /*13350*/  SEL R91, R44.reuse, R91, !P3 ;  /* 0x0000005b2c5b7207 */ /* 0x040fe20005800000 */
[----:B------:R-:W1:Y:S01]  /*13360*/  LDCU UR48, c[0x0][0x3b0] ;  /* 0x00007600ff3077ac */ /* 0x000e620008000800 */
[----:B------:R-:W3:Y:S01]  /*13370*/  LDL.LU R2, [R1+0x118] ;  /* 0x0001180001027983 */ /* 0x000ee20000300800 */
[C---:B------:R-:W-:Y:S02]  /*13380*/  SEL R90, R44.reuse, R90, !P3 ;  /* 0x0000005a2c5a7207 */ /* 0x040fe40005800000 */
[C---:B------:R-:W-:Y:S01]  /*13390*/  SEL R83, R44.reuse, R83, !P3 ;  /* 0x000000532c537207 */ /* 0x040fe20005800000 */
[----:B------:R1:W-:Y:S01]  /*133a0*/  STS.U8 [R89+UR9+0xc00], R7 ;  /* 0x000c000759007988 */ /* 0x0003e20008000009 */
[C---:B------:R-:W-:Y:S01]  /*133b0*/  SEL R13, R44.reuse, R24, !P3 ;  /* 0x000000182c0d7207 */ /* 0x040fe20005800000 */
[----:B------:R-:W2:Y:S02]  /*133c0*/  LDCU UR47, c[0x0][0x3b0] ;  /* 0x00007600ff2f77ac */ /* 0x000ea40008000800 */
[----:B0-----:R-:W3:Y:S01]  /*133d0*/  LDL.LU R10, [R1+0xcc] ;  /* 0x0000cc00010a7983 */ /* 0x001ee20000300800 */
[C---:B------:R-:W-:Y:S01]  /*133e0*/  SEL R82, R44.reuse, R82, !P3 ;  /* 0x000000522c527207 */ /* 0x040fe20005800000 */
[----:B------:R-:W0:Y:S02]  /*133f0*/  LDCU UR46, c[0x0][0x3b0] ;  /* 0x00007600ff2e77ac */ /* 0x000e240008000800 */
[----:B-1----:R-:W3:Y:S04]  /*13400*/  LDL.LU R7, [R1+0x11c] ;  /* 0x00011c0001077983 */ /* 0x002ee80000300800 */
[----:B------:R-:W3:Y:S01]  /*13410*/  LDL.LU R24, [R1+0xc8] ;  /* 0x0000c80001187983 */ /* 0x000ee20000300800 */
[----:B------:R-:W-:Y:S01]  /*13420*/  IMAD R13, R13, UR45, RZ ;  /* 0x0000002d0d0d7c24 */ /* 0x000fe2000f8e02ff */
[----:B------:R-:W-:-:S02]  /*13430*/  SEL R81, R44, R81, !P3 ;  /* 0x000000512c517207 */ /* 0x000fc40005800000 */
[----:B------:R-:W-:Y:S01]  /*13440*/  STS.U8 [R89+UR9+0x4c00], R88 ;  /* 0x004c005859007988 */ /* 0x000fe20008000009 */
[C---:B------:R-:W-:Y:S02]  /*13450*/  SEL R80, R44.reuse, R80, !P3 ;  /* 0x000000502c507207 */ /* 0x040fe40005800000 */
[C---:B------:R-:W-:Y:S01]  /*13460*/  SEL R79, R44.reuse, R79, !P3 ;  /* 0x0000004f2c4f7207 */ /* 0x040fe20005800000 */
[----:B------:R1:W-:Y:S01]  /*13470*/  STL [R1+0x10c], R12 ;  /* 0x00010c0c01007387 */ /* 0x0003e20000100800 */
[C---:B------:R-:W-:Y:S02]  /*13480*/  SEL R78, R44.reuse, R78, !P3 ;  /* 0x0000004e2c4e7207 */ /* 0x040fe40005800000 */
[C---:B------:R-:W-:Y:S01]  /*13490*/  SEL R77, R44.reuse, R77, !P3 ;  /* 0x0000004d2c4d7207 */ /* 0x040fe20005800000 */
[----:B------:R0:W-:Y:S01]  /*134a0*/  STS.U8 [R89+UR9+0x800], R0 ;  /* 0x0008000059007988 */ /* 0x0001e20008000009 */
[C---:B------:R-:W-:Y:S02]  /*134b0*/  SEL R76, R44.reuse, R76, !P3 ;  /* 0x0000004c2c4c7207 */ /* 0x040fe40005800000 */
[----:B------:R-:W-:-:S02]  /*134c0*/  SEL R75, R44, R75, !P3 ;  /* 0x0000004b2c4b7207 */ /* 0x000fc40005800000 */
[C---:B------:R-:W-:Y:S02]  /*134d0*/  SEL R74, R44.reuse, R74, !P3 ;  /* 0x0000004a2c4a7207 */ /* 0x040fe40005800000 */
[C---:B------:R-:W-:Y:S02]  /*134e0*/  SEL R73, R44.reuse, R73, !P3 ;  /* 0x000000492c497207 */ /* 0x040fe40005800000 */
[C---:B------:R-:W-:Y:S02]  /*134f0*/  SEL R72, R44.reuse, R72, !P3 ;  /* 0x000000482c487207 */ /* 0x040fe40005800000 */
[C---:B------:R-:W-:Y:S02]  /*13500*/  SEL R71, R44.reuse, R71, !P3 ;  /* 0x000000472c477207 */ /* 0x040fe40005800000 */
        /* <DEDUP_REMOVED lines=36> */
[C---:B------:R-:W-:Y:S01]  /*13750*/  SEL R27, R44.reuse, R27, !P3 ;  /* 0x0000001b2c1b7207 */ /* 0x040fe20005800000 */
[----:B------:R-:W-:Y:S01]  /*13760*/  IMAD R91, R91, UR69, RZ ;  /* 0x000000455b5b7c24 */ /* 0x000fe2000f8e02ff */
[----:B-1----:R-:W-:Y:S01]  /*13770*/  SEL R12, R44, R92, !P3 ;  /* 0x0000005c2c0c7207 */ /* 0x002fe20005800000 */
[----:B------:R-:W-:Y:S01]  /*13780*/  IMAD R90, R90, UR68, RZ ;  /* 0x000000445a5a7c24 */ /* 0x000fe2000f8e02ff */
[----:B------:R-:W3:Y:S01]  /*13790*/  LDL.LU R92, [R1+0xc4] ;  /* 0x0000c400015c7983 */ /* 0x000ee20000300800 */
[----:B------:R-:W-:Y:S01]  /*137a0*/  IMAD R83, R83, UR67, RZ ;  /* 0x0000004353537c24 */ /* 0x000fe2000f8e02ff */
[----:B------:R-:W1:Y:S01]  /*137b0*/  LDCU UR45, c[0x0][0x3b0] ;  /* 0x00007600ff2d77ac */ /* 0x000e620008000800 */
[----:B0-----:R-:W-:Y:S01]  /*137c0*/  IMAD R0, R12, UR44, RZ ;  /* 0x0000002c0c007c24 */ /* 0x001fe2000f8e02ff */
[----:B------:R4:W-:Y:S04]  /*137d0*/  STL [R1+0x4], R13 ;  /* 0x0000040d01007387 */ /* 0x0009e80000100800 */
[----:B--2---:R-:W-:Y:S01]  /*137e0*/  STS.U8 [R89+UR9+0x4800], R5 ;  /* 0x0048000559007988 */ /* 0x004fe20008000009 */
[----:B----4-:R-:W-:Y:S01]  /*137f0*/  SEL R13, R44, R11, !P3 ;  /* 0x0000000b2c0d7207 */ /* 0x010fe20005800000 */
[----:B------:R-:W-:Y:S01]  /*13800*/  IMAD R82, R82, UR66, RZ ;  /* 0x0000004252527c24 */ /* 0x000fe2000f8e02ff */
[----:B------:R-:W0:Y:S01]  /*13810*/  LDCU UR44, c[0x0][0x3b0] ;  /* 0x00007600ff2c77ac */ /* 0x000e220008000800 */
[----:B------:R-:W2:Y:S01]  /*13820*/  LDL.LU R11, [R1+0xc0] ;  /* 0x0000c000010b7983 */ /* 0x000ea20000300800 */
[----:B------:R-:W-:-:S03]  /*13830*/  SEL R12, R44, R93, !P3 ;  /* 0x0000005d2c0c7207 */ /* 0x000fc60005800000 */
[----:B------:R4:W-:Y:S04]  /*13840*/  STL [R1+0x108], R0 ;  /* 0x0001080001007387 */ /* 0x0009e80000100800 */
[----:B------:R-:W2:Y:S01]  /*13850*/  LDL.LU R93, [R1+0x9c] ;  /* 0x00009c00015d7983 */ /* 0x000ea20000300800 */
[----:B----4-:R-:W-:Y:S01]  /*13860*/  IMAD R0, R13, UR43, RZ ;  /* 0x0000002b0d007c24 */ /* 0x010fe2000f8e02ff */
[----:B---3--:R-:W-:Y:S02]  /*13870*/  SEL R13, R44, R23, !P3 ;  /* 0x000000172c0d7207 */ /* 0x008fe40005800000 */
[----:B------:R-:W-:Y:S01]  /*13880*/  STS.U8 [R89+UR9+0x400], R4 ;  /* 0x0004000459007988 */ /* 0x000fe20008000009 */
[----:B------:R-:W-:Y:S01]  /*13890*/  IMAD R81, R81, UR65, RZ ;  /* 0x0000004151517c24 */ /* 0x000fe2000f8e02ff */
[----:B------:R-:W3:Y:S02]  /*138a0*/  LDCU UR43, c[0x0][0x3b0] ;  /* 0x00007600ff2b77ac */ /* 0x000ee40008000800 */
[----:B------:R4:W-:Y:S04]  /*138b0*/  STL [R1+0xe8], R0 ;  /* 0x0000e80001007387 */ /* 0x0009e80000100800 */
[----:B------:R-:W3:Y:S01]  /*138c0*/  LDL.LU R23, [R1+0x90] ;  /* 0x0000900001177983 */ /* 0x000ee20000300800 */
[----:B----4-:R-:W-:Y:S01]  /*138d0*/  IMAD R0, R12, UR42, RZ ;  /* 0x0000002a0c007c24 */ /* 0x010fe2000f8e02ff */
[----:B------:R-:W-:-:S02]  /*138e0*/  SEL R12, R44, R22, !P3 ;  /* 0x000000162c0c7207 */ /* 0x000fc40005800000 */
[----:B------:R-:W-:Y:S01]  /*138f0*/  STS.U8 [R89+UR9+0x4400], R3 ;  /* 0x0044000359007988 */ /* 0x000fe20008000009 */
[----:B------:R-:W-:Y:S01]  /*13900*/  IMAD R80, R80, UR64, RZ ;  /* 0x0000004050507c24 */ /* 0x000fe2000f8e02ff */
[----:B------:R-:W4:Y:S02]  /*13910*/  LDCU UR42, c[0x0][0x3b0] ;  /* 0x00007600ff2a77ac */ /* 0x000f240008000800 */
[----:B------:R0:W-:Y:S04]  /*13920*/  STL [R1+0xe4], R0 ;  /* 0x0000e40001007387 */ /* 0x0001e80000100800 */
[----:B------:R-:W4:Y:S01]  /*13930*/  LDL.LU R22, [R1+0x8c] ;  /* 0x00008c0001167983 */ /* 0x000f220000300800 */
[----:B0-----:R-:W-:Y:S01]  /*13940*/  IMAD R0, R13, UR41, RZ ;  /* 0x000000290d007c24 */ /* 0x001fe2000f8e02ff */
[----:B------:R-:W-:-:S02]  /*13950*/  SEL R13, R44, R10, !P3 ;  /* 0x0000000a2c0d7207 */ /* 0x000fc40005800000 */
[----:B------:R-:W-:Y:S01]  /*13960*/  STS.U8 [R89+UR9], R2 ;  /* 0x0000000259007988 */ /* 0x000fe20008000009 */
[----:B------:R-:W-:Y:S01]  /*13970*/  IMAD R79, R79, UR63, RZ ;  /* 0x0000003f4f4f7c24 */ /* 0x000fe2000f8e02ff */
[----:B------:R-:W0:Y:S02]  /*13980*/  LDCU UR41, c[0x0][0x3b0] ;  /* 0x00007600ff2977ac */ /* 0x000e240008000800 */
[----:B------:R1:W-:Y:S02]  /*13990*/  STL [R1+0xe0], R0 ;  /* 0x0000e00001007387 */ /* 0x0003e40000100800 */
[----:B-1----:R-:W-:Y:S01]  /*139a0*/  IMAD R0, R12, UR40, RZ ;  /* 0x000000280c007c24 */ /* 0x002fe2000f8e02ff */
[----:B------:R-:W-:Y:S01]  /*139b0*/  SEL R12, R44, R24, !P3 ;  /* 0x000000182c0c7207 */ /* 0x000fe20005800000 */
[----:B------:R-:W-:Y:S01]  /*139c0*/  STS.U8 [R89+UR9+0x4000], R7 ;  /* 0x0040000759007988 */ /* 0x000fe20008000009 */
[----:B------:R-:W-:Y:S01]  /*139d0*/  IMAD R78, R78, UR62, RZ ;  /* 0x0000003e4e4e7c24 */ /* 0x000fe2000f8e02ff */
[----:B------:R-:W1:Y:S02]  /*139e0*/  LDCU UR40, c[0x0][0x3b0] ;  /* 0x00007600ff2877ac */ /* 0x000e640008000800 */
[----:B------:R0:W-:Y:S04]  /*139f0*/  STL [R1+0xcc], R0 ;  /* 0x0000cc0001007387 */ /* 0x0001e80000100800 */
[----:B------:R-:W4:Y:S01]  /*13a00*/  LDL.LU R24, [R1+0x98] ;  /* 0x0000980001187983 */ /* 0x000f220000300800 */
[----:B0-----:R-:W-:-:S03]  /*13a10*/  IMAD R0, R13, UR39, RZ ;  /* 0x000000270d007c24 */ /* 0x001fc6000f8e02ff */
[----:B------:R-:W-:Y:S01]  /*13a20*/  STS.U8 [R89+UR9+0x3400], R59 ;  /* 0x0034003b59007988 */ /* 0x000fe20008000009 */
[----:B------:R-:W-:Y:S01]  /*13a30*/  IMAD R77, R77, UR61, RZ ;  /* 0x0000003d4d4d7c24 */ /* 0x000fe2000f8e02ff */
[----:B------:R-:W0:Y:S02]  /*13a40*/  LDCU UR39, c[0x0][0x3b0] ;  /* 0x00007600ff2777ac */ /* 0x000e240008000800 */
[----:B------:R1:W-:Y:S02]  /*13a50*/  STL [R1+0xc8], R0 ;  /* 0x0000c80001007387 */ /* 0x0003e40000100800 */
[----:B-1----:R-:W-:Y:S02]  /*13a60*/  IMAD R0, R12, UR38, RZ ;  /* 0x000000260c007c24 */ /* 0x002fe4000f8e02ff */
[----:B------:R-:W-:Y:S01]  /*13a70*/  STS.U8 [R89+UR9+0x7400], R57 ;  /* 0x0074003959007988 */ /* 0x000fe20008000009 */
[----:B------:R-:W-:Y:S01]  /*13a80*/  IMAD R76, R76, UR60, RZ ;  /* 0x0000003c4c4c7c24 */ /* 0x000fe2000f8e02ff */
[----:B------:R-:W1:Y:S02]  /*13a90*/  LDCU UR38, c[0x0][0x3b0] ;  /* 0x00007600ff2677ac */ /* 0x000e640008000800 */
[----:B------:R-:W-:Y:S04]  /*13aa0*/  STS.U8 [R89+UR9+0x3800], R52 ;  /* 0x0038003459007988 */ /* 0x000fe80008000009 */
[----:B------:R-:W-:Y:S04]  /*13ab0*/  STS.U8 [R89+UR9+0x7800], R50 ;  /* 0x0078003259007988 */ /* 0x000fe80008000009 */
[----:B------:R-:W-:Y:S04]  /*13ac0*/  STS.U8 [R89+UR9+0x3c00], R48 ;  /* 0x003c003059007988 */ /* 0x000fe80008000009 */
[----:B------:R-:W-:Y:S01]  /*13ad0*/  STS.U8 [R89+UR9+0x7c00], R67 ;  /* 0x007c004359007988 */ /* 0x000fe20008000009 */
[----:B------:R-:W-:-:S03]  /*13ae0*/  SEL R13, R44, R92, !P3 ;  /* 0x0000005c2c0d7207 */ /* 0x000fc60005800000 */
[----:B------:R-:W4:Y:S04]  /*13af0*/  LDL.LU R92, [R1+0x94] ;  /* 0x00009400015c7983 */ /* 0x000f280000300800 */
[----:B------:R0:W-:Y:S02]  /*13b00*/  STL [R1+0xc4], R0 ;  /* 0x0000c40001007387 */ /* 0x0001e40000100800 */
[----:B0-----:R-:W-:Y:S01]  /*13b10*/  IMAD R0, R13, UR37, RZ ;  /* 0x000000250d007c24 */ /* 0x001fe2000f8e02ff */
[----:B------:R-:W0:Y:S04]  /*13b20*/  LDCU UR37, c[0x0][0x3b0] ;  /* 0x00007600ff2577ac */ /* 0x000e280008000800 */
[----:B------:R0:W-:Y:S01]  /*13b30*/  STL [R1+0xc0], R0 ;  /* 0x0000c00001007387 */ /* 0x0001e20000100800 */
[----:B--2---:R-:W-:-:S05]  /*13b40*/  SEL R12, R44, R11, !P3 ;  /* 0x0000000b2c0c7207 */ /* 0x004fca0005800000 */
[----:B0-----:R-:W-:Y:S01]  /*13b50*/  IMAD R0, R12, UR36, RZ ;  /* 0x000000240c007c24 */ /* 0x001fe2000f8e02ff */
[----:B------:R-:W0:Y:S01]  /*13b60*/  LDCU UR36, c[0x0][0x3b0] ;  /* 0x00007600ff2477ac */ /* 0x000e220008000800 */
[C---:B------:R-:W-:Y:S02]  /*13b70*/  SEL R13, R44.reuse, R93, !P3 ;  /* 0x0000005d2c0d7207 */ /* 0x040fe40005800000 */
[----:B------:R-:W2:Y:S04]  /*13b80*/  LDL.LU R93, [R1+0x88] ;  /* 0x00008800015d7983 */ /* 0x000ea80000300800 */
[----:B------:R0:W-:Y:S04]  /*13b90*/  STL [R1+0x9c], R0 ;  /* 0x00009c0001007387 */ /* 0x0001e80000100800 */
[----:B------:R-:W2:Y:S04]  /*13ba0*/  LDL.LU R3, [R1+0x148] ;  /* 0x0001480001037983 */ /* 0x000ea80000300800 */
[----:B------:R-:W2:Y:S01]  /*13bb0*/  LDL.LU R2, [R1+0x84] ;  /* 0x0000840001027983 */ /* 0x000ea20000300800 */
[----:B---3--:R-:W-:-:S03]  /*13bc0*/  SEL R12, R44, R23, !P3 ;  /* 0x000000172c0c7207 */ /* 0x008fc60005800000 */
[----:B------:R-:W3:Y:S01]  /*13bd0*/  LDL.LU R11, [R1+0x144] ;  /* 0x00014400010b7983 */ /* 0x000ee20000300800 */
[----:B0-----:R-:W-:-:S03]  /*13be0*/  LOP3.LUT R0, R89, 0x10, RZ, 0x3c, !PT ;  /* 0x0000001059007812 */ /* 0x001fc600078e3cff */
[----:B------:R-:W3:Y:S04]  /*13bf0*/  LDL.LU R23, [R1+0x80] ;  /* 0x0000800001177983 */ /* 0x000ee80000300800 */
[----:B------:R-:W3:Y:S04]  /*13c00*/  LDL.LU R89, [R1+0x158] ;  /* 0x0001580001597983 */ /* 0x000ee80000300800 */
[----:B------:R-:W3:Y:S01]  /*13c10*/  LDL.LU R10, [R1+0x7c] ;  /* 0x00007c00010a7983 */ /* 0x000ee20000300800 */
[----:B------:R-:W-:Y:S01]  /*13c20*/  IMAD R7, R13, UR35, RZ ;  /* 0x000000230d077c24 */ /* 0x000fe2000f8e02ff */
[----:B----4-:R-:W-:Y:S01]  /*13c30*/  SEL R13, R44, R22, !P3 ;  /* 0x000000162c0d7207 */ /* 0x010fe20005800000 */
[----:B------:R-:W-:Y:S01]  /*13c40*/  IMAD R22, R12, UR34, RZ ;  /* 0x000000220c167c24 */ /* 0x000fe2000f8e02ff */
[----:B------:R-:W4:Y:S01]  /*13c50*/  LDL.LU R88, [R1+0x154] ;  /* 0x0001540001587983 */ /* 0x000f220000300800 */
[----:B------:R-:W-:Y:S01]  /*13c60*/  IMAD R75, R75, UR59, RZ ;  /* 0x0000003b4b4b7c24 */ /* 0x000fe2000f8e02ff */
[----:B------:R-:W0:Y:S01]  /*13c70*/  LDCU UR35, c[0x0][0x3b0] ;  /* 0x00007600ff2377ac */ /* 0x000e220008000800 */
[----:B------:R-:W-:Y:S01]  /*13c80*/  IMAD R59, R13, UR33, RZ ;  /* 0x000000210d3b7c24 */ /* 0x000fe2000f8e02ff */
[----:B------:R-:W-:Y:S01]  /*13c90*/  STS.U8 [R0+UR9+0x80], R85 ;  /* 0x0000805500007988 */ /* 0x000fe20008000009 */
[----:B------:R-:W-:Y:S01]  /*13ca0*/  IMAD R74, R74, UR58, RZ ;  /* 0x0000003a4a4a7c24 */ /* 0x000fe2000f8e02ff */
[----:B------:R-:W0:Y:S01]  /*13cb0*/  LDCU UR33, c[0x0][0x3b0] ;  /* 0x00007600ff2177ac */ /* 0x000e220008000800 */
[----:B------:R-:W-:Y:S01]  /*13cc0*/  SEL R12, R44, R24, !P3 ;  /* 0x000000182c0c7207 */ /* 0x000fe20005800000 */
[----:B------:R-:W-:Y:S01]  /*13cd0*/  IMAD R73, R73, UR57, RZ ;  /* 0x0000003949497c24 */ /* 0x000fe2000f8e02ff */
[----:B------:R-:W4:Y:S01]  /*13ce0*/  LDL.LU R24, [R1+0x78] ;  /* 0x0000780001187983 */ /* 0x000f220000300800 */
[----:B------:R-:W-:Y:S01]  /*13cf0*/  IMAD R72, R72, UR56, RZ ;  /* 0x0000003848487c24 */ /* 0x000fe2000f8e02ff */
[----:B------:R-:W0:Y:S01]  /*13d00*/  LDCU UR34, c[0x0][0x3b0] ;  /* 0x00007600ff2277ac */ /* 0x000e220008000800 */
[----:B------:R-:W-:Y:S01]  /*13d10*/  IMAD R57, R12, UR32, RZ ;  /* 0x000000200c397c24 */ /* 0x000fe2000f8e02ff */
[----:B------:R-:W4:Y:S01]  /*13d20*/  LDL.LU R5, [R1+0x170] ;  /* 0x0001700001057983 */ /* 0x000f220000300800 */
[----:B------:R-:W-:Y:S01]  /*13d30*/  IMAD R71, R71, UR55, RZ ;  /* 0x0000003747477c24 */ /* 0x000fe2000f8e02ff */
[----:B------:R-:W0:Y:S02]  /*13d40*/  LDCU UR32, c[0x0][0x3b0] ;  /* 0x00007600ff2077ac */ /* 0x000e240008000800 */
[----:B------:R-:W4:Y:S04]  /*13d50*/  LDL.LU R4, [R1+0x74] ;  /* 0x0000740001047983 */ /* 0x000f280000300800 */
[----:B------:R-:W-:Y:S01]  /*13d60*/  STS.U8 [R0+UR9+0x4080], R84 ;  /* 0x0040805400007988 */ /* 0x000fe20008000009 */
[----:B------:R-:W-:-:S03]  /*13d70*/  SEL R13, R44, R92, !P3 ;  /* 0x0000005c2c0d7207 */ /* 0x000fc60005800000 */
[----:B------:R-:W4:Y:S02]  /*13d80*/  LDL.LU R92, [R1+0x16c] ;  /* 0x00016c00015c7983 */ /* 0x000f240000300800 */
[----:B------:R-:W-:Y:S01]  /*13d90*/  IMAD R48, R13, UR31, RZ ;  /* 0x0000001f0d307c24 */ /* 0x000fe2000f8e02ff */
[----:B------:R-:W0:Y:S01]  /*13da0*/  LDCU UR31, c[0x0][0x3b0] ;  /* 0x00007600ff1f77ac */ /* 0x000e220008000800 */
[C---:B--2---:R-:W-:Y:S02]  /*13db0*/  SEL R12, R44.reuse, R93, !P3 ;  /* 0x0000005d2c0c7207 */ /* 0x044fe40005800000 */
[----:B------:R-:W2:Y:S04]  /*13dc0*/  LDL.LU R93, [R1+0x70] ;  /* 0x00007000015d7983 */ /* 0x000ea80000300800 */
[----:B------:R0:W-:Y:S01]  /*13dd0*/  STS.U8 [R0+UR9+0x480], R3 ;  /* 0x0004800300007988 */ /* 0x0001e20008000009 */
[----:B------:R-:W-:Y:S01]  /*13de0*/  SEL R13, R44, R2, !P3 ;  /* 0x000000022c0d7207 */ /* 0x000fe20005800000 */
[----:B------:R-:W-:Y:S01]  /*13df0*/  IMAD R52, R12, UR30, RZ ;  /* 0x0000001e0c347c24 */ /* 0x000fe2000f8e02ff */
[----:B------:R-:W1:Y:S01]  /*13e00*/  LDCU UR30, c[0x0][0x3b0] ;  /* 0x00007600ff1e77ac */ /* 0x000e620008000800 */
[----:B0-----:R-:W2:Y:S04]  /*13e10*/  LDL.LU R3, [R1+0x180] ;  /* 0x0001800001037983 */ /* 0x001ea80000300800 */
[----:B------:R-:W2:Y:S01]  /*13e20*/  LDL.LU R2, [R1+0x6c] ;  /* 0x00006c0001027983 */ /* 0x000ea20000300800 */
[----:B---3--:R-:W-:-:S03]  /*13e30*/  SEL R12, R44, R23, !P3 ;  /* 0x000000172c0c7207 */ /* 0x008fc60005800000 */
[----:B------:R0:W-:Y:S01]  /*13e40*/  STS.U8 [R0+UR9+0x4480], R11 ;  /* 0x0044800b00007988 */ /* 0x0001e20008000009 */
[----:B------:R-:W-:Y:S01]  /*13e50*/  IMAD R50, R13, UR29, RZ ;  /* 0x0000001d0d327c24 */ /* 0x000fe2000f8e02ff */
[----:B------:R-:W-:Y:S01]  /*13e60*/  SEL R13, R44, R10, !P3 ;  /* 0x0000000a2c0d7207 */ /* 0x000fe20005800000 */
[----:B------:R-:W-:Y:S01]  /*13e70*/  IMAD R84, R12, UR28, RZ ;  /* 0x0000001c0c547c24 */ /* 0x000fe2000f8e02ff */
[----:B------:R3:W-:Y:S01]  /*13e80*/  STS.U8 [R0+UR9+0x880], R89 ;  /* 0x0008805900007988 */ /* 0x0007e20008000009 */
[----:B------:R-:W-:Y:S01]  /*13e90*/  IMAD R70, R70, UR54, RZ ;  /* 0x0000003646467c24 */ /* 0x000fe2000f8e02ff */
[----:B------:R-:W1:Y:S02]  /*13ea0*/  LDCU UR29, c[0x0][0x3b0] ;  /* 0x00007600ff1d77ac */ /* 0x000e640008000800 */
[----:B0-----:R-:W2:Y:S01]  /*13eb0*/  LDL.LU R11, [R1+0x17c] ;  /* 0x00017c00010b7983 */ /* 0x001ea20000300800 */
[----:B------:R-:W-:Y:S01]  /*13ec0*/  IMAD R67, R13, UR27, RZ ;  /* 0x0000001b0d437c24 */ /* 0x000fe2000f8e02ff */
[----:B------:R-:W0:Y:S02]  /*13ed0*/  LDCU UR27, c[0x0][0x3b0] ;  /* 0x00007600ff1b77ac */ /* 0x000e240008000800 */
[----:B------:R-:W2:Y:S01]  /*13ee0*/  LDL.LU R23, [R1+0x68] ;  /* 0x0000680001177983 */ /* 0x000ea20000300800 */
[----:B------:R-:W-:Y:S01]  /*13ef0*/  IMAD R69, R69, UR53, RZ ;  /* 0x0000003545457c24 */ /* 0x000fe2000f8e02ff */
[----:B------:R-:W0:Y:S02]  /*13f00*/  LDCU UR28, c[0x0][0x3b0] ;  /* 0x00007600ff1c77ac */ /* 0x000e240008000800 */
[----:B---3--:R-:W3:Y:S04]  /*13f10*/  LDL.LU R89, [R1+0x194] ;  /* 0x0001940001597983 */ /* 0x008ee80000300800 */
[----:B------:R-:W3:Y:S01]  /*13f20*/  LDL.LU R10, [R1+0x64] ;  /* 0x00006400010a7983 */ /* 0x000ee20000300800 */
[----:B----4-:R-:W-:-:S03]  /*13f30*/  SEL R12, R44, R24, !P3 ;  /* 0x000000182c0c7207 */ /* 0x010fc60005800000 */
[----:B------:R-:W4:Y:S01]  /*13f40*/  LDL.LU R24, [R1+0x190] ;  /* 0x0001900001187983 */ /* 0x000f220000300800 */
[----:B------:R-:W-:Y:S01]  /*13f50*/  SEL R13, R44, R4, !P3 ;  /* 0x000000042c0d7207 */ /* 0x000fe20005800000 */
[----:B------:R-:W-:Y:S02]  /*13f60*/  IMAD R4, R12, UR26, RZ ;  /* 0x0000001a0c047c24 */ /* 0x000fe4000f8e02ff */
[----:B------:R-:W-:Y:S01]  /*13f70*/  STS.U8 [R0+UR9+0x4880], R88 ;  /* 0x0048805800007988 */ /* 0x000fe20008000009 */
[----:B------:R-:W-:Y:S01]  /*13f80*/  IMAD R68, R68, UR52, RZ ;  /* 0x0000003444447c24 */ /* 0x000fe2000f8e02ff */
[----:B------:R-:W0:Y:S01]  /*13f90*/  LDCU UR26, c[0x0][0x3b0] ;  /* 0x00007600ff1a77ac */ /* 0x000e220008000800 */
[----:B------:R-:W-:Y:S01]  /*13fa0*/  IMAD R85, R13, UR25, RZ ;  /* 0x000000190d557c24 */ /* 0x000fe2000f8e02ff */
[----:B------:R-:W-:Y:S01]  /*13fb0*/  STS.U8 [R0+UR9+0xc80], R5 ;  /* 0x000c800500007988 */ /* 0x000fe20008000009 */
[----:B------:R-:W-:Y:S01]  /*13fc0*/  IMAD R66, R66, UR71, RZ ;  /* 0x0000004742427c24 */ /* 0x000fe2000f8e02ff */
[----:B------:R-:W0:Y:S02]  /*13fd0*/  LDCU UR25, c[0x0][0x3b0] ;  /* 0x00007600ff1977ac */ /* 0x000e240008000800 */
[----:B------:R-:W-:Y:S04]  /*13fe0*/  STL [R1+0x74], R4 ;  /* 0x0000740401007387 */ /* 0x000fe80000100800 */
[----:B------:R0:W-:Y:S04]  /*13ff0*/  STS.U8 [R0+UR9+0x4c80], R92 ;  /* 0x004c805c00007988 */ /* 0x0001e80008000009 */
[----:B0-----:R-:W4:Y:S01]  /*14000*/  LDL.LU R92, [R1+0x1a4] ;  /* 0x0001a400015c7983 */ /* 0x001f220000300800 */
[----:B--2---:R-:W-:-:S03]  /*14010*/  SEL R12, R44, R93, !P3 ;  /* 0x0000005d2c0c7207 */ /* 0x004fc60005800000 */
[----:B------:R-:W2:Y:S04]  /*14020*/  LDL.LU R93, [R1+0x1a0] ;  /* 0x0001a000015d7983 */ /* 0x000ea80000300800 */
[----:B------:R-:W2:Y:S01]  /*14030*/  LDL.LU R88, [R1+0x4c] ;  /* 0x00004c0001587983 */ /* 0x000ea20000300800 */
[----:B------:R-:W-:Y:S01]  /*14040*/  SEL R13, R44, R2, !P3 ;  /* 0x000000022c0d7207 */ /* 0x000fe20005800000 */
[----:B------:R-:W-:Y:S02]  /*14050*/  IMAD R2, R12, UR24, RZ ;  /* 0x000000180c027c24 */ /* 0x000fe4000f8e02ff */
[----:B------:R-:W-:Y:S01]  /*14060*/  STS.U8 [R0+UR9+0x1080], R3 ;  /* 0x0010800300007988 */ /* 0x000fe20008000009 */
[----:B------:R-:W-:Y:S01]  /*14070*/  IMAD R65, R65, UR70, RZ ;  /* 0x0000004641417c24 */ /* 0x000fe2000f8e02ff */
[----:B------:R-:W0:Y:S02]  /*14080*/  LDCU UR24, c[0x0][0x3b0] ;  /* 0x00007600ff1877ac */ /* 0x000e240008000800 */
[----:B------:R1:W-:Y:S04]  /*14090*/  STL [R1+0x6c], R2 ;  /* 0x00006c0201007387 */ /* 0x0003e80000100800 */
[----:B------:R0:W-:Y:S01]  /*140a0*/  STS.U8 [R0+UR9+0x5080], R11 ;  /* 0x0050800b00007988 */ /* 0x0001e20008000009 */
[----:B------:R-:W-:-:S03]  /*140b0*/  SEL R12, R44, R23, !P3 ;  /* 0x000000172c0c7207 */ /* 0x000fc60005800000 */
[----:B-1----:R-:W2:Y:S01]  /*140c0*/  LDL.LU R2, [R1+0x1b0] ;  /* 0x0001b00001027983 */ /* 0x002ea20000300800 */
[----:B------:R-:W-:Y:S01]  /*140d0*/  IMAD R23, R13, UR23, RZ ;  /* 0x000000170d177c24 */ /* 0x000fe2000f8e02ff */
[----:B------:R-:W1:Y:S02]  /*140e0*/  LDCU UR23, c[0x0][0x3b0] ;  /* 0x00007600ff1777ac */ /* 0x000e640008000800 */
[----:B---3--:R3:W-:Y:S01]  /*140f0*/  STS.U8 [R0+UR9+0x1480], R89 ;  /* 0x0014805900007988 */ /* 0x0087e20008000009 */
[----:B------:R-:W-:Y:S01]  /*14100*/  IMAD R3, R12, UR22, RZ ;  /* 0x000000160c037c24 */ /* 0x000fe2000f8e02ff */
[----:B------:R-:W1:Y:S01]  /*14110*/  LDCU UR22, c[0x0][0x3b0] ;  /* 0x00007600ff1677ac */ /* 0x000e620008000800 */
[C---:B------:R-:W-:Y:S01]  /*14120*/  SEL R13, R44.reuse, R10, !P3 ;  /* 0x0000000a2c0d7207 */ /* 0x040fe20005800000 */
[----:B0-----:R-:W2:Y:S04]  /*14130*/  LDL.LU R11, [R1+0x44] ;  /* 0x00004400010b7983 */ /* 0x001ea80000300800 */
[----:B------:R-:W2:Y:S04]  /*14140*/  LDL.LU R5, [R1+0x1c8] ;  /* 0x0001c80001057983 */ /* 0x000ea80000300800 */
[----:B---3--:R-:W3:Y:S01]  /*14150*/  LDL.LU R89, [R1+0x40] ;  /* 0x0000400001597983 */ /* 0x008ee20000300800 */
[----:B------:R-:W-:Y:S01]  /*14160*/  IMAD R13, R13, UR19, RZ ;  /* 0x000000130d0d7c24 */ /* 0x000fe2000f8e02ff */
[----:B------:R-:W0:Y:S02]  /*14170*/  LDCU UR19, c[0x0][0x3b0] ;  /* 0x00007600ff1377ac */ /* 0x000e240008000800 */
[----:B------:R-:W3:Y:S04]  /*14180*/  LDL.LU R12, [R1+0x58] ;  /* 0x00005800010c7983 */ /* 0x000ee80000300800 */
[----:B------:R-:W3:Y:S04]  /*14190*/  LDL.LU R4, [R1+0x1c0] ;  /* 0x0001c00001047983 */ /* 0x000ee80000300800 */
[----:B------:R0:W-:Y:S04]  /*141a0*/  STL [R1+0x64], R3 ;  /* 0x0000640301007387 */ /* 0x0001e80000100800 */
[----:B----4-:R4:W-:Y:S04]  /*141b0*/  STS.U8 [R0+UR9+0x5480], R24 ;  /* 0x0054801800007988 */ /* 0x0109e80008000009 */
[----:B0-----:R-:W3:Y:S04]  /*141c0*/  LDL.LU R3, [R1+0x3c] ;  /* 0x00003c0001037983 */ /* 0x001ee80000300800 */
[----:B------:R-:W3:Y:S04]  /*141d0*/  LDL.LU R10, [R1+0x208] ;  /* 0x00020800010a7983 */ /* 0x000ee80000300800 */
[----:B----4-:R-:W4:Y:S04]  /*141e0*/  LDL.LU R24, [R1+0x1fc] ;  /* 0x0001fc0001187983 */ /* 0x010f280000300800 */
[----:B------:R0:W-:Y:S04]  /*141f0*/  STL [R1+0x58], R13 ;  /* 0x0000580d01007387 */ /* 0x0001e80000100800 */
[----:B0-----:R-:W4:Y:S04]  /*14200*/  LDL.LU R13, [R1+0x54] ;  /* 0x00005400010d7983 */ /* 0x001f280000300800 */
[----:B------:R0:W-:Y:S04]  /*14210*/  STS.U8 [R0+UR9+0x1880], R92 ;  /* 0x0018805c00007988 */ /* 0x0001e80008000009 */
[----:B0-----:R-:W4:Y:S04]  /*14220*/  LDL.LU R92, [R1+0x128c] ;  /* 0x00128c00015c7983 */ /* 0x001f280000300800 */
[----:B--2---:R-:W-:Y:S01]  /*14230*/  STS.U8 [R0+UR9+0x5880], R93 ;  /* 0x0058805d00007988 */ /* 0x004fe20008000009 */
[----:B---3--:R-:W-:-:S05]  /*14240*/  SEL R12, R44, R12, !P3 ;  /* 0x0000000c2c0c7207 */ /* 0x008fca0005800000 */
[----:B------:R-:W-:Y:S01]  /*14250*/  IMAD R12, R12, UR18, RZ ;  /* 0x000000120c0c7c24 */ /* 0x000fe2000f8e02ff */
[----:B------:R-:W0:Y:S04]  /*14260*/  LDCU UR18, c[0x0][0x3b0] ;  /* 0x00007600ff1277ac */ /* 0x000e280008000800 */
[----:B------:R2:W-:Y:S04]  /*14270*/  STL [R1+0x54], R12 ;  /* 0x0000540c01007387 */ /* 0x0005e80000100800 */
[----:B--2---:R-:W2:Y:S04]  /*14280*/  LDL.LU R12, [R1+0x50] ;  /* 0x00005000010c7983 */ /* 0x004ea80000300800 */
[----:B------:R-:W3:Y:S01]  /*14290*/  LDL.LU R93, [R1+0x1288] ;  /* 0x00128800015d7983 */ /* 0x000ee20000300800 */
[----:B----4-:R-:W-:-:S05]  /*142a0*/  SEL R13, R44, R13, !P3 ;  /* 0x0000000d2c0d7207 */ /* 0x010fca0005800000 */
[----:B------:R-:W-:Y:S01]  /*142b0*/  IMAD R13, R13, UR17, RZ ;  /* 0x000000110d0d7c24 */ /* 0x000fe2000f8e02ff */
[----:B------:R-:W4:Y:S04]  /*142c0*/  LDCU UR17, c[0x0][0x3b0] ;  /* 0x00007600ff1177ac */ /* 0x000f280008000800 */
[----:B------:R0:W-:Y:S04]  /*142d0*/  STL [R1+0x50], R13 ;  /* 0x0000500d01007387 */ /* 0x0001e80000100800 */
[----:B0-----:R-:W4:Y:S01]  /*142e0*/  LDL.LU R13, [R1+0x1b4] ;  /* 0x0001b400010d7983 */ /* 0x001f220000300800 */
[----:B--2---:R-:W-:-:S05]  /*142f0*/  SEL R12, R44, R12, !P3 ;  /* 0x0000000c2c0c7207 */ /* 0x004fca0005800000 */
[----:B------:R-:W-:Y:S01]  /*14300*/  IMAD R12, R12, UR16, RZ ;  /* 0x000000100c0c7c24 */ /* 0x000fe2000f8e02ff */
[----:B---3--:R-:W-:Y:S01]  /*14310*/  SEL R93, R44, R93, !P3 ;  /* 0x0000005d2c5d7207 */ /* 0x008fe20005800000 */
[----:B------:R-:W-:Y:S01]  /*14320*/  IMAD R64, R64, UR76, RZ ;  /* 0x0000004c40407c24 */ /* 0x000fe2000f8e02ff */
[----:B------:R-:W-:Y:S01]  /*14330*/  SEL R92, R44, R92, !P3 ;  /* 0x0000005c2c5c7207 */ /* 0x000fe20005800000 */
[----:B------:R-:W-:Y:S01]  /*14340*/  IMAD R63, R63, UR75, RZ ;  /* 0x0000004b3f3f7c24 */ /* 0x000fe2000f8e02ff */
[----:B------:R0:W-:Y:S01]  /*14350*/  STL [R1+0x4c], R12 ;  /* 0x00004c0c01007387 */ /* 0x0001e20000100800 */
[----:B------:R-:W-:Y:S01]  /*14360*/  IMAD R62, R62, UR74, RZ ;  /* 0x0000004a3e3e7c24 */ /* 0x000fe2000f8e02ff */
[----:B------:R-:W2:Y:S01]  /*14370*/  LDCU UR16, c[0x0][0x3b0] ;  /* 0x00007600ff1077ac */ /* 0x000ea20008000800 */
[C---:B0-----:R-:W-:Y:S01]  /*14380*/  SEL R12, R44.reuse, R11, !P3 ;  /* 0x0000000b2c0c7207 */ /* 0x041fe20005800000 */
[----:B----4-:R-:W-:Y:S04]  /*14390*/  STS.U8 [R0+UR9+0x1c80], R13 ;  /* 0x001c800d00007988 */ /* 0x010fe80008000009 */
[----:B------:R0:W-:Y:S04]  /*143a0*/  STS.U8 [R0+UR9+0x5c80], R2 ;  /* 0x005c800200007988 */ /* 0x0001e80008000009 */
[----:B0-----:R-:W3:Y:S04]  /*143b0*/  LDL.LU R2, [R1+0xc] ;  /* 0x00000c0001027983 */ /* 0x001ee80000300800 */
[----:B------:R-:W4:Y:S01]  /*143c0*/  LDL.LU R11, [R1+0x8] ;  /* 0x00000800010b7983 */ /* 0x000f220000300800 */
[----:B------:R-:W-:-:S05]  /*143d0*/  SEL R13, R44, R88, !P3 ;  /* 0x000000582c0d7207 */ /* 0x000fca0005800000 */
[----:B------:R-:W-:Y:S01]  /*143e0*/  IMAD R13, R13, UR15, RZ ;  /* 0x0000000f0d0d7c24 */ /* 0x000fe2000f8e02ff */
[----:B------:R-:W-:Y:S01]  /*143f0*/  STS.U8 [R0+UR9+0x2080], R5 ;  /* 0x0020800500007988 */ /* 0x000fe20008000009 */
[----:B------:R-:W-:Y:S01]  /*14400*/  IMAD R88, R6, 0x67, RZ ;  /* 0x0000006706587824 */ /* 0x000fe200078e02ff */
[----:B------:R-:W0:Y:S02]  /*14410*/  LDCU UR15, c[0x0][0x3b0] ;  /* 0x00007600ff0f77ac */ /* 0x000e240008000800 */
[----:B------:R1:W-:Y:S04]  /*14420*/  STL [R1+0x44], R13 ;  /* 0x0000440d01007387 */ /* 0x0003e80000100800 */
[----:B------:R0:W-:Y:S01]  /*14430*/  STS.U8 [R0+UR9+0x6080], R4 ;  /* 0x0060800400007988 */ /* 0x0001e20008000009 */
[----:B-1----:R-:W-:Y:S01]  /*14440*/  SEL R13, R44, R89, !P3 ;  /* 0x000000592c0d7207 */ /* 0x002fe20005800000 */
[----:B------:R-:W-:Y:S01]  /*14450*/  IMAD R89, R12, UR14, RZ ;  /* 0x0000000e0c597c24 */ /* 0x000fe2000f8e02ff */
[C---:B------:R-:W-:Y:S01]  /*14460*/  SEL R12, R44.reuse, R3, !P3 ;  /* 0x000000032c0c7207 */ /* 0x040fe20005800000 */
[----:B------:R1:W-:Y:S01]  /*14470*/  STS.U8 [R0+UR9+0x2480], R10 ;  /* 0x0024800a00007988 */ /* 0x0003e20008000009 */
[C---:B------:R-:W-:Y:S01]  /*14480*/  SEL R5, R44.reuse, R20, !P3 ;  /* 0x000000142c057207 */ /* 0x040fe20005800000 */
[----:B------:R-:W-:Y:S01]  /*14490*/  IMAD R3, R13, UR13, RZ ;  /* 0x0000000d0d037c24 */ /* 0x000fe2000f8e02ff */
[----:B0-----:R-:W-:Y:S01]  /*144a0*/  SEL R4, R44, R19, !P3 ;  /* 0x000000132c047207 */ /* 0x001fe20005800000 */
[----:B------:R0:W-:Y:S01]  /*144b0*/  STS.U8 [R0+UR9+0x6480], R24 ;  /* 0x0064801800007988 */ /* 0x0001e20008000009 */
[----:B------:R-:W-:Y:S01]  /*144c0*/  IMAD R93, R93, UR50, RZ ;  /* 0x000000325d5d7c24 */ /* 0x000fe2000f8e02ff */
[----:B------:R-:W2:Y:S01]  /*144d0*/  LDCU UR14, c[0x0][0x3b0] ;  /* 0x00007600ff0e77ac */ /* 0x000ea20008000800 */
[----:B-1----:R-:W-:Y:S01]  /*144e0*/  IMAD R10, R6, 0x66, RZ ;  /* 0x00000066060a7824 */ /* 0x002fe200078e02ff */
[----:B------:R-:W-:Y:S01]  /*144f0*/  STL [R1+0x3c], R3 ;  /* 0x00003c0301007387 */ /* 0x000fe20000100800 */
[----:B------:R-:W-:Y:S01]  /*14500*/  IMAD R92, R92, UR51, RZ ;  /* 0x000000335c5c7c24 */ /* 0x000fe2000f8e02ff */
[----:B------:R-:W1:Y:S01]  /*14510*/  LDCU UR13, c[0x0][0x3b0] ;  /* 0x00007600ff0d77ac */ /* 0x000e620008000800 */
[C---:B0-----:R-:W-:Y:S01]  /*14520*/  SEL R0, R44.reuse, R26, !P3 ;  /* 0x0000001a2c007207 */ /* 0x041fe20005800000 */
[----:B------:R0:W-:Y:S04]  /*14530*/  STL [R1+0x127c], R6 ;  /* 0x00127c0601007387 */ /* 0x0001e80000100800 */
[----:B------:R1:W-:Y:S04]  /*14540*/  STL [R1+0x1280], R10 ;  /* 0x0012800a01007387 */ /* 0x0003e80000100800 */
[----:B------:R1:W-:Y:S01]  /*14550*/  STL [R1+0x1284], R88 ;  /* 0x0012845801007387 */ /* 0x0003e20000100800 */
[----:B0-----:R-:W-:-:S03]  /*14560*/  SEL R6, R44, R17, !P3 ;  /* 0x000000112c067207 */ /* 0x001fc60005800000 */
[----:B------:R0:W-:Y:S01]  /*14570*/  STL [R1+0x8], R0 ;  /* 0x0000080001007387 */ /* 0x0001e20000100800 */
[----:B------:R-:W-:Y:S01]  /*14580*/  IMAD R24, R12, UR12, RZ ;  /* 0x0000000c0c187c24 */ /* 0x000fe2000f8e02ff */
[C---:B------:R-:W-:Y:S01]  /*14590*/  SEL R3, R44.reuse, R21, !P3 ;  /* 0x000000152c037207 */ /* 0x040fe20005800000 */
[----:B------:R-:W-:Y:S01]  /*145a0*/  IMAD R61, R61, UR73, RZ ;  /* 0x000000493d3d7c24 */ /* 0x000fe2000f8e02ff */
[----:B------:R-:W2:Y:S01]  /*145b0*/  LDL.LU R17, [R1+0xc8] ;  /* 0x0000c80001117983 */ /* 0x000ea20000300800 */
[----:B-1----:R-:W-:Y:S01]  /*145c0*/  SEL R10, R44, R18, !P3 ;  /* 0x000000122c0a7207 */ /* 0x002fe20005800000 */
[----:B------:R-:W-:Y:S01]  /*145d0*/  IMAD R60, R60, UR72, RZ ;  /* 0x000000483c3c7c24 */ /* 0x000fe2000f8e02ff */
[----:B------:R-:W-:Y:S01]  /*145e0*/  SEL R88, R44, R25, !P3 ;  /* 0x000000192c587207 */ /* 0x000fe20005800000 */
[----:B------:R-:W-:Y:S01]  /*145f0*/  IMAD R56, R56, UR4, RZ ;  /* 0x0000000438387c24 */ /* 0x000fe2000f8e02ff */
[----:B0-----:R-:W-:Y:S01]  /*14600*/  SEL R0, R44, R16, !P3 ;  /* 0x000000102c007207 */ /* 0x001fe20005800000 */
[----:B------:R-:W-:Y:S01]  /*14610*/  IMAD R58, R58, UR5, RZ ;  /* 0x000000053a3a7c24 */ /* 0x000fe2000f8e02ff */
[----:B------:R-:W2:Y:S01]  /*14620*/  LDL.LU R16, [R1+0xcc] ;  /* 0x0000cc0001107983 */ /* 0x000ea20000300800 */
[-C--:B------:R-:W-:Y:S01]  /*14630*/  IADD3 R25, P0, PT, R87, R9.reuse, RZ ;  /* 0x0000000957197210 */ /* 0x080fe20007f1e0ff */
[----:B------:R-:W-:Y:S01]  /*14640*/  IMAD R55, R55, UR48, RZ ;  /* 0x0000003037377c24 */ /* 0x000fe2000f8e02ff */
[----:B------:R-:W-:Y:S01]  /*14650*/  IADD3 R26, P1, PT, R86, R9, RZ ;  /* 0x00000009561a7210 */ /* 0x000fe20007f3e0ff */
[----:B------:R-:W2:Y:S01]  /*14660*/  LDL.LU R20, [R1+0xe0] ;  /* 0x0000e00001147983 */ /* 0x000ea20000300800 */
[----:B------:R-:W-:Y:S01]  /*14670*/  IMAD R54, R54, UR47, RZ ;  /* 0x0000002f36367c24 */ /* 0x000fe2000f8e02ff */
[----:B------:R-:W0:Y:S02]  /*14680*/  LDCU UR12, c[0x0][0x3b0] ;  /* 0x00007600ff0c77ac */ /* 0x000e240008000800 */
[----:B------:R-:W2:Y:S01]  /*14690*/  LDL.LU R19, [R1+0xe4] ;  /* 0x0000e40001137983 */ /* 0x000ea20000300800 */
[----:B------:R-:W-:Y:S01]  /*146a0*/  IMAD R53, R53, UR46, RZ ;  /* 0x0000002e35357c24 */ /* 0x000fe2000f8e02ff */
[----:B------:R-:W1:Y:S02]  /*146b0*/  LDCU UR4, c[0x0][0x3b0] ;  /* 0x00007600ff0477ac */ /* 0x000e640008000800 */
[----:B------:R-:W2:Y:S01]  /*146c0*/  LDL.LU R21, [R1+0xe8] ;  /* 0x0000e80001157983 */ /* 0x000ea20000300800 */
[----:B------:R-:W-:Y:S01]  /*146d0*/  IMAD R51, R51, UR45, RZ ;  /* 0x0000002d33337c24 */ /* 0x000fe2000f8e02ff */
[----:B------:R-:W0:Y:S01]  /*146e0*/  LDCU UR5, c[0x0][0x3b0] ;  /* 0x00007600ff0577ac */ /* 0x000e220008000800 */
[----:B---3--:R-:W-:-:S02]  /*146f0*/  SEL R13, R44, R2, !P3 ;  /* 0x000000022c0d7207 */ /* 0x008fc40005800000 */
[C---:B------:R-:W-:Y:S02]  /*14700*/  SEL R2, R44.reuse, R15, !P3 ;  /* 0x0000000f2c027207 */ /* 0x040fe40005800000 */
[C---:B----4-:R-:W-:Y:S01]  /*14710*/  SEL R12, R44.reuse, R11, !P3 ;  /* 0x0000000b2c0c7207 */ /* 0x050fe20005800000 */
[----:B------:R-:W3:Y:S01]  /*14720*/  LDL.LU R15, [R1+0x108] ;  /* 0x00010800010f7983 */ /* 0x000ee20000300800 */
[----:B------:R-:W-:-:S03]  /*14730*/  SEL R11, R44, R14, !P3 ;  /* 0x0000000e2c0b7207 */ /* 0x000fc60005800000 */
[----:B------:R-:W4:Y:S04]  /*14740*/  LDL.LU R14, [R1+0x4] ;  /* 0x00000400010e7983 */ /* 0x000f280000300800 */
[----:B------:R0:W-:Y:S04]  /*14750*/  STL [R1+0xfd8], R44 ;  /* 0x000fd82c01007387 */ /* 0x0001e80000100800 */
[----:B0-----:R-:W2:Y:S04]  /*14760*/  LDL.LU R44, [R1+0x10c] ;  /* 0x00010c00012c7983 */ /* 0x001ea80000300800 */
[----:B------:R-:W3:Y:S04]  /*14770*/  LDL.LU R18, [R1+0xc4] ;  /* 0x0000c40001127983 */ /* 0x000ee80000300800 */
[----:B------:R0:W-:Y:S04]  /*14780*/  STL [R1+0x3d0], R25 ;  /* 0x0003d01901007387 */ /* 0x0001e80000100800 */
[----:B0-----:R-:W3:Y:S04]  /*14790*/  LDL.LU R25, [R1+0xc0] ;  /* 0x0000c00001197983 */ /* 0x001ee80000300800 */
[----:B------:R0:W-:Y:S02]  /*147a0*/  STL [R1+0x3d8], R26 ;  /* 0x0003d81a01007387 */ /* 0x0001e40000100800 */
[----:B0-----:R-:W-:-:S05]  /*147b0*/  LEA.HI.X.SX32 R26, R87, R8, 0x1, P0 ;  /* 0x00000008571a7211 */ /* 0x001fca00000f0eff */
[----:B------:R0:W-:Y:S04]  /*147c0*/  STL [R1+0x3cc], R26 ;  /* 0x0003cc1a01007387 */ /* 0x0001e80000100800 */
[----:B0-----:R-:W3:Y:S04]  /*147d0*/  LDL.LU R26, [R1+0x9c] ;  /* 0x00009c00011a7983 */ /* 0x001ee80000300800 */
[----:B------:R-:W-:Y:S04]  /*147e0*/  STL [R1+0x1080], R87 ;  /* 0x0010805701007387 */ /* 0x000fe80000100800 */
[----:B------:R-:W-:Y:S04]  /*147f0*/  STL [R1+0x1088], R87 ;  /* 0x0010885701007387 */ /* 0x000fe80000100800 */
[----:B------:R-:W-:Y:S04]  /*14800*/  STL [R1+0x1090], R87 ;  /* 0x0010905701007387 */ /* 0x000fe80000100800 */
[----:B------:R2:W-:Y:S02]  /*14810*/  STL [R1+0x10a4], R87 ;  /* 0x0010a45701007387 */ /* 0x0005e40000100800 */
[----:B--2---:R-:W-:-:S05]  /*14820*/  IADD3 R87, P0, PT, R44, R9, RZ ;  /* 0x000000092c577210 */ /* 0x004fca0007f1e0ff */
[----:B------:R0:W-:Y:S04]  /*14830*/  STL [R1+0x3e0], R87 ;  /* 0x0003e05701007387 */ /* 0x0001e80000100800 */
[----:B------:R4:W-:Y:S01]  /*14840*/  STL [R1+0x1044], R86 ;  /* 0x0010445601007387 */ /* 0x0009e20000100800 */
[-C--:B------:R-:W-:Y:S02]  /*14850*/  LEA.HI.X.SX32 R44, R44, R8.reuse, 0x1, P0 ;  /* 0x000000082c2c7211 */ /* 0x080fe400000f0eff */
[----:B0-----:R-:W-:Y:S02]  /*14860*/  LEA.HI.X.SX32 R87, R86, R8, 0x1, P1 ;  /* 0x0000000856577211 */ /* 0x001fe400008f0eff */
[----:B----4-:R-:W-:-:S03]  /*14870*/  IADD3 R86, P1, PT, R14, R9, RZ ;  /* 0x000000090e567210 */ /* 0x010fc60007f3e0ff */
[----:B------:R-:W-:Y:S04]  /*14880*/  STL [R1+0x3d4], R87 ;  /* 0x0003d45701007387 */ /* 0x000fe80000100800 */
[----:B------:R3:W-:Y:S01]  /*14890*/  STL [R1+0x3e8], R86 ;  /* 0x0003e85601007387 */ /* 0x0007e20000100800 */
[----:B------:R-:W-:-:S03]  /*148a0*/  LEA.HI.X.SX32 R14, R14, R8, 0x1, P1 ;  /* 0x000000080e0e7211 */ /* 0x000fc600008f0eff */
[----:B------:R0:W-:Y:S01]  /*148b0*/  STL [R1+0x3dc], R44 ;  /* 0x0003dc2c01007387 */ /* 0x0001e20000100800 */
[-C--:B---3--:R-:W-:Y:S02]  /*148c0*/  IADD3 R86, P0, PT, R15, R9.reuse, RZ ;  /* 0x000000090f567210 */ /* 0x088fe40007f1e0ff */
[----:B0-----:R-:W-:-:S03]  /*148d0*/  IADD3 R44, P1, PT, R21, R9, RZ ;  /* 0x00000009152c7210 */ /* 0x001fc60007f3e0ff */
[----:B------:R-:W-:Y:S04]  /*148e0*/  STL [R1+0x410], R86 ;  /* 0x0004105601007387 */ /* 0x000fe80000100800 */
[----:B------:R0:W-:Y:S04]  /*148f0*/  STL [R1+0x3e4], R14 ;  /* 0x0003e40e01007387 */ /* 0x0001e80000100800 */
[----:B------:R2:W-:Y:S01]  /*14900*/  STL [R1+0x418], R44 ;  /* 0x0004182c01007387 */ /* 0x0005e20000100800 */
[-C--:B0-----:R-:W-:Y:S02]  /*14910*/  LEA.HI.X.SX32 R14, R15, R8.reuse, 0x1, P0 ;  /* 0x000000080f0e7211 */ /* 0x081fe400000f0eff */
[----:B------:R-:W-:-:S02]  /*14920*/  LEA.HI.X.SX32 R15, R21, R8, 0x1, P1 ;  /* 0x00000008150f7211 */ /* 0x000fc400008f0eff */
[-C--:B--2---:R-:W-:Y:S01]  /*14930*/  IADD3 R44, P0, PT, R19, R9.reuse, RZ ;  /* 0x00000009132c7210 */ /* 0x084fe20007f1e0ff */
[----:B------:R0:W-:Y:S04]  /*14940*/  STL [R1+0x3ec], R14 ;  /* 0x0003ec0e01007387 */ /* 0x0001e80000100800 */
[----:B------:R-:W-:Y:S04]  /*14950*/  STL [R1+0x420], R44 ;  /* 0x0004202c01007387 */ /* 0x000fe80000100800 */
[----:B------:R2:W-:Y:S01]  /*14960*/  STL [R1+0x414], R15 ;  /* 0x0004140f01007387 */ /* 0x0005e20000100800 */
[----:B0-----:R-:W-:-:S05]  /*14970*/  IADD3 R14, P1, PT, R20, R9, RZ ;  /* 0x00000009140e7210 */ /* 0x001fca0007f3e0ff */
[----:B------:R0:W-:Y:S01]  /*14980*/  STL [R1+0x430], R14 ;  /* 0x0004300e01007387 */ /* 0x0001e20000100800 */
[----:B--2---:R-:W-:Y:S02]  /*14990*/  LEA.HI.X.SX32 R15, R19, R8, 0x1, P0 ;  /* 0x00000008130f7211 */ /* 0x004fe400000f0eff */
[----:B------:R-:W-:-:S03]  /*149a0*/  IADD3 R19, P0, PT, R16, R9, RZ ;  /* 0x0000000910137210 */ /* 0x000fc60007f1e0ff */
[----:B------:R2:W-:Y:S01]  /*149b0*/  STL [R1+0x41c], R15 ;  /* 0x00041c0f01007387 */ /* 0x0005e20000100800 */
[----:B0-----:R-:W-:-:S03]  /*149c0*/  LEA.HI.X.SX32 R14, R20, R8, 0x1, P1 ;  /* 0x00000008140e7211 */ /* 0x001fc600008f0eff */
[----:B------:R-:W-:Y:S04]  /*149d0*/  STL [R1+0x438], R19 ;  /* 0x0004381301007387 */ /* 0x000fe80000100800 */
[----:B------:R0:W-:Y:S01]  /*149e0*/  STL [R1+0x42c], R14 ;  /* 0x00042c0e01007387 */ /* 0x0001e20000100800 */
[----:B--2---:R-:W-:-:S05]  /*149f0*/  IADD3 R15, P1, PT, R17, R9, RZ ;  /* 0x00000009110f7210 */ /* 0x004fca0007f3e0ff */
[----:B------:R2:W-:Y:S01]  /*14a00*/  STL [R1+0x440], R15 ;  /* 0x0004400f01007387 */ /* 0x0005e20000100800 */
[----:B0-----:R-:W-:Y:S02]  /*14a10*/  LEA.HI.X.SX32 R14, R16, R8, 0x1, P0 ;  /* 0x00000008100e7211 */ /* 0x001fe400000f0eff */
[----:B------:R-:W-:-:S03]  /*14a20*/  IADD3 R16, P0, PT, R18, R9, RZ ;  /* 0x0000000912107210 */ /* 0x000fc60007f1e0ff */
[----:B------:R0:W-:Y:S01]  /*14a30*/  STL [R1+0x434], R14 ;  /* 0x0004340e01007387 */ /* 0x0001e20000100800 */
[----:B--2---:R-:W-:-:S03]  /*14a40*/  LEA.HI.X.SX32 R15, R17, R8, 0x1, P1 ;  /* 0x00000008110f7211 */ /* 0x004fc600008f0eff */
[----:B------:R2:W-:Y:S04]  /*14a50*/  STL [R1+0x448], R16 ;  /* 0x0004481001007387 */ /* 0x0005e80000100800 */
[----:B------:R3:W-:Y:S01]  /*14a60*/  STL [R1+0x43c], R15 ;  /* 0x00043c0f01007387 */ /* 0x0007e20000100800 */
[----:B0-----:R-:W-:Y:S02]  /*14a70*/  IADD3 R14, P1, PT, R25, R9, RZ ;  /* 0x00000009190e7210 */ /* 0x001fe40007f3e0ff */
[----:B--2---:R-:W-:-:S03]  /*14a80*/  LEA.HI.X.SX32 R16, R18, R8, 0x1, P0 ;  /* 0x0000000812107211 */ /* 0x004fc600000f0eff */
[----:B------:R0:W-:Y:S01]  /*14a90*/  STL [R1+0x450], R14 ;  /* 0x0004500e01007387 */ /* 0x0001e20000100800 */
[----:B---3--:R-:W-:-:S03]  /*14aa0*/  IADD3 R15, P0, PT, R26, R9, RZ ;  /* 0x000000091a0f7210 */ /* 0x008fc60007f1e0ff */
[----:B------:R-:W-:Y:S04]  /*14ab0*/  STL [R1+0x444], R16 ;  /* 0x0004441001007387 */ /* 0x000fe80000100800 */
[----:B------:R2:W-:Y:S01]  /*14ac0*/  STL [R1+0x458], R15 ;  /* 0x0004580f01007387 */ /* 0x0005e20000100800 */
[----:B0-----:R-:W-:Y:S02]  /*14ad0*/  LEA.HI.X.SX32 R14, R25, R8, 0x1, P1 ;  /* 0x00000008190e7211 */ /* 0x001fe400008f0eff */
[----:B------:R-:W-:-:S03]  /*14ae0*/  IADD3 R44, P1, PT, R7, R9, RZ ;  /* 0x00000009072c7210 */ /* 0x000fc60007f3e0ff */
[----:B------:R0:W-:Y:S01]  /*14af0*/  STL [R1+0x44c], R14 ;  /* 0x00044c0e01007387 */ /* 0x0001e20000100800 */
[----:B--2---:R-:W-:-:S03]  /*14b00*/  LEA.HI.X.SX32 R15, R26, R8, 0x1, P0 ;  /* 0x000000081a0f7211 */ /* 0x004fc600000f0eff */
[----:B------:R-:W-:Y:S01]  /*14b10*/  STL [R1+0x460], R44 ;  /* 0x0004602c01007387 */ /* 0x000fe20000100800 */
[----:B------:R-:W-:-:S03]  /*14b20*/  LEA.HI.X.SX32 R7, R7, R8, 0x1, P1 ;  /* 0x0000000807077211 */ /* 0x000fc600008f0eff */
[----:B------:R2:W-:Y:S01]  /*14b30*/  STL [R1+0x454], R15 ;  /* 0x0004540f01007387 */ /* 0x0005e20000100800 */
[----:B0-----:R-:W-:-:S03]  /*14b40*/  IADD3 R14, P0, PT, R22, R9, RZ ;  /* 0x00000009160e7210 */ /* 0x001fc60007f1e0ff */
[----:B------:R-:W-:Y:S04]  /*14b50*/  STL [R1+0xfe4], R44 ;  /* 0x000fe42c01007387 */ /* 0x000fe80000100800 */
[----:B------:R0:W-:Y:S01]  /*14b60*/  STL [R1+0x470], R14 ;  /* 0x0004700e01007387 */ /* 0x0001e20000100800 */
[----:B--2---:R-:W-:-:S05]  /*14b70*/  IADD3 R15, P1, PT, R59, R9, RZ ;  /* 0x000000093b0f7210 */ /* 0x004fca0007f3e0ff */
[----:B------:R-:W-:Y:S01]  /*14b80*/  STL [R1+0x478], R15 ;  /* 0x0004780f01007387 */ /* 0x000fe20000100800 */
[----:B0-----:R-:W-:-:S03]  /*14b90*/  LEA.HI.X.SX32 R14, R22, R8, 0x1, P0 ;  /* 0x00000008160e7211 */ /* 0x001fc600000f0eff */
[----:B------:R-:W-:Y:S04]  /*14ba0*/  STL [R1+0x45c], R7 ;  /* 0x00045c0701007387 */ /* 0x000fe80000100800 */
[----:B------:R0:W-:Y:S04]  /*14bb0*/  STL [R1+0xfe8], R7 ;  /* 0x000fe80701007387 */ /* 0x0001e80000100800 */
[----:B------:R2:W-:Y:S01]  /*14bc0*/  STL [R1+0x46c], R14 ;  /* 0x00046c0e01007387 */ /* 0x0005e20000100800 */
[----:B0-----:R-:W-:-:S03]  /*14bd0*/  IADD3 R7, P0, PT, R57, R9, RZ ;  /* 0x0000000939077210 */ /* 0x001fc60007f1e0ff */
[----:B------:R-:W-:Y:S01]  /*14be0*/  STL [R1+0x10f4], R59 ;  /* 0x0010f43b01007387 */ /* 0x000fe20000100800 */
[----:B--2---:R-:W-:-:S03]  /*14bf0*/  LEA.HI.X.SX32 R14, R59, R8, 0x1, P1 ;  /* 0x000000083b0e7211 */ /* 0x004fc600008f0eff */
[----:B------:R0:W-:Y:S04]  /*14c00*/  STL [R1+0x480], R7 ;  /* 0x0004800701007387 */ /* 0x0001e80000100800 */
[----:B------:R2:W-:Y:S04]  /*14c10*/  STL [R1+0x474], R14 ;  /* 0x0004740e01007387 */ /* 0x0005e80000100800 */
[----:B------:R-:W3:Y:S01]  /*14c20*/  LDL.LU R26, [R1+0x74] ;  /* 0x00007400011a7983 */ /* 0x000ee20000300800 */
[----:B0-----:R-:W-:Y:S02]  /*14c30*/  IADD3 R7, P1, PT, R48, R9, RZ ;  /* 0x0000000930077210 */ /* 0x001fe40007f3e0ff */
[----:B--2---:R-:W-:-:S03]  /*14c40*/  LEA.HI.X.SX32 R14, R57, R8, 0x1, P0 ;  /* 0x00000008390e7211 */ /* 0x004fc600000f0eff */
[----:B------:R0:W-:Y:S04]  /*14c50*/  STL [R1+0x488], R7 ;  /* 0x0004880701007387 */ /* 0x0001e80000100800 */
[----:B------:R-:W-:Y:S01]  /*14c60*/  STL [R1+0x107c], R57 ;  /* 0x00107c3901007387 */ /* 0x000fe20000100800 */
[----:B0-----:R-:W-:-:S03]  /*14c70*/  IADD3 R7, P0, PT, R52, R9, RZ ;  /* 0x0000000934077210 */ /* 0x001fc60007f1e0ff */
[----:B------:R0:W-:Y:S04]  /*14c80*/  STL [R1+0x47c], R14 ;  /* 0x00047c0e01007387 */ /* 0x0001e80000100800 */
[----:B------:R-:W-:Y:S04]  /*14c90*/  STL [R1+0x1130], R48 ;  /* 0x0011303001007387 */ /* 0x000fe80000100800 */
[----:B------:R2:W-:Y:S01]  /*14ca0*/  STL [R1+0x490], R7 ;  /* 0x0004900701007387 */ /* 0x0005e20000100800 */
[----:B0-----:R-:W-:-:S05]  /*14cb0*/  LEA.HI.X.SX32 R14, R48, R8, 0x1, P1 ;  /* 0x00000008300e7211 */ /* 0x001fca00008f0eff */
[----:B------:R-:W-:Y:S01]  /*14cc0*/  STL [R1+0x484], R14 ;  /* 0x0004840e01007387 */ /* 0x000fe20000100800 */
[----:B--2---:R-:W-:-:S03]  /*14cd0*/  IADD3 R7, P1, PT, R50, R9, RZ ;  /* 0x0000000932077210 */ /* 0x004fc60007f3e0ff */
[----:B------:R-:W2:Y:S04]  /*14ce0*/  LDL.LU R21, [R1+0x6c] ;  /* 0x00006c0001157983 */ /* 0x000ea80000300800 */
[----:B------:R0:W-:Y:S04]  /*14cf0*/  STL [R1+0x498], R7 ;  /* 0x0004980701007387 */ /* 0x0001e80000100800 */
[----:B------:R-:W-:Y:S01]  /*14d00*/  STL [R1+0x10bc], R52 ;  /* 0x0010bc3401007387 */ /* 0x000fe20000100800 */
[----:B0-----:R-:W-:-:S05]  /*14d10*/  LEA.HI.X.SX32 R7, R52, R8, 0x1, P0 ;  /* 0x0000000834077211 */ /* 0x001fca00000f0eff */
[----:B------:R0:W-:Y:S01]  /*14d20*/  STL [R1+0x48c], R7 ;  /* 0x00048c0701007387 */ /* 0x0001e20000100800 */
[----:B------:R-:W-:-:S03]  /*14d30*/  IADD3 R22, P0, PT, R84, R9, RZ ;  /* 0x0000000954167210 */ /* 0x000fc60007f1e0ff */
[----:B------:R-:W4:Y:S01]  /*14d40*/  LDL.LU R19, [R1+0x64] ;  /* 0x0000640001137983 */ /* 0x000f220000300800 */
[----:B0-----:R-:W-:-:S03]  /*14d50*/  LEA.HI.X.SX32 R7, R50, R8, 0x1, P1 ;  /* 0x0000000832077211 */ /* 0x001fc600008f0eff */
[----:B------:R-:W-:Y:S04]  /*14d60*/  STL [R1+0x1034], R50 ;  /* 0x0010343201007387 */ /* 0x000fe80000100800 */
[----:B------:R0:W-:Y:S04]  /*14d70*/  STL [R1+0x494], R7 ;  /* 0x0004940701007387 */ /* 0x0001e80000100800 */
[----:B------:R-:W-:Y:S01]  /*14d80*/  STL [R1+0x4a0], R22 ;  /* 0x0004a01601007387 */ /* 0x000fe20000100800 */
[----:B0-----:R-:W-:-:S05]  /*14d90*/  IADD3 R7, P1, PT, R67, R9, RZ ;  /* 0x0000000943077210 */ /* 0x001fca0007f3e0ff */
[----:B------:R0:W-:Y:S04]  /*14da0*/  STL [R1+0x4b0], R7 ;  /* 0x0004b00701007387 */ /* 0x0001e80000100800 */
[----:B------:R-:W-:Y:S04]  /*14db0*/  STL [R1+0xfe0], R22 ;  /* 0x000fe01601007387 */ /* 0x000fe80000100800 */
[----:B------:R-:W4:Y:S01]  /*14dc0*/  LDL.LU R20, [R1+0x58] ;  /* 0x0000580001147983 */ /* 0x000f220000300800 */
[----:B0-----:R-:W-:-:S03]  /*14dd0*/  LEA.HI.X.SX32 R7, R84, R8, 0x1, P0 ;  /* 0x0000000854077211 */ /* 0x001fc600000f0eff */
[----:B------:R-:W4:Y:S04]  /*14de0*/  LDL.LU R16, [R1+0x54] ;  /* 0x0000540001107983 */ /* 0x000f280000300800 */
[----:B------:R0:W-:Y:S04]  /*14df0*/  STL [R1+0x49c], R7 ;  /* 0x00049c0701007387 */ /* 0x0001e80000100800 */
[----:B------:R-:W4:Y:S04]  /*14e00*/  LDL.LU R17, [R1+0x50] ;  /* 0x0000500001117983 */ /* 0x000f280000300800 */
[----:B------:R-:W-:Y:S04]  /*14e10*/  STL [R1+0x113c], R84 ;  /* 0x00113c5401007387 */ /* 0x000fe80000100800 */
[----:B------:R-:W-:Y:S04]  /*14e20*/  STL [R1+0x1148], R84 ;  /* 0x0011485401007387 */ /* 0x000fe80000100800 */
[----:B------:R-:W-:Y:S04]  /*14e30*/  STL [R1+0x1150], R84 ;  /* 0x0011505401007387 */ /* 0x000fe80000100800 */
[----:B------:R-:W-:Y:S04]  /*14e40*/  STL [R1+0x1158], R84 ;  /* 0x0011585401007387 */ /* 0x000fe80000100800 */
[----:B------:R-:W-:Y:S04]  /*14e50*/  STL [R1+0x1160], R84 ;  /* 0x0011605401007387 */ /* 0x000fe80000100800 */
[----:B------:R-:W-:Y:S04]  /*14e60*/  STL [R1+0x1184], R84 ;  /* 0x0011845401007387 */ /* 0x000fe80000100800 */
[----:B------:R-:W-:Y:S04]  /*14e70*/  STL [R1+0x119c], R84 ;  /* 0x00119c5401007387 */ /* 0x000fe80000100800 */
[----:B------:R-:W4:Y:S01]  /*14e80*/  LDL.LU R18, [R1+0x4c] ;  /* 0x00004c0001127983 */ /* 0x000f220000300800 */
[----:B0-----:R-:W-:-:S02]  /*14e90*/  LEA.HI.X.SX32 R7, R67, R8, 0x1, P1 ;  /* 0x0000000843077211 */ /* 0x001fc400008f0eff */
[----:B---3--:R-:W-:-:S05]  /*14ea0*/  IADD3 R14, P0, PT, R26, R9, RZ ;  /* 0x000000091a0e7210 */ /* 0x008fca0007f1e0ff */
[----:B------:R0:W-:Y:S04]  /*14eb0*/  STL [R1+0x4b8], R14 ;  /* 0x0004b80e01007387 */ /* 0x0001e80000100800 */
[----:B------:R-:W3:Y:S01]  /*14ec0*/  LDL.LU R25, [R1+0x44] ;  /* 0x0000440001197983 */ /* 0x000ee20000300800 */
[----:B0-----:R-:W-:-:S03]  /*14ed0*/  IADD3 R14, P1, PT, R85, R9, RZ ;  /* 0x00000009550e7210 */ /* 0x001fc60007f3e0ff */
[----:B------:R0:W-:Y:S04]  /*14ee0*/  STL [R1+0x4ac], R7 ;  /* 0x0004ac0701007387 */ /* 0x0001e80000100800 */
[----:B------:R-:W-:Y:S04]  /*14ef0*/  STL [R1+0x1010], R67 ;  /* 0x0010104301007387 */ /* 0x000fe80000100800 */
[----:B------:R2:W-:Y:S01]  /*14f00*/  STL [R1+0x4c0], R14 ;  /* 0x0004c00e01007387 */ /* 0x0005e20000100800 */
[----:B0-----:R-:W-:-:S03]  /*14f10*/  LEA.HI.X.SX32 R7, R26, R8, 0x1, P0 ;  /* 0x000000081a077211 */ /* 0x001fc600000f0eff */
[----:B------:R-:W3:Y:S04]  /*14f20*/  LDL.LU R26, [R1+0x3c] ;  /* 0x00003c00011a7983 */ /* 0x000ee80000300800 */
[----:B------:R0:W-:Y:S01]  /*14f30*/  STL [R1+0x4b4], R7 ;  /* 0x0004b40701007387 */ /* 0x0001e20000100800 */
[----:B--2---:R-:W-:Y:S02]  /*14f40*/  IADD3 R14, P0, PT, R21, R9, RZ ;  /* 0x00000009150e7210 */ /* 0x004fe40007f1e0ff */
[----:B0-----:R-:W-:-:S03]  /*14f50*/  LEA.HI.X.SX32 R7, R85, R8, 0x1, P1 ;  /* 0x0000000855077211 */ /* 0x001fc600008f0eff */
[----:B------:R-:W-:Y:S01]  /*14f60*/  STL [R1+0x4c8], R14 ;  /* 0x0004c80e01007387 */ /* 0x000fe20000100800 */
[----:B------:R-:W-:-:S03]  /*14f70*/  IADD3 R86, P1, PT, R23, R9, RZ ;  /* 0x0000000917567210 */ /* 0x000fc60007f3e0ff */
[----:B------:R-:W-:Y:S04]  /*14f80*/  STL [R1+0x1014], R85 ;  /* 0x0010145501007387 */ /* 0x000fe80000100800 */
[----:B------:R0:W-:Y:S04]  /*14f90*/  STL [R1+0x4bc], R7 ;  /* 0x0004bc0701007387 */ /* 0x0001e80000100800 */
[----:B------:R-:W-:Y:S01]  /*14fa0*/  STL [R1+0x4d0], R86 ;  /* 0x0004d05601007387 */ /* 0x000fe20000100800 */
[----:B0-----:R-:W-:Y:S02]  /*14fb0*/  LEA.HI.X.SX32 R7, R21, R8, 0x1, P0 ;  /* 0x0000000815077211 */ /* 0x001fe400000f0eff */
[----:B----4-:R-:W-:-:S03]  /*14fc0*/  IADD3 R85, P0, PT, R19, R9, RZ ;  /* 0x0000000913557210 */ /* 0x010fc60007f1e0ff */
[----:B------:R0:W-:Y:S01]  /*14fd0*/  STL [R1+0x4c4], R7 ;  /* 0x0004c40701007387 */ /* 0x0001e20000100800 */
[----:B------:R-:W-:-:S03]  /*14fe0*/  LEA.HI.X.SX32 R14, R19, R8, 0x1, P0 ;  /* 0x00000008130e7211 */ /* 0x000fc600000f0eff */
[----:B------:R-:W-:Y:S01]  /*14ff0*/  STL [R1+0x1048], R86 ;  /* 0x0010485601007387 */ /* 0x000fe20000100800 */
[----:B0-----:R-:W-:-:S03]  /*15000*/  LEA.HI.X.SX32 R7, R23, R8, 0x1, P1 ;  /* 0x0000000817077211 */ /* 0x001fc600008f0eff */
[----:B------:R-:W-:Y:S04]  /*15010*/  STL [R1+0x1050], R86 ;  /* 0x0010505601007387 */ /* 0x000fe80000100800 */
[----:B------:R-:W-:Y:S04]  /*15020*/  STL [R1+0x1064], R86 ;  /* 0x0010645601007387 */ /* 0x000fe80000100800 */
[----:B------:R0:W-:Y:S04]  /*15030*/  STL [R1+0x4cc], R7 ;  /* 0x0004cc0701007387 */ /* 0x0001e80000100800 */
[----:B------:R-:W-:Y:S01]  /*15040*/  STL [R1+0x4d8], R85 ;  /* 0x0004d85501007387 */ /* 0x000fe20000100800 */
[----:B------:R-:W-:-:S03]  /*15050*/  IADD3 R23, P1, PT, R20, R9, RZ ;  /* 0x0000000914177210 */ /* 0x000fc60007f3e0ff */
[----:B------:R-:W-:Y:S01]  /*15060*/  STL [R1+0x1018], R85 ;  /* 0x0010185501007387 */ /* 0x000fe20000100800 */
[----:B0-----:R-:W-:-:S03]  /*15070*/  IADD3 R7, P0, PT, R16, R9, RZ ;  /* 0x0000000910077210 */ /* 0x001fc60007f1e0ff */
[----:B------:R-:W-:Y:S04]  /*15080*/  STL [R1+0x4e0], R23 ;  /* 0x0004e01701007387 */ /* 0x000fe80000100800 */
[----:B------:R-:W-:Y:S04]  /*15090*/  STL [R1+0x4d4], R14 ;  /* 0x0004d40e01007387 */ /* 0x000fe80000100800 */
[----:B------:R-:W-:Y:S04]  /*150a0*/  STL [R1+0xfec], R23 ;  /* 0x000fec1701007387 */ /* 0x000fe80000100800 */
[----:B------:R0:W-:Y:S02]  /*150b0*/  STL [R1+0x4f0], R7 ;  /* 0x0004f00701007387 */ /* 0x0001e40000100800 */
[----:B0-----:R-:W-:-:S02]  /*150c0*/  LEA.HI.X.SX32 R7, R20, R8, 0x1, P1 ;  /* 0x0000000814077211 */ /* 0x001fc400008f0eff */
[----:B------:R-:W-:-:S03]  /*150d0*/  IADD3 R14, P1, PT, R17, R9, RZ ;  /* 0x00000009110e7210 */ /* 0x000fc60007f3e0ff */
[----:B------:R0:W-:Y:S04]  /*150e0*/  STL [R1+0x4dc], R7 ;  /* 0x0004dc0701007387 */ /* 0x0001e80000100800 */
[----:B------:R2:W-:Y:S01]  /*150f0*/  STL [R1+0x4f8], R14 ;  /* 0x0004f80e01007387 */ /* 0x0005e20000100800 */
[-C--:B0-----:R-:W-:Y:S02]  /*15100*/  LEA.HI.X.SX32 R7, R16, R8.reuse, 0x1, P0 ;  /* 0x0000000810077211 */ /* 0x081fe400000f0eff */
[C---:B------:R-:W-:Y:S02]  /*15110*/  IADD3 R15, P0, PT, R18.reuse, R9, RZ ;  /* 0x00000009120f7210 */ /* 0x040fe40007f1e0ff */
[-C--:B--2---:R-:W-:Y:S01]  /*15120*/  LEA.HI.X.SX32 R14, R17, R8.reuse, 0x1, P1 ;  /* 0x00000008110e7211 */ /* 0x084fe200008f0eff */
[----:B------:R-:W-:Y:S04]  /*15130*/  STL [R1+0x4ec], R7 ;  /* 0x0004ec0701007387 */ /* 0x000fe80000100800 */
[----:B------:R-:W-:Y:S04]  /*15140*/  STL [R1+0x500], R15 ;  /* 0x0005000f01007387 */ /* 0x000fe80000100800 */
[----:B------:R0:W-:Y:S02]  /*15150*/  STL [R1+0x4f4], R14 ;  /* 0x0004f40e01007387 */ /* 0x0001e40000100800 */
[----:B0-----:R-:W-:-:S02]  /*15160*/  LEA.HI.X.SX32 R14, R18, R8, 0x1, P0 ;  /* 0x00000008120e7211 */ /* 0x001fc400000f0eff */
[-C--:B------:R-:W-:Y:S01]  /*15170*/  IADD3 R15, P0, PT, R89, R9.reuse, RZ ;  /* 0x00000009590f7210 */ /* 0x080fe20007f1e0ff */
[----:B------:R-:W-:Y:S01]  /*15180*/  IMAD R13, R13, UR6, RZ ;  /* 0x000000060d0d7c24 */ /* 0x000fe2000f8e02ff */
[----:B------:R-:W0:Y:S01]  /*15190*/  LDCU UR6, c[0x0][0x3b0] ;  /* 0x00007600ff0677ac */ /* 0x000e220008000800 */
[----:B------:R-:W-:Y:S01]  /*151a0*/  IMAD R12, R12, UR49, RZ ;  /* 0x000000310c0c7c24 */ /* 0x000fe2000f8e02ff */
[----:B---3--:R-:W-:-:S05]  /*151b0*/  IADD3 R7, P1, PT, R25, R9, RZ ;  /* 0x0000000919077210 */ /* 0x008fca0007f3e0ff */
[----:B------:R2:W-:Y:S04]  /*151c0*/  STL [R1+0x508], R7 ;  /* 0x0005080701007387 */ /* 0x0005e80000100800 */
[----:B------:R3:W-:Y:S01]  /*151d0*/  STL [R1+0x4fc], R14 ;  /* 0x0004fc0e01007387 */ /* 0x0007e20000100800 */
[----:B--2---:R-:W-:-:S03]  /*151e0*/  LEA.HI.X.SX32 R7, R25, R8, 0x1, P1 ;  /* 0x0000000819077211 */ /* 0x004fc600008f0eff */
[----:B------:R-:W-:Y:S01]  /*151f0*/  STL [R1+0x510], R15 ;  /* 0x0005100f01007387 */ /* 0x000fe20000100800 */
[----:B---3--:R-:W-:-:S03]  /*15200*/  IADD3 R14, P1, PT, R26, R9, RZ ;  /* 0x000000091a0e7210 */ /* 0x008fc60007f3e0ff */
[----:B------:R2:W-:Y:S04]  /*15210*/  STL [R1+0x504], R7 ;  /* 0x0005040701007387 */ /* 0x0005e80000100800 */
[----:B------:R3:W-:Y:S01]  /*15220*/  STL [R1+0x518], R14 ;  /* 0x0005180e01007387 */ /* 0x0007e20000100800 */
[-C--:B--2---:R-:W-:Y:S02]  /*15230*/  LEA.HI.X.SX32 R7, R89, R8.reuse, 0x1, P0 ;  /* 0x0000000859077211 */ /* 0x084fe400000f0eff */
[----:B------:R-:W-:Y:S02]  /*15240*/  IADD3 R89, P0, PT, R24, R9, RZ ;  /* 0x0000000918597210 */ /* 0x000fe40007f1e0ff */
[-C--:B---3--:R-:W-:Y:S01]  /*15250*/  LEA.HI.X.SX32 R14, R26, R8.reuse, 0x1, P1 ;  /* 0x000000081a0e7211 */ /* 0x088fe200008f0eff */
[----:B------:R2:W-:Y:S01]  /*15260*/  STL [R1+0x50c], R7 ;  /* 0x00050c0701007387 */ /* 0x0005e20000100800 */
[----:B------:R-:W-:-:S03]  /*15270*/  LEA.HI.X.SX32 R24, R24, R8, 0x1, P0 ;  /* 0x0000000818187211 */ /* 0x000fc600000f0eff */
[----:B------:R3:W-:Y:S01]  /*15280*/  STL [R1+0x514], R14 ;  /* 0x0005140e01007387 */ /* 0x0007e20000100800 */
[----:B--2---:R-:W-:-:S03]  /*15290*/  IADD3 R7, P1, PT, R13, R9, RZ ;  /* 0x000000090d077210 */ /* 0x004fc60007f3e0ff */
[----:B------:R-:W-:Y:S01]  /*152a0*/  STL [R1+0x520], R89 ;  /* 0x0005205901007387 */ /* 0x000fe20000100800 */
[----:B---3--:R-:W-:-:S03]  /*152b0*/  IADD3 R14, P0, PT, R12, R9, RZ ;  /* 0x000000090c0e7210 */ /* 0x008fc60007f1e0ff */
[----:B------:R2:W-:Y:S01]  /*152c0*/  STL [R1+0x530], R7 ;  /* 0x0005300701007387 */ /* 0x0005e20000100800 */
[----:B------:R-:W-:-:S03]  /*152d0*/  LEA.HI.X.SX32 R13, R13, R8, 0x1, P1 ;  /* 0x000000080d0d7211 */ /* 0x000fc600008f0eff */
[----:B------:R-:W-:Y:S04]  /*152e0*/  STL [R1+0xff0], R89 ;  /* 0x000ff05901007387 */ /* 0x000fe80000100800 */
[----:B------:R-:W-:Y:S01]  /*152f0*/  STL [R1+0x538], R14 ;  /* 0x0005380e01007387 */ /* 0x000fe20000100800 */
[----:B--2---:R-:W-:-:S03]  /*15300*/  IADD3 R7, P1, PT, R93, R9, RZ ;  /* 0x000000095d077210 */ /* 0x004fc60007f3e0ff */
[----:B------:R-:W-:Y:S04]  /*15310*/  STL [R1+0x51c], R24 ;  /* 0x00051c1801007387 */ /* 0x000fe80000100800 */
[----:B------:R2:W-:Y:S04]  /*15320*/  STL [R1+0x52c], R13 ;  /* 0x00052c0d01007387 */ /* 0x0005e80000100800 */
[----:B------:R-:W-:Y:S01]  /*15330*/  STL [R1+0xff4], R24 ;  /* 0x000ff41801007387 */ /* 0x000fe20000100800 */
[----:B--2---:R-:W-:-:S03]  /*15340*/  LEA.HI.X.SX32 R13, R12, R8, 0x1, P0 ;  /* 0x000000080c0d7211 */ /* 0x004fc600000f0eff */
[----:B------:R2:W-:Y:S01]  /*15350*/  STL [R1+0x540], R7 ;  /* 0x0005400701007387 */ /* 0x0005e20000100800 */
[----:B------:R-:W-:-:S03]  /*15360*/  IADD3 R12, P0, PT, R92, R9, RZ ;  /* 0x000000095c0c7210 */ /* 0x000fc60007f1e0ff */
[----:B------:R-:W-:Y:S04]  /*15370*/  STL [R1+0x534], R13 ;  /* 0x0005340d01007387 */ /* 0x000fe80000100800 */
[----:B------:R-:W-:Y:S01]  /*15380*/  STL [R1+0x104c], R93 ;  /* 0x00104c5d01007387 */ /* 0x000fe20000100800 */
[----:B--2---:R-:W-:-:S03]  /*15390*/  LEA.HI.X.SX32 R7, R93, R8, 0x1, P1 ;  /* 0x000000085d077211 */ /* 0x004fc600008f0eff */
[----:B------:R2:W-:Y:S04]  /*153a0*/  STL [R1+0x548], R12 ;  /* 0x0005480c01007387 */ /* 0x0005e80000100800 */
[----:B------:R-:W-:Y:S04]  /*153b0*/  STL [R1+0x105c], R93 ;  /* 0x00105c5d01007387 */ /* 0x000fe80000100800 */
[----:B------:R3:W-:Y:S01]  /*153c0*/  STL [R1+0x53c], R7 ;  /* 0x00053c0701007387 */ /* 0x0007e20000100800 */
[----:B--2---:R-:W-:-:S05]  /*153d0*/  IADD3 R12, P1, PT, R91, R9, RZ ;  /* 0x000000095b0c7210 */ /* 0x004fca0007f3e0ff */
[----:B------:R2:W-:Y:S01]  /*153e0*/  STL [R1+0x550], R12 ;  /* 0x0005500c01007387 */ /* 0x0005e20000100800 */
[----:B---3--:R-:W-:-:S03]  /*153f0*/  LEA.HI.X.SX32 R7, R92, R8, 0x1, P0 ;  /* 0x000000085c077211 */ /* 0x008fc600000f0eff */
[----:B------:R-:W-:Y:S04]  /*15400*/  STL [R1+0x101c], R92 ;  /* 0x00101c5c01007387 */ /* 0x000fe80000100800 */
[----:B------:R3:W-:Y:S01]  /*15410*/  STL [R1+0x544], R7 ;  /* 0x0005440701007387 */ /* 0x0007e20000100800 */
[----:B--2---:R-:W-:-:S03]  /*15420*/  IADD3 R12, P0, PT, R90, R9, RZ ;  /* 0x000000095a0c7210 */ /* 0x004fc60007f1e0ff */
[----:B------:R-:W-:Y:S01]  /*15430*/  STL [R1+0x1144], R91 ;  /* 0x0011445b01007387 */ /* 0x000fe20000100800 */
[----:B---3--:R-:W-:-:S03]  /*15440*/  LEA.HI.X.SX32 R7, R91, R8, 0x1, P1 ;  /* 0x000000085b077211 */ /* 0x008fc600008f0eff */
[----:B------:R2:W-:Y:S04]  /*15450*/  STL [R1+0x558], R12 ;  /* 0x0005580c01007387 */ /* 0x0005e80000100800 */
[----:B------:R-:W-:Y:S04]  /*15460*/  STL [R1+0x114c], R91 ;  /* 0x00114c5b01007387 */ /* 0x000fe80000100800 */
[----:B------:R3:W-:Y:S01]  /*15470*/  STL [R1+0x54c], R7 ;  /* 0x00054c0701007387 */ /* 0x0007e20000100800 */
[----:B--2---:R-:W-:-:S03]  /*15480*/  IADD3 R12, P1, PT, R83, R9, RZ ;  /* 0x00000009530c7210 */ /* 0x004fc60007f3e0ff */
[----:B------:R-:W-:Y:S04]  /*15490*/  STL [R1+0x1154], R91 ;  /* 0x0011545b01007387 */ /* 0x000fe80000100800 */
[----:B------:R-:W-:Y:S01]  /*154a0*/  STL [R1+0x115c], R91 ;  /* 0x00115c5b01007387 */ /* 0x000fe20000100800 */
[----:B---3--:R-:W-:-:S03]  /*154b0*/  LEA.HI.X.SX32 R7, R90, R8, 0x1, P0 ;  /* 0x000000085a077211 */ /* 0x008fc600000f0eff */
[----:B------:R-:W-:Y:S04]  /*154c0*/  STL [R1+0x116c], R91 ;  /* 0x00116c5b01007387 */ /* 0x000fe80000100800 */
[----:B------:R-:W-:Y:S04]  /*154d0*/  STL [R1+0x1188], R91 ;  /* 0x0011885b01007387 */ /* 0x000fe80000100800 */
[----:B------:R2:W-:Y:S04]  /*154e0*/  STL [R1+0x570], R12 ;  /* 0x0005700c01007387 */ /* 0x0005e80000100800 */
[----:B------:R-:W-:Y:S04]  /*154f0*/  STL [R1+0x10fc], R90 ;  /* 0x0010fc5a01007387 */ /* 0x000fe80000100800 */
[----:B------:R-:W-:Y:S01]  /*15500*/  STL [R1+0x1104], R90 ;  /* 0x0011045a01007387 */ /* 0x000fe20000100800 */
[----:B--2---:R-:W-:-:S03]  /*15510*/  IADD3 R12, P0, PT, R82, R9, RZ ;  /* 0x00000009520c7210 */ /* 0x004fc60007f1e0ff */
[----:B------:R2:W-:Y:S04]  /*15520*/  STL [R1+0x554], R7 ;  /* 0x0005540701007387 */ /* 0x0005e80000100800 */
[----:B------:R-:W-:Y:S04]  /*15530*/  STL [R1+0x110c], R90 ;  /* 0x00110c5a01007387 */ /* 0x000fe80000100800 */
[----:B------:R-:W-:Y:S01]  /*15540*/  STL [R1+0x1118], R90 ;  /* 0x0011185a01007387 */ /* 0x000fe20000100800 */
[----:B--2---:R-:W-:-:S03]  /*15550*/  LEA.HI.X.SX32 R7, R83, R8, 0x1, P1 ;  /* 0x0000000853077211 */ /* 0x004fc600008f0eff */
[----:B------:R-:W-:Y:S04]  /*15560*/  STL [R1+0x10f8], R83 ;  /* 0x0010f85301007387 */ /* 0x000fe80000100800 */
[----:B------:R2:W-:Y:S04]  /*15570*/  STL [R1+0x578], R12 ;  /* 0x0005780c01007387 */ /* 0x0005e80000100800 */
[----:B------:R-:W-:Y:S04]  /*15580*/  STL [R1+0x1100], R83 ;  /* 0x0011005301007387 */ /* 0x000fe80000100800 */
[----:B------:R3:W-:Y:S01]  /*15590*/  STL [R1+0x56c], R7 ;  /* 0x00056c0701007387 */ /* 0x0007e20000100800 */
[----:B--2---:R-:W-:-:S03]  /*155a0*/  IADD3 R12, P1, PT, R81, R9, RZ ;  /* 0x00000009510c7210 */ /* 0x004fc60007f3e0ff */
[----:B------:R-:W-:Y:S04]  /*155b0*/  STL [R1+0x1108], R83 ;  /* 0x0011085301007387 */ /* 0x000fe80000100800 */
[----:B------:R-:W-:Y:S01]  /*155c0*/  STL [R1+0x1110], R83 ;  /* 0x0011105301007387 */ /* 0x000fe20000100800 */
[----:B---3--:R-:W-:-:S03]  /*155d0*/  LEA.HI.X.SX32 R7, R82, R8, 0x1, P0 ;  /* 0x0000000852077211 */ /* 0x008fc600000f0eff */
        /* <DEDUP_REMOVED lines=12> */
[----:B--2---:R-:W-:-:S03]  /*156a0*/  LEA.HI.X.SX32 R12, R80, R8, 0x1, P0 ;  /* 0x00000008500c7211 */ /* 0x004fc600000f0eff */
[----:B------:R-:W-:Y:S01]  /*156b0*/  STL [R1+0x109c], R81 ;  /* 0x00109c5101007387 */ /* 0x000fe20000100800 */
[----:B---3--:R-:W-:-:S05]  /*156c0*/  IADD3 R7, P1, PT, R79, R9, RZ ;  /* 0x000000094f077210 */ /* 0x008fca0007f3e0ff */
[----:B------:R2:W-:Y:S04]  /*156d0*/  STL [R1+0x590], R7 ;  /* 0x0005900701007387 */ /* 0x0005e80000100800 */
[----:B------:R-:W-:Y:S01]  /*156e0*/  STL [R1+0x1054], R80 ;  /* 0x0010545001007387 */ /* 0x000fe20000100800 */
[----:B--2---:R-:W-:-:S03]  /*156f0*/  IADD3 R7, P0, PT, R78, R9, RZ ;  /* 0x000000094e077210 */ /* 0x004fc60007f1e0ff */
[----:B------:R2:W-:Y:S04]  /*15700*/  STL [R1+0x584], R12 ;  /* 0x0005840c01007387 */ /* 0x0005e80000100800 */
[----:B------:R-:W-:Y:S04]  /*15710*/  STL [R1+0x1020], R79 ;  /* 0x0010204f01007387 */ /* 0x000fe80000100800 */
[----:B------:R3:W-:Y:S01]  /*15720*/  STL [R1+0x598], R7 ;  /* 0x0005980701007387 */ /* 0x0007e20000100800 */
[----:B--2---:R-:W-:-:S05]  /*15730*/  LEA.HI.X.SX32 R12, R79, R8, 0x1, P1 ;  /* 0x000000084f0c7211 */ /* 0x004fca00008f0eff */
[----:B------:R2:W-:Y:S01]  /*15740*/  STL [R1+0x58c], R12 ;  /* 0x00058c0c01007387 */ /* 0x0005e20000100800 */
[----:B---3--:R-:W-:-:S05]  /*15750*/  IADD3 R7, P1, PT, R77, R9, RZ ;  /* 0x000000094d077210 */ /* 0x008fca0007f3e0ff */
[----:B------:R3:W-:Y:S01]  /*15760*/  STL [R1+0x5b0], R7 ;  /* 0x0005b00701007387 */ /* 0x0007e20000100800 */
[----:B--2---:R-:W-:-:S03]  /*15770*/  LEA.HI.X.SX32 R12, R78, R8, 0x1, P0 ;  /* 0x000000084e0c7211 */ /* 0x004fc600000f0eff */
[----:B------:R2:W-:Y:S01]  /*15780*/  STL [R1+0x1140], R78 ;  /* 0x0011404e01007387 */ /* 0x0005e20000100800 */
[----:B---3--:R-:W-:-:S03]  /*15790*/  IADD3 R7, P0, PT, R76, R9, RZ ;  /* 0x000000094c077210 */ /* 0x008fc60007f1e0ff */
[----:B------:R-:W-:Y:S01]  /*157a0*/  STL [R1+0x594], R12 ;  /* 0x0005940c01007387 */ /* 0x000fe20000100800 */
[----:B--2---:R-:W-:-:S03]  /*157b0*/  LEA.HI.X.SX32 R78, R77, R8, 0x1, P1 ;  /* 0x000000084d4e7211 */ /* 0x004fc600008f0eff */
[----:B------:R-:W-:Y:S04]  /*157c0*/  STL [R1+0x1114], R77 ;  /* 0x0011144d01007387 */ /* 0x000fe80000100800 */
[----:B------:R2:W-:Y:S04]  /*157d0*/  STL [R1+0x5b8], R7 ;  /* 0x0005b80701007387 */ /* 0x0005e80000100800 */
[----:B------:R-:W-:Y:S01]  /*157e0*/  STL [R1+0x5ac], R78 ;  /* 0x0005ac4e01007387 */ /* 0x000fe20000100800 */
[----:B--2---:R-:W-:-:S05]  /*157f0*/  IADD3 R7, P1, PT, R75, R9, RZ ;  /* 0x000000094b077210 */ /* 0x004fca0007f3e0ff */
[----:B------:R2:W-:Y:S04]  /*15800*/  STL [R1+0x5c0], R7 ;  /* 0x0005c00701007387 */ /* 0x0005e80000100800 */
[----:B------:R-:W-:Y:S01]  /*15810*/  STL [R1+0x1164], R78 ;  /* 0x0011644e01007387 */ /* 0x000fe20000100800 */
[----:B--2---:R-:W-:-:S03]  /*15820*/  LEA.HI.X.SX32 R7, R76, R8, 0x1, P0 ;  /* 0x000000084c077211 */ /* 0x004fc600000f0eff */
[----:B------:R-:W-:Y:S01]  /*15830*/  STL [R1+0x10c4], R76 ;  /* 0x0010c44c01007387 */ /* 0x000fe20000100800 */
[----:B------:R-:W-:-:S03]  /*15840*/  IADD3 R12, P0, PT, R74, R9, RZ ;  /* 0x000000094a0c7210 */ /* 0x000fc60007f1e0ff */
[----:B------:R-:W-:Y:S04]  /*15850*/  STL [R1+0x10cc], R76 ;  /* 0x0010cc4c01007387 */ /* 0x000fe80000100800 */
[----:B------:R2:W-:Y:S04]  /*15860*/  STL [R1+0x5b4], R7 ;  /* 0x0005b40701007387 */ /* 0x0005e80000100800 */
[----:B------:R-:W-:Y:S04]  /*15870*/  STL [R1+0x10d4], R76 ;  /* 0x0010d44c01007387 */ /* 0x000fe80000100800 */
[----:B------:R-:W-:Y:S01]  /*15880*/  STL [R1+0x1094], R75 ;  /* 0x0010944b01007387 */ /* 0x000fe20000100800 */
[----:B--2---:R-:W-:-:S03]  /*15890*/  LEA.HI.X.SX32 R7, R75, R8, 0x1, P1 ;  /* 0x000000084b077211 */ /* 0x004fc600008f0eff */
[----:B------:R2:W-:Y:S04]  /*158a0*/  STL [R1+0x5c8], R12 ;  /* 0x0005c80c01007387 */ /* 0x0005e80000100800 */
[----:B------:R3:W-:Y:S01]  /*158b0*/  STL [R1+0x5bc], R7 ;  /* 0x0005bc0701007387 */ /* 0x0007e20000100800 */
[----:B--2---:R-:W-:Y:S02]  /*158c0*/  IADD3 R12, P1, PT, R73, R9, RZ ;  /* 0x00000009490c7210 */ /* 0x004fe40007f3e0ff */
[----:B---3--:R-:W-:-:S03]  /*158d0*/  LEA.HI.X.SX32 R7, R74, R8, 0x1, P0 ;  /* 0x000000084a077211 */ /* 0x008fc600000f0eff */
[----:B------:R2:W-:Y:S01]  /*158e0*/  STL [R1+0x5d0], R12 ;  /* 0x0005d00c01007387 */ /* 0x0005e20000100800 */
[----:B------:R-:W-:-:S03]  /*158f0*/  IADD3 R67, P0, PT, R72, R9, RZ ;  /* 0x0000000948437210 */ /* 0x000fc60007f1e0ff */
[----:B------:R-:W-:Y:S04]  /*15900*/  STL [R1+0x1058], R74 ;  /* 0x0010584a01007387 */ /* 0x000fe80000100800 */
[----:B------:R3:W-:Y:S01]  /*15910*/  STL [R1+0x5c4], R7 ;  /* 0x0005c40701007387 */ /* 0x0007e20000100800 */
[----:B--2---:R-:W-:-:S03]  /*15920*/  LEA.HI.X.SX32 R12, R73, R8, 0x1, P1 ;  /* 0x00000008490c7211 */ /* 0x004fc600008f0eff */
[----:B------:R-:W-:Y:S01]  /*15930*/  STL [R1+0x1024], R73 ;  /* 0x0010244901007387 */ /* 0x000fe20000100800 */
[----:B---3--:R-:W-:-:S03]  /*15940*/  IADD3 R7, P1, PT, R71, R9, RZ ;  /* 0x0000000947077210 */ /* 0x008fc60007f3e0ff */
[----:B------:R2:W-:Y:S04]  /*15950*/  STL [R1+0x5cc], R12 ;  /* 0x0005cc0c01007387 */ /* 0x0005e80000100800 */
[----:B------:R-:W-:Y:S04]  /*15960*/  STL [R1+0x5d8], R67 ;  /* 0x0005d84301007387 */ /* 0x000fe80000100800 */
[----:B------:R3:W-:Y:S01]  /*15970*/  STL [R1+0x5f0], R7 ;  /* 0x0005f00701007387 */ /* 0x0007e20000100800 */
[----:B--2---:R-:W-:-:S03]  /*15980*/  LEA.HI.X.SX32 R12, R72, R8, 0x1, P0 ;  /* 0x00000008480c7211 */ /* 0x004fc600000f0eff */
[----:B------:R-:W-:Y:S04]  /*15990*/  STL [R1+0x1028], R67 ;  /* 0x0010284301007387 */ /* 0x000fe80000100800 */
[----:B------:R-:W-:Y:S01]  /*159a0*/  STL [R1+0xff8], R39 ;  /* 0x000ff82701007387 */ /* 0x000fe20000100800 */
[----:B---3--:R-:W-:-:S03]  /*159b0*/  IADD3 R7, P0, PT, R70, R9, RZ ;  /* 0x0000000946077210 */ /* 0x008fc60007f1e0ff */
[----:B------:R2:W-:Y:S04]  /*159c0*/  STL [R1+0x1138], R72 ;  /* 0x0011384801007387 */ /* 0x0005e80000100800 */
[----:B------:R-:W-:Y:S04]  /*159d0*/  STL [R1+0x5d4], R12 ;  /* 0x0005d40c01007387 */ /* 0x000fe80000100800 */
[----:B------:R-:W-:Y:S01]  /*159e0*/  STL [R1+0x111c], R71 ;  /* 0x00111c4701007387 */ /* 0x000fe20000100800 */
[----:B--2---:R-:W-:-:S03]  /*159f0*/  LEA.HI.X.SX32 R72, R71, R8, 0x1, P1 ;  /* 0x0000000847487211 */ /* 0x004fc600008f0eff */
[----:B------:R2:W-:Y:S04]  /*15a00*/  STL [R1+0x5f8], R7 ;  /* 0x0005f80701007387 */ /* 0x0005e80000100800 */
[----:B------:R-:W-:Y:S01]  /*15a10*/  STL [R1+0x5ec], R72 ;  /* 0x0005ec4801007387 */ /* 0x000fe20000100800 */
[----:B--2---:R-:W-:-:S05]  /*15a20*/  IADD3 R7, P1, PT, R69, R9, RZ ;  /* 0x0000000945077210 */ /* 0x004fca0007f3e0ff */
[----:B------:R2:W-:Y:S01]  /*15a30*/  STL [R1+0x600], R7 ;  /* 0x0006000701007387 */ /* 0x0005e20000100800 */
[----:B------:R-:W-:-:S03]  /*15a40*/  LEA.HI.X.SX32 R12, R69, R8, 0x1, P1 ;  /* 0x00000008450c7211 */ /* 0x000fc600008f0eff */
[----:B------:R-:W-:Y:S01]  /*15a50*/  STL [R1+0x1168], R72 ;  /* 0x0011684801007387 */ /* 0x000fe20000100800 */
[----:B--2---:R-:W-:-:S03]  /*15a60*/  LEA.HI.X.SX32 R7, R70, R8, 0x1, P0 ;  /* 0x0000000846077211 */ /* 0x004fc600000f0eff */
[----:B------:R-:W-:Y:S01]  /*15a70*/  STL [R1+0xffc], R38 ;  /* 0x000ffc2601007387 */ /* 0x000fe20000100800 */
[----:B------:R-:W-:-:S03]  /*15a80*/  IADD3 R57, P0, PT, R68, R9, RZ ;  /* 0x0000000944397210 */ /* 0x000fc60007f1e0ff */
[----:B------:R-:W-:Y:S04]  /*15a90*/  STL [R1+0x10d8], R70 ;  /* 0x0010d84601007387 */ /* 0x000fe80000100800 */
[----:B------:R2:W-:Y:S04]  /*15aa0*/  STL [R1+0x5f4], R7 ;  /* 0x0005f40701007387 */ /* 0x0005e80000100800 */
[----:B------:R-:W-:Y:S01]  /*15ab0*/  STL [R1+0x1098], R69 ;  /* 0x0010984501007387 */ /* 0x000fe20000100800 */
[----:B--2---:R-:W-:-:S03]  /*15ac0*/  IADD3 R7, P1, PT, R66, R9, RZ ;  /* 0x0000000942077210 */ /* 0x004fc60007f3e0ff */
[----:B------:R2:W-:Y:S04]  /*15ad0*/  STL [R1+0x5fc], R12 ;  /* 0x0005fc0c01007387 */ /* 0x0005e80000100800 */
[----:B------:R-:W-:Y:S04]  /*15ae0*/  STL [R1+0x608], R57 ;  /* 0x0006083901007387 */ /* 0x000fe80000100800 */
[----:B------:R3:W-:Y:S01]  /*15af0*/  STL [R1+0x610], R7 ;  /* 0x0006100701007387 */ /* 0x0007e20000100800 */
[----:B--2---:R-:W-:-:S03]  /*15b00*/  LEA.HI.X.SX32 R12, R68, R8, 0x1, P0 ;  /* 0x00000008440c7211 */ /* 0x004fc600000f0eff */
[----:B------:R-:W-:Y:S04]  /*15b10*/  STL [R1+0x10a0], R57 ;  /* 0x0010a03901007387 */ /* 0x000fe80000100800 */
[----:B------:R-:W-:Y:S01]  /*15b20*/  STL [R1+0x1000], R37 ;  /* 0x0010002501007387 */ /* 0x000fe20000100800 */
[----:B---3--:R-:W-:-:S03]  /*15b30*/  IADD3 R7, P0, PT, R65, R9, RZ ;  /* 0x0000000941077210 */ /* 0x008fc60007f1e0ff */
[----:B------:R-:W-:Y:S04]  /*15b40*/  STL [R1+0x1060], R68 ;  /* 0x0010604401007387 */ /* 0x000fe80000100800 */
[----:B------:R2:W-:Y:S04]  /*15b50*/  STL [R1+0x604], R12 ;  /* 0x0006040c01007387 */ /* 0x0005e80000100800 */
[----:B------:R-:W-:Y:S04]  /*15b60*/  STL [R1+0x1134], R66 ;  /* 0x0011344201007387 */ /* 0x000fe80000100800 */
[----:B------:R3:W-:Y:S01]  /*15b70*/  STL [R1+0x618], R7 ;  /* 0x0006180701007387 */ /* 0x0007e20000100800 */
[----:B--2---:R-:W-:-:S05]  /*15b80*/  LEA.HI.X.SX32 R12, R66, R8, 0x1, P1 ;  /* 0x00000008420c7211 */ /* 0x004fca00008f0eff */
[----:B------:R-:W-:Y:S01]  /*15b90*/  STL [R1+0x60c], R12 ;  /* 0x00060c0c01007387 */ /* 0x000fe20000100800 */
[----:B---3--:R-:W-:-:S03]  /*15ba0*/  IADD3 R7, P1, PT, R64, R9, RZ ;  /* 0x0000000940077210 */ /* 0x008fc60007f3e0ff */
[----:B------:R-:W-:Y:S04]  /*15bb0*/  STL [R1+0x1004], R36 ;  /* 0x0010042401007387 */ /* 0x000fe80000100800 */
[----:B------:R2:W-:Y:S01]  /*15bc0*/  STL [R1+0x630], R7 ;  /* 0x0006300701007387 */ /* 0x0005e20000100800 */
[----:B------:R-:W-:-:S03]  /*15bd0*/  LEA.HI.X.SX32 R66, R64, R8, 0x1, P1 ;  /* 0x0000000840427211 */ /* 0x000fc600008f0eff */
[----:B------:R-:W-:Y:S01]  /*15be0*/  STL [R1+0x1120], R65 ;  /* 0x0011204101007387 */ /* 0x000fe20000100800 */
[----:B--2---:R-:W-:Y:S02]  /*15bf0*/  LEA.HI.X.SX32 R7, R65, R8, 0x1, P0 ;  /* 0x0000000841077211 */ /* 0x004fe400000f0eff */
[----:B------:R-:W-:-:S03]  /*15c00*/  IADD3 R59, P0, PT, R63, R9, RZ ;  /* 0x000000093f3b7210 */ /* 0x000fc60007f1e0ff */
[----:B------:R2:W-:Y:S01]  /*15c10*/  STL [R1+0x614], R7 ;  /* 0x0006140701007387 */ /* 0x0005e20000100800 */
[----:B------:R-:W-:-:S03]  /*15c20*/  LEA.HI.X.SX32 R12, R63, R8, 0x1, P0 ;  /* 0x000000083f0c7211 */ /* 0x000fc600000f0eff */
[----:B------:R-:W-:Y:S01]  /*15c30*/  STL [R1+0x10e0], R64 ;  /* 0x0010e04001007387 */ /* 0x000fe20000100800 */
[----:B--2---:R-:W-:-:S03]  /*15c40*/  IADD3 R7, P1, PT, R62, R9, RZ ;  /* 0x000000093e077210 */ /* 0x004fc60007f3e0ff */
[----:B------:R-:W-:Y:S04]  /*15c50*/  STL [R1+0x638], R59 ;  /* 0x0006383b01007387 */ /* 0x000fe80000100800 */
[----:B------:R-:W-:Y:S04]  /*15c60*/  STL [R1+0x62c], R66 ;  /* 0x00062c4201007387 */ /* 0x000fe80000100800 */
[----:B------:R2:W-:Y:S04]  /*15c70*/  STL [R1+0x640], R7 ;  /* 0x0006400701007387 */ /* 0x0005e80000100800 */
[----:B------:R-:W-:Y:S04]  /*15c80*/  STL [R1+0x1170], R66 ;  /* 0x0011704201007387 */ /* 0x000fe80000100800 */
[----:B------:R-:W-:Y:S01]  /*15c90*/  STL [R1+0x1124], R59 ;  /* 0x0011243b01007387 */ /* 0x000fe20000100800 */
[----:B--2---:R-:W-:-:S03]  /*15ca0*/  IADD3 R7, P0, PT, R61, R9, RZ ;  /* 0x000000093d077210 */ /* 0x004fc60007f1e0ff */
[----:B------:R-:W-:Y:S04]  /*15cb0*/  STL [R1+0x1008], R35 ;  /* 0x0010082301007387 */ /* 0x000fe80000100800 */
        /* <DEDUP_REMOVED lines=11> */
[----:B--2---:R-:W-:Y:S01]  /*15d70*/  LEA.HI.X.SX32 R7, R61, R8, 0x1, P0 ;  /* 0x000000083d077211 */ /* 0x004fe200000f0eff */
[----:B------:R-:W-:Y:S01]  /*15d80*/  IMAD R12, R34, UR31, RZ ;  /* 0x0000001f220c7c24 */ /* 0x000fe2000f8e02ff */
[----:B------:R-:W-:-:S03]  /*15d90*/  IADD3 R34, P0, PT, R58, R9, RZ ;  /* 0x000000093a227210 */ /* 0x000fc60007f1e0ff */
[----:B------:R2:W-:Y:S04]  /*15da0*/  STL [R1+0x644], R7 ;  /* 0x0006440701007387 */ /* 0x0005e80000100800 */
[----:B------:R3:W-:Y:S01]  /*15db0*/  STL [R1+0x1174], R60 ;  /* 0x0011743c01007387 */ /* 0x0007e20000100800 */
[----:B--2---:R-:W-:-:S03]  /*15dc0*/  IADD3 R7, P1, PT, R56, R9, RZ ;  /* 0x0000000938077210 */ /* 0x004fc60007f3e0ff */
[----:B------:R-:W-:Y:S01]  /*15dd0*/  STL [R1+0x64c], R18 ;  /* 0x00064c1201007387 */ /* 0x000fe20000100800 */
[----:B------:R-:W-:Y:S02]  /*15de0*/  IMAD R49, R49, UR44, RZ ;  /* 0x0000002c31317c24 */ /* 0x000fe4000f8e02ff */
[----:B------:R-:W-:Y:S01]  /*15df0*/  IMAD R47, R47, UR43, RZ ;  /* 0x0000002b2f2f7c24 */ /* 0x000fe2000f8e02ff */
[----:B------:R-:W-:Y:S01]  /*15e00*/  STL [R1+0x1030], R33 ;  /* 0x0010302101007387 */ /* 0x000fe20000100800 */
[----:B------:R-:W-:Y:S01]  /*15e10*/  IMAD R14, R36, UR33, RZ ;  /* 0x00000021240e7c24 */ /* 0x000fe2000f8e02ff */
[----:B---3--:R-:W2:Y:S02]  /*15e20*/  LDC R60, c[0x0][0x3a0] ;  /* 0x0000e800ff3c7b82 */ /* 0x008ea40000000800 */
[----:B------:R3:W-:Y:S04]  /*15e30*/  STL [R1+0x670], R7 ;  /* 0x0006700701007387 */ /* 0x0007e80000100800 */
[----:B------:R-:W-:Y:S01]  /*15e40*/  STL [R1+0x658], R34 ;  /* 0x0006582201007387 */ /* 0x000fe20000100800 */
[----:B---3--:R-:W-:-:S03]  /*15e50*/  LEA.HI.X.SX32 R7, R58, R8, 0x1, P0 ;  /* 0x000000083a077211 */ /* 0x008fc600000f0eff */
[----:B------:R-:W-:Y:S01]  /*15e60*/  STL [R1+0x1038], R34 ;  /* 0x0010382201007387 */ /* 0x000fe20000100800 */
[----:B------:R-:W-:-:S03]  /*15e70*/  IADD3 R19, P0, PT, R55, R9, RZ ;  /* 0x0000000937137210 */ /* 0x000fc60007f1e0ff */
[----:B------:R-:W-:Y:S04]  /*15e80*/  STL [R1+0x10e4], R58 ;  /* 0x0010e43a01007387 */ /* 0x000fe80000100800 */
[----:B------:R3:W-:Y:S04]  /*15e90*/  STL [R1+0x654], R7 ;  /* 0x0006540701007387 */ /* 0x0007e80000100800 */
[----:B------:R-:W-:Y:S01]  /*15ea0*/  STL [R1+0x103c], R56 ;  /* 0x00103c3801007387 */ /* 0x000fe20000100800 */
[----:B---3--:R-:W-:-:S03]  /*15eb0*/  LEA.HI.X.SX32 R7, R56, R8, 0x1, P1 ;  /* 0x0000000838077211 */ /* 0x008fc600008f0eff */
[----:B------:R-:W-:Y:S01]  /*15ec0*/  STL [R1+0x678], R19 ;  /* 0x0006781301007387 */ /* 0x000fe20000100800 */
[----:B------:R-:W-:-:S03]  /*15ed0*/  IADD3 R52, P1, PT, R54, R9, RZ ;  /* 0x0000000936347210 */ /* 0x000fc60007f3e0ff */
        /* <DEDUP_REMOVED lines=11> */
[----:B------:R-:W-:Y:S04]  /*15f90*/  STL [R1+0x688], R20 ;  /* 0x0006881401007387 */ /* 0x000fe80000100800 */
[----:B------:R3:W-:Y:S01]  /*15fa0*/  STL [R1+0x67c], R7 ;  /* 0x00067c0701007387 */ /* 0x0007e20000100800 */
[----:B------:R-:W-:Y:S01]  /*15fb0*/  IMAD R19, R32, UR29, RZ ;  /* 0x0000001d20137c24 */ /* 0x000fe2000f8e02ff */
[-C--:B------:R-:W-:Y:S02]  /*15fc0*/  LEA.HI.X.SX32 R32, R51, R8.reuse, 0x1, P1 ;  /* 0x0000000833207211 */ /* 0x080fe400008f0eff */
[----:B------:R-:W-:Y:S01]  /*15fd0*/  STL [R1+0x1070], R31 ;  /* 0x0010701f01007387 */ /* 0x000fe20000100800 */
[----:B---3--:R-:W-:-:S03]  /*15fe0*/  LEA.HI.X.SX32 R7, R53, R8, 0x1, P0 ;  /* 0x0000000835077211 */ /* 0x008fc600000f0eff */
[----:B------:R-:W-:Y:S01]  /*15ff0*/  STL [R1+0x1128], R53 ;  /* 0x0011283501007387 */ /* 0x000fe20000100800 */
[-C--:B------:R-:W-:Y:S02]  /*16000*/  IADD3 R36, P0, PT, R49, R9.reuse, RZ ;  /* 0x0000000931247210 */ /* 0x080fe40007f1e0ff */
[----:B------:R-:W-:Y:S01]  /*16010*/  IADD3 R48, P1, PT, R47, R9, RZ ;  /* 0x000000092f307210 */ /* 0x000fe20007f3e0ff */
[----:B------:R3:W-:Y:S04]  /*16020*/  STL [R1+0x684], R7 ;  /* 0x0006840701007387 */ /* 0x0007e80000100800 */
[----:B------:R-:W-:Y:S01]  /*16030*/  STL [R1+0x690], R56 ;  /* 0x0006903801007387 */ /* 0x000fe20000100800 */
[----:B------:R-:W-:-:S03]  /*16040*/  IMAD R46, R46, UR42, RZ ;  /* 0x0000002a2e2e7c24 */ /* 0x000fc6000f8e02ff */
[----:B------:R-:W-:Y:S04]  /*16050*/  STL [R1+0x1074], R56 ;  /* 0x0010743801007387 */ /* 0x000fe80000100800 */
[----:B------:R-:W-:Y:S04]  /*16060*/  STL [R1+0x10ac], R51 ;  /* 0x0010ac3301007387 */ /* 0x000fe80000100800 */
[----:B------:R-:W-:Y:S01]  /*16070*/  STL [R1+0x1078], R30 ;  /* 0x0010781e01007387 */ /* 0x000fe20000100800 */
[----:B------:R-:W-:-:S03]  /*16080*/  IMAD R13, R35, UR32, RZ ;  /* 0x00000020230d7c24 */ /* 0x000fc6000f8e02ff */
[----:B------:R-:W-:Y:S01]  /*16090*/  STL [R1+0x698], R36 ;  /* 0x0006982401007387 */ /* 0x000fe20000100800 */
[----:B------:R-:W-:-:S03]  /*160a0*/  LEA.HI.X.SX32 R35, R49, R8, 0x1, P0 ;  /* 0x0000000831237211 */ /* 0x000fc600000f0eff */
[----:B------:R-:W-:Y:S01]  /*160b0*/  STL [R1+0x6b0], R48 ;  /* 0x0006b03001007387 */ /* 0x000fe20000100800 */
[----:B------:R-:W-:-:S03]  /*160c0*/  IADD3 R22, P0, PT, R46, R9, RZ ;  /* 0x000000092e167210 */ /* 0x000fc60007f1e0ff */
[----:B------:R-:W-:Y:S01]  /*160d0*/  STL [R1+0x1180], R48 ;  /* 0x0011803001007387 */ /* 0x000fe20000100800 */
[----:B---3--:R-:W-:-:S03]  /*160e0*/  LEA.HI.X.SX32 R7, R47, R8, 0x1, P1 ;  /* 0x000000082f077211 */ /* 0x008fc600008f0eff */
        /* <DEDUP_REMOVED lines=8> */
[----:B------:R3:W-:Y:S04]  /*16170*/  STL [R1+0x6ac], R7 ;  /* 0x0006ac0701007387 */ /* 0x0007e80000100800 */
[----:B------:R-:W-:Y:S04]  /*16180*/  STL [R1+0x694], R35 ;  /* 0x0006942301007387 */ /* 0x000fe80000100800 */
[----:B------:R4:W-:Y:S04]  /*16190*/  STL [R1+0x10ec], R35 ;  /* 0x0010ec2301007387 */ /* 0x0009e80000100800 */
[----:B------:R0:W-:Y:S04]  /*161a0*/  STL [R1+0x10f0], R29 ;  /* 0x0010f01d01007387 */ /* 0x0001e80000100800 */
[----:B------:R-:W2:Y:S01]  /*161b0*/  LDL.LU R87, [R1+0x8] ;  /* 0x0000080001577983 */ /* 0x000ea20000300800 */
[----:B------:R-:W-:Y:S01]  /*161c0*/  IMAD R45, R45, UR41, RZ ;  /* 0x000000292d2d7c24 */ /* 0x000fe2000f8e02ff */
[----:B---3--:R-:W-:Y:S01]  /*161d0*/  LEA.HI.X.SX32 R7, R46, R8, 0x1, P0 ;  /* 0x000000082e077211 */ /* 0x008fe200000f0eff */
[----:B------:R-:W-:-:S03]  /*161e0*/  IMAD R43, R43, UR40, RZ ;  /* 0x000000282b2b7c24 */ /* 0x000fc6000f8e02ff */
[-C--:B------:R-:W-:Y:S01]  /*161f0*/  IADD3 R32, P1, PT, R45, R9.reuse, RZ ;  /* 0x000000092d207210 */ /* 0x080fe20007f3e0ff */
[----:B------:R-:W-:Y:S01]  /*16200*/  IMAD R42, R42, UR39, RZ ;  /* 0x000000272a2a7c24 */ /* 0x000fe2000f8e02ff */
[----:B------:R-:W-:Y:S01]  /*16210*/  STL [R1+0x118c], R46 ;  /* 0x00118c2e01007387 */ /* 0x000fe20000100800 */
[----:B------:R-:W-:Y:S02]  /*16220*/  IADD3 R56, P0, PT, R43, R9, RZ ;  /* 0x000000092b387210 */ /* 0x000fe40007f1e0ff */
[----:B------:R-:W-:Y:S01]  /*16230*/  LEA.HI.X.SX32 R49, R45, R8, 0x1, P1 ;  /* 0x000000082d317211 */ /* 0x000fe200008f0eff */
[----:B------:R-:W-:Y:S01]  /*16240*/  STL [R1+0x6b4], R7 ;  /* 0x0006b40701007387 */ /* 0x000fe20000100800 */
[----:B------:R-:W-:-:S03]  /*16250*/  IMAD R41, R41, UR38, RZ ;  /* 0x0000002629297c24 */ /* 0x000fc6000f8e02ff */
[----:B------:R-:W-:Y:S01]  /*16260*/  STL [R1+0x6c0], R32 ;  /* 0x0006c02001007387 */ /* 0x000fe20000100800 */
[----:B------:R-:W-:-:S03]  /*16270*/  IADD3 R50, P1, PT, R42, R9, RZ ;  /* 0x000000092a327210 */ /* 0x000fc60007f3e0ff */
[----:B------:R-:W-:Y:S01]  /*16280*/  STL [R1+0x11a0], R32 ;  /* 0x0011a02001007387 */ /* 0x000fe20000100800 */
[----:B------:R-:W-:-:S03]  /*16290*/  IMAD R21, R30, UR27, RZ ;  /* 0x0000001b1e157c24 */ /* 0x000fc6000f8e02ff */
[----:B------:R-:W-:Y:S01]  /*162a0*/  STL [R1+0x11a8], R45 ;  /* 0x0011a82d01007387 */ /* 0x000fe20000100800 */
[----:B------:R-:W-:-:S03]  /*162b0*/  LEA.HI.X.SX32 R30, R43, R8, 0x1, P0 ;  /* 0x000000082b1e7211 */ /* 0x000fc600000f0eff */
[----:B------:R-:W-:Y:S01]  /*162c0*/  STL [R1+0x6c8], R56 ;  /* 0x0006c83801007387 */ /* 0x000fe20000100800 */
[----:B------:R-:W-:-:S03]  /*162d0*/  IMAD R40, R40, UR37, RZ ;  /* 0x0000002528287c24 */ /* 0x000fc6000f8e02ff */
[----:B------:R-:W-:Y:S01]  /*162e0*/  STL [R1+0x11ac], R56 ;  /* 0x0011ac3801007387 */ /* 0x000fe20000100800 */
[----:B------:R-:W-:-:S03]  /*162f0*/  IMAD R16, R38, UR35, RZ ;  /* 0x0000002326107c24 */ /* 0x000fc6000f8e02ff */
[----:B------:R-:W-:Y:S01]  /*16300*/  STL [R1+0x6bc], R49 ;  /* 0x0006bc3101007387 */ /* 0x000fe20000100800 */
[----:B------:R-:W-:-:S03]  /*16310*/  IADD3 R38, P0, PT, R41, R9, RZ ;  /* 0x0000000929267210 */ /* 0x000fc60007f1e0ff */
[----:B------:R3:W-:Y:S01]  /*16320*/  STL [R1+0x11b0], R49 ;  /* 0x0011b03101007387 */ /* 0x0007e20000100800 */
[----:B------:R-:W-:-:S03]  /*16330*/  LEA.HI.X.SX32 R34, R42, R8, 0x1, P1 ;  /* 0x000000082a227211 */ /* 0x000fc600008f0eff */
[----:B------:R-:W-:Y:S04]  /*16340*/  STL [R1+0x11b4], R43 ;  /* 0x0011b42b01007387 */ /* 0x000fe80000100800 */
[----:B------:R-:W-:Y:S01]  /*16350*/  STL [R1+0x6d0], R50 ;  /* 0x0006d03201007387 */ /* 0x000fe20000100800 */
[----:B------:R-:W-:-:S03]  /*16360*/  IADD3 R53, P1, PT, R40, R9, RZ ;  /* 0x0000000928357210 */ /* 0x000fc60007f3e0ff */
[----:B------:R-:W-:Y:S01]  /*16370*/  STL [R1+0x11bc], R50 ;  /* 0x0011bc3201007387 */ /* 0x000fe20000100800 */
[----:B------:R-:W-:-:S03]  /*16380*/  IMAD R17, R39, UR36, RZ ;  /* 0x0000002427117c24 */ /* 0x000fc6000f8e02ff */
[----:B------:R-:W-:Y:S04]  /*16390*/  STL [R1+0x11c0], R42 ;  /* 0x0011c02a01007387 */ /* 0x000fe80000100800 */
[----:B------:R-:W-:Y:S01]  /*163a0*/  STL [R1+0x6c4], R30 ;  /* 0x0006c41e01007387 */ /* 0x000fe20000100800 */
[----:B------:R-:W-:-:S03]  /*163b0*/  IMAD R15, R37, UR34, RZ ;  /* 0x00000022250f7c24 */ /* 0x000fc6000f8e02ff */
[----:B------:R-:W-:Y:S01]  /*163c0*/  STL [R1+0x11c8], R30 ;  /* 0x0011c81e01007387 */ /* 0x000fe20000100800 */
[----:B------:R-:W-:-:S03]  /*163d0*/  LEA.HI.X.SX32 R37, R41, R8, 0x1, P0 ;  /* 0x0000000829257211 */ /* 0x000fc600000f0eff */
[----:B------:R-:W-:Y:S04]  /*163e0*/  STL [R1+0x6d8], R38 ;  /* 0x0006d82601007387 */ /* 0x000fe80000100800 */
[----:B------:R-:W-:Y:S01]  /*163f0*/  STL [R1+0x11d0], R38 ;  /* 0x0011d02601007387 */ /* 0x000fe20000100800 */
[----:B----4-:R-:W-:-:S03]  /*16400*/  IADD3 R35, P0, PT, R17, R9, RZ ;  /* 0x0000000911237210 */ /* 0x010fc60007f1e0ff */
[----:B------:R-:W-:Y:S04]  /*16410*/  STL [R1+0x6cc], R34 ;  /* 0x0006cc2201007387 */ /* 0x000fe80000100800 */
[----:B------:R-:W-:Y:S01]  /*16420*/  STL [R1+0x11d4], R34 ;  /* 0x0011d42201007387 */ /* 0x000fe20000100800 */
[----:B------:R-:W-:-:S03]  /*16430*/  LEA.HI.X.SX32 R47, R40, R8, 0x1, P1 ;  /* 0x00000008282f7211 */ /* 0x000fc600008f0eff */
[----:B------:R-:W-:Y:S04]  /*16440*/  STL [R1+0x6f0], R53 ;  /* 0x0006f03501007387 */ /* 0x000fe80000100800 */
[----:B------:R-:W-:Y:S01]  /*16450*/  STL [R1+0x11d8], R53 ;  /* 0x0011d83501007387 */ /* 0x000fe20000100800 */
[----:B------:R-:W-:-:S03]  /*16460*/  IADD3 R51, P1, PT, R16, R9, RZ ;  /* 0x0000000910337210 */ /* 0x000fc60007f3e0ff */
[----:B------:R-:W-:Y:S01]  /*16470*/  STL [R1+0x11dc], R41 ;  /* 0x0011dc2901007387 */ /* 0x000fe20000100800 */
[----:B------:R-:W-:-:S03]  /*16480*/  IMAD R25, R29, UR26, RZ ;  /* 0x0000001a1d197c24 */ /* 0x000fc6000f8e02ff */
[----:B------:R4:W-:Y:S01]  /*16490*/  STL [R1+0x11e4], R40 ;  /* 0x0011e42801007387 */ /* 0x0009e20000100800 */
[----:B0-----:R-:W-:-:S03]  /*164a0*/  LEA.HI.X.SX32 R29, R17, R8, 0x1, P0 ;  /* 0x00000008111d7211 */ /* 0x001fc600000f0eff */
[----:B------:R-:W-:Y:S04]  /*164b0*/  STL [R1+0x6d4], R37 ;  /* 0x0006d42501007387 */ /* 0x000fe80000100800 */
[----:B------:R-:W-:Y:S04]  /*164c0*/  STL [R1+0x11e8], R37 ;  /* 0x0011e82501007387 */ /* 0x000fe80000100800 */
[----:B------:R-:W-:Y:S01]  /*164d0*/  STL [R1+0x6f8], R35 ;  /* 0x0006f82301007387 */ /* 0x000fe20000100800 */
[----:B------:R-:W-:-:S03]  /*164e0*/  IADD3 R55, P0, PT, R15, R9, RZ ;  /* 0x000000090f377210 */ /* 0x000fc60007f1e0ff */
[----:B------:R-:W-:Y:S04]  /*164f0*/  STL [R1+0x11ec], R35 ;  /* 0x0011ec2301007387 */ /* 0x000fe80000100800 */
[----:B------:R-:W-:Y:S01]  /*16500*/  STL [R1+0x6ec], R47 ;  /* 0x0006ec2f01007387 */ /* 0x000fe20000100800 */
[----:B------:R-:W-:-:S03]  /*16510*/  LEA.HI.X.SX32 R36, R16, R8, 0x1, P1 ;  /* 0x0000000810247211 */ /* 0x000fc600008f0eff */
[----:B------:R-:W-:Y:S01]  /*16520*/  STL [R1+0x11f0], R47 ;  /* 0x0011f02f01007387 */ /* 0x000fe20000100800 */
[----:B------:R-:W-:-:S03]  /*16530*/  IMAD R17, R88, UR22, RZ ;  /* 0x0000001658117c24 */ /* 0x000fc6000f8e02ff */
[----:B------:R-:W-:Y:S01]  /*16540*/  STL [R1+0x700], R51 ;  /* 0x0007003301007387 */ /* 0x000fe20000100800 */
[----:B------:R-:W-:-:S03]  /*16550*/  IADD3 R61, P1, PT, R14, R9, RZ ;  /* 0x000000090e3d7210 */ /* 0x000fc60007f3e0ff */
[----:B------:R0:W-:Y:S01]  /*16560*/  STL [R1+0x11f8], R51 ;  /* 0x0011f83301007387 */ /* 0x0001e20000100800 */
[----:B------:R-:W-:-:S03]  /*16570*/  IMAD R20, R31, UR28, RZ ;  /* 0x0000001c1f147c24 */ /* 0x000fc6000f8e02ff */
[----:B------:R-:W-:Y:S01]  /*16580*/  STL [R1+0x6f4], R29 ;  /* 0x0006f41d01007387 */ /* 0x000fe20000100800 */
[----:B------:R-:W-:-:S03]  /*16590*/  LEA.HI.X.SX32 R31, R15, R8, 0x1, P0 ;  /* 0x000000080f1f7211 */ /* 0x000fc600000f0eff */
[----:B------:R-:W-:Y:S04]  /*165a0*/  STL [R1+0x11fc], R29 ;  /* 0x0011fc1d01007387 */ /* 0x000fe80000100800 */
[----:B------:R-:W4:Y:S04]  /*165b0*/  LDL.LU R88, [R1+0x1284] ;  /* 0x0012840001587983 */ /* 0x000f280000300800 */
        /* <DEDUP_REMOVED lines=9> */
[----:B------:R-:W-:-:S03]  /*16650*/  IADD3 R65, P1, PT, R12, R9, RZ ;  /* 0x000000090c417210 */ /* 0x000fc60007f3e0ff */
[----:B------:R-:W-:Y:S04]  /*16660*/  STL [R1+0x120c], R61 ;  /* 0x00120c3d01007387 */ /* 0x000fe80000100800 */
[----:B------:R-:W-:Y:S01]  /*16670*/  STL [R1+0x704], R31 ;  /* 0x0007041f01007387 */ /* 0x000fe20000100800 */
[----:B------:R-:W-:-:S03]  /*16680*/  LEA.HI.X.SX32 R39, R13, R8, 0x1, P0 ;  /* 0x000000080d277211 */ /* 0x000fc600000f0eff */
[----:B------:R-:W-:Y:S04]  /*16690*/  STL [R1+0x1210], R31 ;  /* 0x0012101f01007387 */ /* 0x000fe80000100800 */
[----:B------:R-:W3:Y:S01]  /*166a0*/  LDL.LU R10, [R1+0x1280] ;  /* 0x00128000010a7983 */ /* 0x000ee20000300800 */
[----:B------:R-:W-:-:S03]  /*166b0*/  IADD3 R58, P0, PT, R18, R9, RZ ;  /* 0x00000009123a7210 */ /* 0x000fc60007f1e0ff */
[----:B------:R-:W-:Y:S04]  /*166c0*/  STL [R1+0x718], R24 ;  /* 0x0007181801007387 */ /* 0x000fe80000100800 */
[----:B------:R-:W-:Y:S01]  /*166d0*/  STL [R1+0x1214], R24 ;  /* 0x0012141801007387 */ /* 0x000fe20000100800 */
[----:B------:R-:W-:-:S03]  /*166e0*/  IMAD R26, R28, UR25, RZ ;  /* 0x000000191c1a7c24 */ /* 0x000fc6000f8e02ff */
[----:B------:R-:W-:Y:S01]  /*166f0*/  STL [R1+0x70c], R33 ;  /* 0x00070c2101007387 */ /* 0x000fe20000100800 */
[----:B------:R-:W-:-:S03]  /*16700*/  LEA.HI.X.SX32 R59, R12, R8, 0x1, P1 ;  /* 0x000000080c3b7211 */ /* 0x000fc600008f0eff */
[----:B------:R-:W-:Y:S01]  /*16710*/  STL [R1+0x1218], R33 ;  /* 0x0012182101007387 */ /* 0x000fe20000100800 */
[----:B------:R-:W-:-:S03]  /*16720*/  IMAD R28, R27, UR24, RZ ;  /* 0x000000181b1c7c24 */ /* 0x000fc6000f8e02ff */
[----:B------:R-:W-:Y:S04]  /*16730*/  STL [R1+0x728], R65 ;  /* 0x0007284101007387 */ /* 0x000fe80000100800 */
[----:B------:R-:W-:Y:S04]  /*16740*/  STL [R1+0x121c], R65 ;  /* 0x00121c4101007387 */ /* 0x000fe80000100800 */
[----:B------:R-:W-:Y:S01]  /*16750*/  STL [R1+0x714], R39 ;  /* 0x0007142701007387 */ /* 0x000fe20000100800 */
[----:B------:R-:W-:-:S03]  /*16760*/  LEA.HI.X.SX32 R52, R18, R8, 0x1, P0 ;  /* 0x0000000812347211 */ /* 0x000fc600000f0eff */
[----:B------:R-:W-:Y:S01]  /*16770*/  STL [R1+0x1224], R39 ;  /* 0x0012242701007387 */ /* 0x000fe20000100800 */
[----:B------:R-:W-:-:S03]  /*16780*/  IMAD R15, R6, UR18, RZ ;  /* 0x00000012060f7c24 */ /* 0x000fc6000f8e02ff */
[----:B------:R-:W-:Y:S04]  /*16790*/  STL [R1+0x730], R58 ;  /* 0x0007303a01007387 */ /* 0x000fe80000100800 */
[----:B------:R-:W-:Y:S01]  /*167a0*/  STL [R1+0x1228], R58 ;  /* 0x0012283a01007387 */ /* 0x000fe20000100800 */
[----:B------:R-:W-:-:S03]  /*167b0*/  IADD3 R86, P0, PT, R20, R9, RZ ;  /* 0x0000000914567210 */ /* 0x000fc60007f1e0ff */
[----:B------:R-:W-:Y:S04]  /*167c0*/  STL [R1+0x724], R59 ;  /* 0x0007243b01007387 */ /* 0x000fe80000100800 */
[----:B------:R-:W-:Y:S04]  /*167d0*/  STL [R1+0x122c], R59 ;  /* 0x00122c3b01007387 */ /* 0x000fe80000100800 */
[----:B------:R-:W3:Y:S01]  /*167e0*/  LDL.LU R6, [R1+0x127c] ;  /* 0x00127c0001067983 */ /* 0x000ee20000300800 */
[----:B------:R-:W-:Y:S01]  /*167f0*/  IMAD R14, R0, UR17, RZ ;  /* 0x00000011000e7c24 */ /* 0x000fe2000f8e02ff */
[----:B------:R-:W-:-:S02]  /*16800*/  LEA.HI.X.SX32 R62, R20, R8, 0x1, P0 ;  /* 0x00000008143e7211 */ /* 0x000fc400000f0eff */
[----:B------:R-:W-:Y:S01]  /*16810*/  IADD3 R23, P0, PT, R25, R9, RZ ;  /* 0x0000000919177210 */ /* 0x000fe20007f1e0ff */
[----:B------:R-:W-:-:S03]  /*16820*/  IMAD R13, R5, UR16, RZ ;  /* 0x00000010050d7c24 */ /* 0x000fc6000f8e02ff */
[----:B------:R-:W-:Y:S02]  /*16830*/  LEA.HI.X.SX32 R89, R25, R8, 0x1, P0 ;  /* 0x0000000819597211 */ /* 0x000fe400000f0eff */
[----:B------:R-:W-:Y:S01]  /*16840*/  IADD3 R82, P0, PT, R28, R9, RZ ;  /* 0x000000091c527210 */ /* 0x000fe20007f1e0ff */
[----:B------:R-:W-:-:S03]  /*16850*/  IMAD R12, R4, UR15, RZ ;  /* 0x0000000f040c7c24 */ /* 0x000fc6000f8e02ff */
[----:B------:R-:W-:Y:S02]  /*16860*/  LEA.HI.X.SX32 R64, R28, R8, 0x1, P0 ;  /* 0x000000081c407211 */ /* 0x000fe400000f0eff */
[----:B------:R-:W-:Y:S01]  /*16870*/  IADD3 R93, P0, PT, R17, R9, RZ ;  /* 0x00000009115d7210 */ /* 0x000fe20007f1e0ff */
[----:B------:R-:W-:-:S03]  /*16880*/  IMAD R18, R3, UR14, RZ ;  /* 0x0000000e03127c24 */ /* 0x000fc6000f8e02ff */
[----:B------:R-:W-:Y:S01]  /*16890*/  LEA.HI.X.SX32 R68, R17, R8, 0x1, P0 ;  /* 0x0000000811447211 */ /* 0x000fe200000f0eff */
[----:B--2---:R-:W-:Y:S01]  /*168a0*/  IMAD R27, R87, UR23, RZ ;  /* 0x00000017571b7c24 */ /* 0x004fe2000f8e02ff */
[----:B------:R-:W-:-:S05]  /*168b0*/  IADD3 R87, P1, PT, R19, R9, RZ ;  /* 0x0000000913577210 */ /* 0x000fca0007f3e0ff */
[----:B------:R-:W-:Y:S01]  /*168c0*/  STL [R1+0x738], R87 ;  /* 0x0007385701007387 */ /* 0x000fe20000100800 */
[----:B------:R-:W-:-:S03]  /*168d0*/  LEA.HI.X.SX32 R63, R19, R8, 0x1, P1 ;  /* 0x00000008133f7211 */ /* 0x000fc600008f0eff */
[----:B------:R-:W-:Y:S01]  /*168e0*/  STL [R1+0x1230], R87 ;  /* 0x0012305701007387 */ /* 0x000fe20000100800 */
[----:B------:R-:W-:-:S03]  /*168f0*/  IADD3 R19, P1, PT, R21, R9, RZ ;  /* 0x0000000915137210 */ /* 0x000fc60007f3e0ff */
[----:B------:R-:W-:Y:S04]  /*16900*/  STL [R1+0x72c], R52 ;  /* 0x00072c3401007387 */ /* 0x000fe80000100800 */
[----:B------:R-:W-:Y:S04]  /*16910*/  STL [R1+0x1234], R52 ;  /* 0x0012343401007387 */ /* 0x000fe80000100800 */
[----:B------:R-:W2:Y:S04]  /*16920*/  LDL.LU R0, [R1+0x1278] ;  /* 0x0012780001007983 */ /* 0x000ea80000300800 */
[----:B------:R-:W-:Y:S04]  /*16930*/  STL [R1+0x740], R86 ;  /* 0x0007405601007387 */ /* 0x000fe80000100800 */
[----:B------:R-:W-:Y:S04]  /*16940*/  STL [R1+0x1238], R86 ;  /* 0x0012385601007387 */ /* 0x000fe80000100800 */
[----:B------:R-:W-:Y:S04]  /*16950*/  STL [R1+0x734], R63 ;  /* 0x0007343f01007387 */ /* 0x000fe80000100800 */
[----:B------:R-:W-:Y:S04]  /*16960*/  STL [R1+0x123c], R63 ;  /* 0x00123c3f01007387 */ /* 0x000fe80000100800 */
[----:B------:R-:W-:Y:S01]  /*16970*/  STL [R1+0x1240], R20 ;  /* 0x0012401401007387 */ /* 0x000fe20000100800 */
[----:B------:R-:W-:-:S03]  /*16980*/  LEA.HI.X.SX32 R67, R21, R8, 0x1, P1 ;  /* 0x0000000815437211 */ /* 0x000fc600008f0eff */
[----:B------:R-:W-:Y:S04]  /*16990*/  STL [R1+0x748], R19 ;  /* 0x0007481301007387 */ /* 0x000fe80000100800 */
[----:B------:R-:W-:Y:S01]  /*169a0*/  STL [R1+0x1244], R19 ;  /* 0x0012441301007387 */ /* 0x000fe20000100800 */
[----:B------:R-:W-:-:S03]  /*169b0*/  IADD3 R90, P1, PT, R26, R9, RZ ;  /* 0x000000091a5a7210 */ /* 0x000fc60007f3e0ff */
[----:B------:R-:W-:Y:S04]  /*169c0*/  STL [R1+0x1248], R21 ;  /* 0x0012481501007387 */ /* 0x000fe80000100800 */
[----:B------:R-:W-:Y:S04]  /*169d0*/  STL [R1+0x73c], R62 ;  /* 0x00073c3e01007387 */ /* 0x000fe80000100800 */
[----:B------:R-:W-:Y:S04]  /*169e0*/  STL [R1+0x124c], R62 ;  /* 0x00124c3e01007387 */ /* 0x000fe80000100800 */
[----:B------:R-:W2:Y:S04]  /*169f0*/  LDL.LU R5, [R1+0x1274] ;  /* 0x0012740001057983 */ /* 0x000ea80000300800 */
        /* <DEDUP_REMOVED lines=18> */
[----:B------:R-:W-:Y:S01]  /*16b20*/  STL [R1+0x764], R64 ;  /* 0x0007644001007387 */ /* 0x000fe20000100800 */
[----:B------:R-:W-:-:S03]  /*16b30*/  LEA.HI.X.SX32 R73, R16, R8, 0x1, P1 ;  /* 0x0000000810497211 */ /* 0x000fc600008f0eff */
[----:B------:R-:W0:Y:S01]  /*16b40*/  LDL.LU R3, [R1+0x126c] ;  /* 0x00126c0001037983 */ /* 0x000e220000300800 */
[----:B------:R-:W-:Y:S01]  /*16b50*/  IMAD R16, R2, UR13, RZ ;  /* 0x0000000d02107c24 */ /* 0x000fe2000f8e02ff */
[CC--:B------:R-:W-:Y:S01]  /*16b60*/  IADD3 R44, P0, PT, R15.reuse, R9.reuse, RZ ;  /* 0x000000090f2c7210 */ /* 0x0c0fe20007f1e0ff */
[----:B---3--:R-:W-:Y:S01]  /*16b70*/  IMAD R49, R6, 0x66, RZ ;  /* 0x0000006606317824 */ /* 0x008fe200078e02ff */
[----:B------:R-:W-:Y:S01]  /*16b80*/  STL [R1+0x778], R93 ;  /* 0x0007785d01007387 */ /* 0x000fe20000100800 */
[----:B------:R-:W-:Y:S01]  /*16b90*/  IADD3 R83, P1, PT, R14, R9, RZ ;  /* 0x000000090e537210 */ /* 0x000fe20007f3e0ff */
[----:B------:R-:W-:Y:S01]  /*16ba0*/  IMAD R91, R6, 0x67, RZ ;  /* 0x00000067065b7824 */ /* 0x000fe200078e02ff */
[----:B------:R-:W3:Y:S01]  /*16bb0*/  LDCU UR13, c[0x0][0x3b0] ;  /* 0x00007600ff0d77ac */ /* 0x000ee20008000800 */
[----:B------:R-:W-:Y:S04]  /*16bc0*/  STL [R1+0x76c], R57 ;  /* 0x00076c3901007387 */ /* 0x000fe80000100800 */
[----:B------:R-:W-:Y:S04]  /*16bd0*/  STL [R1+0x780], R79 ;  /* 0x0007804f01007387 */ /* 0x000fe80000100800 */
[----:B------:R-:W-:Y:S04]  /*16be0*/  STL [R1+0x774], R68 ;  /* 0x0007744401007387 */ /* 0x000fe80000100800 */
[----:B------:R-:W2:Y:S01]  /*16bf0*/  LDL.LU R2, [R1+0x1268] ;  /* 0x0012680001027983 */ /* 0x000ea20000300800 */
[----:B------:R-:W-:-:S02]  /*16c00*/  LEA.HI.X.SX32 R7, R15, R8, 0x1, P0 ;  /* 0x000000080f077211 */ /* 0x000fc400000f0eff */
[CC--:B------:R-:W-:Y:S02]  /*16c10*/  IADD3 R76, P0, PT, R13.reuse, R9.reuse, RZ ;  /* 0x000000090d4c7210 */ /* 0x0c0fe40007f1e0ff */
[-C--:B------:R-:W-:Y:S02]  /*16c20*/  LEA.HI.X.SX32 R77, R14, R8.reuse, 0x1, P1 ;  /* 0x000000080e4d7211 */ /* 0x080fe400008f0eff */
[-C--:B------:R-:W-:Y:S01]  /*16c30*/  IADD3 R75, P1, PT, R12, R9.reuse, RZ ;  /* 0x000000090c4b7210 */ /* 0x080fe20007f3e0ff */
[----:B------:R-:W-:Y:S01]  /*16c40*/  STL [R1+0x788], R44 ;  /* 0x0007882c01007387 */ /* 0x000fe20000100800 */
[-C--:B------:R-:W-:Y:S01]  /*16c50*/  LEA.HI.X.SX32 R70, R13, R8.reuse, 0x1, P0 ;  /* 0x000000080d467211 */ /* 0x080fe200000f0eff */
[----:B------:R-:W-:Y:S01]  /*16c60*/  IMAD R14, R11, UR12, RZ ;  /* 0x0000000c0b0e7c24 */ /* 0x000fe2000f8e02ff */
[-C--:B------:R-:W-:Y:S01]  /*16c70*/  IADD3 R80, P0, PT, R18, R9.reuse, RZ ;  /* 0x0000000912507210 */ /* 0x080fe20007f1e0ff */
[----:B------:R-:W-:Y:S01]  /*16c80*/  STL [R1+0x77c], R73 ;  /* 0x00077c4901007387 */ /* 0x000fe20000100800 */
[-C--:B------:R-:W-:Y:S01]  /*16c90*/  LEA.HI.X.SX32 R69, R12, R8.reuse, 0x1, P1 ;  /* 0x000000080c457211 */ /* 0x080fe200008f0eff */
[----:B------:R-:W-:Y:S01]  /*16ca0*/  IMAD R48, R6, 0x6e, RZ ;  /* 0x0000006e06307824 */ /* 0x000fe200078e02ff */
[-C--:B------:R-:W-:Y:S01]  /*16cb0*/  IADD3 R85, P1, PT, R16, R9.reuse, RZ ;  /* 0x0000000910557210 */ /* 0x080fe20007f3e0ff */
[----:B------:R-:W-:Y:S01]  /*16cc0*/  STL [R1+0x798], R83 ;  /* 0x0007985301007387 */ /* 0x000fe20000100800 */
[-C--:B------:R-:W-:Y:S01]  /*16cd0*/  LEA.HI.X.SX32 R74, R18, R8.reuse, 0x1, P0 ;  /* 0x00000008124a7211 */ /* 0x080fe200000f0eff */
[----:B------:R-:W-:Y:S01]  /*16ce0*/  IMAD R46, R6, 0x6f, RZ ;  /* 0x0000006f062e7824 */ /* 0x000fe200078e02ff */
[----:B------:R-:W-:Y:S01]  /*16cf0*/  SHF.R.S32.HI R49, RZ, 0x1f, R49 ;  /* 0x0000001fff317819 */ /* 0x000fe20000011431 */
[----:B------:R-:W-:Y:S01]  /*16d00*/  STL [R1+0x784], R7 ;  /* 0x0007840701007387 */ /* 0x000fe20000100800 */
[----:B------:R-:W-:Y:S01]  /*16d10*/  IADD3 R18, P6, PT, R14, R9, RZ ;  /* 0x000000090e127210 */ /* 0x000fe20007fde0ff */
[----:B------:R-:W-:Y:S01]  /*16d20*/  IMAD R84, R6, 0x76, RZ ;  /* 0x0000007606547824 */ /* 0x000fe200078e02ff */
[----:B------:R-:W-:Y:S01]  /*16d30*/  SHF.R.S32.HI R91, RZ, 0x1f, R91 ;  /* 0x0000001fff5b7819 */ /* 0x000fe2000001145b */
[----:B------:R-:W-:Y:S01]  /*16d40*/  STL [R1+0x7a0], R76 ;  /* 0x0007a04c01007387 */ /* 0x000fe20000100800 */
[-C--:B------:R-:W-:Y:S01]  /*16d50*/  LEA.HI.X.SX32 R92, R16, R8.reuse, 0x1, P1 ;  /* 0x00000008105c7211 */ /* 0x080fe200008f0eff */
[----:B------:R-:W-:Y:S01]  /*16d60*/  IMAD R72, R6, 0x77, RZ ;  /* 0x0000007706487824 */ /* 0x000fe200078e02ff */
[----:B------:R-:W0:Y:S01]  /*16d70*/  LDCU UR12, c[0x0][0x3b0] ;  /* 0x00007600ff0c77ac */ /* 0x000e220008000800 */
[----:B------:R-:W-:Y:S04]  /*16d80*/  STL [R1+0x794], R77 ;  /* 0x0007944d01007387 */ /* 0x000fe80000100800 */
[----:B------:R-:W-:Y:S01]  /*16d90*/  STL [R1+0x7a8], R75 ;  /* 0x0007a84b01007387 */ /* 0x000fe20000100800 */
[----:B------:R-:W-:-:S03]  /*16da0*/  LEA.HI.X.SX32 R22, R14, R8, 0x1, P6 ;  /* 0x000000080e167211 */ /* 0x000fc600030f0eff */
[----:B------:R-:W-:Y:S01]  /*16db0*/  STL [R1+0x79c], R70 ;  /* 0x00079c4601007387 */ /* 0x000fe20000100800 */
[----:B------:R-:W-:-:S03]  /*16dc0*/  SHF.R.S32.HI R12, RZ, 0x1f, R48 ;  /* 0x0000001fff0c7819 */ /* 0x000fc60000011430 */
[----:B------:R-:W-:Y:S04]  /*16dd0*/  STL [R1+0x7b0], R80 ;  /* 0x0007b05001007387 */ /* 0x000fe80000100800 */
[----:B------:R-:W-:Y:S01]  /*16de0*/  STL [R1+0x7a4], R69 ;  /* 0x0007a44501007387 */ /* 0x000fe20000100800 */
[----:B------:R-:W-:-:S03]  /*16df0*/  SHF.R.S32.HI R13, RZ, 0x1f, R46 ;  /* 0x0000001fff0d7819 */ /* 0x000fc6000001142e */
[----:B------:R-:W-:Y:S04]  /*16e00*/  STL [R1+0x7b8], R85 ;  /* 0x0007b85501007387 */ /* 0x000fe80000100800 */
[----:B------:R-:W-:Y:S04]  /*16e10*/  STL [R1+0x7ac], R74 ;  /* 0x0007ac4a01007387 */ /* 0x000fe80000100800 */
[----:B------:R-:W-:Y:S01]  /*16e20*/  STL [R1+0x7c0], R18 ;  /* 0x0007c01201007387 */ /* 0x000fe20000100800 */
[----:B------:R-:W-:Y:S02]  /*16e30*/  SHF.R.S32.HI R14, RZ, 0x1f, R84 ;  /* 0x0000001fff0e7819 */ /* 0x000fe40000011454 */
[----:B------:R-:W-:-:S02]  /*16e40*/  SHF.R.S32.HI R15, RZ, 0x1f, R72 ;  /* 0x0000001fff0f7819 */ /* 0x000fc40000011448 */
[-C--:B--2---:R-:W-:Y:S02]  /*16e50*/  IADD3 R11, P0, PT, R10, R2.reuse, RZ ;  /* 0x000000020a0b7210 */ /* 0x084fe40007f1e0ff */
[----:B----4-:R-:W-:-:S03]  /*16e60*/  IADD3 R40, P1, PT, R88, R2, RZ ;  /* 0x0000000258287210 */ /* 0x010fc60007f3e0ff */
[--C-:B0-----:R-:W-:Y:S01]  /*16e70*/  IMAD.X R51, R49, 0x1, R3.reuse, P0 ;  /* 0x0000000131337824 */ /* 0x101fe200000e0603 */
[-C--:B------:R-:W-:Y:S01]  /*16e80*/  IADD3 R38, P0, PT, R48, R2.reuse, RZ ;  /* 0x0000000230267210 */ /* 0x080fe20007f1e0ff */
[----:B------:R-:W-:Y:S01]  /*16e90*/  IMAD.X R37, R91, 0x1, R3, P1 ;  /* 0x000000015b257824 */ /* 0x000fe200008e0603 */
[----:B------:R0:W-:Y:S01]  /*16ea0*/  STL [R1+0x350], R11 ;  /* 0x0003500b01007387 */ /* 0x0001e20000100800 */
[----:B------:R-:W-:-:S03]  /*16eb0*/  IADD3 R50, P1, PT, R46, R2, RZ ;  /* 0x000000022e327210 */ /* 0x000fc60007f3e0ff */
[----:B------:R-:W-:Y:S01]  /*16ec0*/  STL [R1+0x7b4], R92 ;  /* 0x0007b45c01007387 */ /* 0x000fe20000100800 */
[--C-:B------:R-:W-:Y:S01]  /*16ed0*/  IMAD.X R34, R12, 0x1, R3.reuse, P0 ;  /* 0x000000010c227824 */ /* 0x100fe200000e0603 */
[----:B------:R-:W-:Y:S02]  /*16ee0*/  IADD3 R45, P0, PT, R84, R2, RZ ;  /* 0x00000002542d7210 */ /* 0x000fe40007f1e0ff */
[----:B------:R-:W-:Y:S01]  /*16ef0*/  STL [R1+0x7bc], R22 ;  /* 0x0007bc1601007387 */ /* 0x000fe20000100800 */
[----:B------:R-:W-:-:S03]  /*16f00*/  IMAD.X R42, R13, 0x1, R3, P1 ;  /* 0x000000010d2a7824 */ /* 0x000fc600008e0603 */
[----:B------:R-:W-:Y:S04]  /*16f10*/  STL [R1+0x360], R40 ;  /* 0x0003602801007387 */ /* 0x000fe80000100800 */
[----:B------:R-:W-:Y:S01]  /*16f20*/  STL [R1+0x34c], R51 ;  /* 0x00034c3301007387 */ /* 0x000fe20000100800 */
[----:B0-----:R-:W-:-:S03]  /*16f30*/  IADD3 R11, P1, PT, R72, R2, RZ ;  /* 0x00000002480b7210 */ /* 0x001fc60007f3e0ff */
[----:B------:R-:W-:Y:S01]  /*16f40*/  STL [R1+0x370], R38 ;  /* 0x0003702601007387 */ /* 0x000fe20000100800 */
[----:B------:R-:W-:-:S03]  /*16f50*/  IMAD.X R56, R14, 0x1, R3, P0 ;  /* 0x000000010e387824 */ /* 0x000fc600000e0603 */
[----:B------:R-:W-:Y:S01]  /*16f60*/  STL [R1+0x35c], R37 ;  /* 0x00035c2501007387 */ /* 0x000fe20000100800 */
[----:B------:R-:W-:-:S03]  /*16f70*/  IADD3 R35, P0, PT, R10, R4, RZ ;  /* 0x000000040a237210 */ /* 0x000fc60007f1e0ff */
[----:B------:R-:W-:Y:S04]  /*16f80*/  STL [R1+0x380], R50 ;  /* 0x0003803201007387 */ /* 0x000fe80000100800 */
[----:B------:R-:W-:Y:S04]  /*16f90*/  STL [R1+0x36c], R34 ;  /* 0x00036c2201007387 */ /* 0x000fe80000100800 */
[----:B------:R-:W-:Y:S04]  /*16fa0*/  STL [R1+0x390], R45 ;  /* 0x0003902d01007387 */ /* 0x000fe80000100800 */
[----:B------:R-:W-:Y:S04]  /*16fb0*/  STL [R1+0x37c], R42 ;  /* 0x00037c2a01007387 */ /* 0x000fe80000100800 */
[----:B------:R-:W2:Y:S01]  /*16fc0*/  LDL.LU R32, [R1+0x3a4] ;  /* 0x0003a40001207983 */ /* 0x000ea20000300800 */
[----:B------:R-:W-:-:S03]  /*16fd0*/  IMAD.X R10, R15, 0x1, R3, P1 ;  /* 0x000000010f0a7824 */ /* 0x000fc600008e0603 */
[----:B------:R-:W4:Y:S01]  /*16fe0*/  LDL.LU R66, [R1+0x394] ;  /* 0x0003940001427983 */ /* 0x000f220000300800 */
[----:B------:R-:W-:-:S03]  /*16ff0*/  IADD3 R53, P1, PT, R88, R4, RZ ;  /* 0x0000000458357210 */ /* 0x000fc60007f3e0ff */
[----:B------:R-:W-:Y:S04]  /*17000*/  STL [R1+0x3a0], R11 ;  /* 0x0003a00b01007387 */ /* 0x000fe80000100800 */
[----:B------:R-:W-:Y:S04]  /*17010*/  STL [R1+0x38c], R56 ;  /* 0x00038c3801007387 */ /* 0x000fe80000100800 */
[----:B------:R-:W-:Y:S04]  /*17020*/  STL [R1+0x358], R35 ;  /* 0x0003582301007387 */ /* 0x000fe80000100800 */
[----:B------:R-:W3:Y:S04]  /*17030*/  LDL.LU R78, [R1+0x3c0] ;  /* 0x0003c000014e7983 */ /* 0x000ee80000300800 */
[----:B------:R-:W3:Y:S01]  /*17040*/  LDL.LU R88, [R1+0x3bc] ;  /* 0x0003bc0001587983 */ /* 0x000ee20000300800 */
[----:B------:R-:W0:Y:S01]  /*17050*/  S2R R43, SR_TID.X ;  /* 0x00000000002b7919 */ /* 0x000e220000002100 */
[----:B------:R-:W-:Y:S01]  /*17060*/  IMAD.X R47, R49, 0x1, R5, P0 ;  /* 0x00000001312f7824 */ /* 0x000fe200000e0605 */
[----:B------:R-:W-:Y:S01]  /*17070*/  IADD3 R48, P0, PT, R48, R4, RZ ;  /* 0x0000000430307210 */ /* 0x000fe20007f1e0ff */
[----:B------:R-:W-:-:S02]  /*17080*/  IMAD R54, R6, 0x7e, RZ ;  /* 0x0000007e06367824 */ /* 0x000fc400078e02ff */
[--C-:B------:R-:W-:Y:S02]  /*17090*/  IMAD.X R41, R91, 0x1, R5.reuse, P1 ;  /* 0x000000015b297824 */ /* 0x100fe400008e0605 */
[----:B------:R-:W-:Y:S01]  /*170a0*/  IMAD.X R30, R12, 0x1, R5, P0 ;  /* 0x000000010c1e7824 */ /* 0x000fe200000e0605 */
[----:B------:R-:W-:Y:S02]  /*170b0*/  SHF.R.S32.HI R16, RZ, 0x1f, R54 ;  /* 0x0000001fff107819 */ /* 0x000fe40000011436 */
[----:B------:R-:W-:Y:S01]  /*170c0*/  IADD3 R91, P1, PT, R54, R2, RZ ;  /* 0x00000002365b7210 */ /* 0x000fe20007f3e0ff */
[----:B------:R-:W-:Y:S01]  /*170d0*/  STL [R1+0x39c], R10 ;  /* 0x00039c0a01007387 */ /* 0x000fe20000100800 */
[----:B------:R-:W-:-:S03]  /*170e0*/  IADD3 R49, P0, PT, R46, R4, RZ ;  /* 0x000000042e317210 */ /* 0x000fc60007f1e0ff */
[----:B------:R-:W-:Y:S01]  /*170f0*/  STL [R1+0x368], R53 ;  /* 0x0003683501007387 */ /* 0x000fe20000100800 */
[----:B------:R-:W-:-:S03]  /*17100*/  IMAD.X R46, R16, 0x1, R3, P1 ;  /* 0x00000001102e7824 */ /* 0x000fc600008e0603 */
[----:B------:R-:W-:Y:S04]  /*17110*/  STL [R1+0x354], R47 ;  /* 0x0003542f01007387 */ /* 0x000fe80000100800 */
[----:B------:R-:W-:Y:S04]  /*17120*/  STL [R1+0x378], R48 ;  /* 0x0003783001007387 */ /* 0x000fe80000100800 */
[----:B------:R-:W-:Y:S01]  /*17130*/  STL [R1+0x364], R41 ;  /* 0x0003642901007387 */ /* 0x000fe20000100800 */
[----:B0-----:R-:W-:-:S03]  /*17140*/  LOP3.LUT R43, R43, 0x7f, RZ, 0xc0, !PT ;  /* 0x0000007f2b2b7812 */ /* 0x001fc600078ec0ff */
[----:B------:R-:W-:Y:S01]  /*17150*/  STL [R1+0x3b0], R91 ;  /* 0x0003b05b01007387 */ /* 0x000fe20000100800 */
[----:B------:R-:W-:Y:S01]  /*17160*/  LOP3.LUT R20, R43, 0x10, RZ, 0x3c, !PT ;  /* 0x000000102b147812 */ /* 0x000fe200078e3cff */
[--C-:B------:R-:W-:Y:S01]  /*17170*/  IMAD.X R43, R13, 0x1, R5.reuse, P0 ;  /* 0x000000010d2b7824 */ /* 0x100fe200000e0605 */
[-C--:B------:R-:W-:Y:S01]  /*17180*/  IADD3 R84, P0, PT, R84, R4.reuse, RZ ;  /* 0x0000000454547210 */ /* 0x080fe20007f1e0ff */
[----:B------:R-:W-:Y:S04]  /*17190*/  STL [R1+0x374], R30 ;  /* 0x0003741e01007387 */ /* 0x000fe80000100800 */
[----:B------:R-:W-:Y:S04]  /*171a0*/  STL [R1+0x388], R49 ;  /* 0x0003883101007387 */ /* 0x000fe80000100800 */
[----:B------:R-:W-:Y:S04]  /*171b0*/  STL [R1+0x3ac], R46 ;  /* 0x0003ac2e01007387 */ /* 0x000fe80000100800 */
[----:B------:R-:W-:Y:S04]  /*171c0*/  STL [R1+0x384], R43 ;  /* 0x0003842b01007387 */ /* 0x000fe80000100800 */
[----:B------:R-:W-:Y:S04]  /*171d0*/  STL [R1+0x398], R84 ;  /* 0x0003985401007387 */ /* 0x000fe80000100800 */
[----:B------:R-:W-:Y:S04]  /*171e0*/  STL [R1+0xf60], R6 ;  /* 0x000f600601007387 */ /* 0x000fe80000100800 */
[----:B------:R-:W3:Y:S04]  /*171f0*/  LDL.LU R29, [R1+0x71c] ;  /* 0x00071c00011d7983 */ /* 0x000ee80000300800 */
[----:B------:R-:W3:Y:S04]  /*17200*/  LDL.LU R62, [R1+0x6e8] ;  /* 0x0006e800013e7983 */ /* 0x000ee80000300800 */
[----:B------:R-:W3:Y:S04]  /*17210*/  LDL.LU R21, [R1+0x100] ;  /* 0x0001000001157983 */ /* 0x000ee80000300800 */
[----:B------:R-:W3:Y:S04]  /*17220*/  LDL.LU R19, [R1+0xfc] ;  /* 0x0000fc0001137983 */ /* 0x000ee80000300800 */
[----:B--2---:R-:W-:Y:S04]  /*17230*/  STS.U8 [R20+UR9+0x2880], R32 ;  /* 0x0028802014007988 */ /* 0x004fe80008000009 */
[----:B----4-:R-:W-:Y:S04]  /*17240*/  STS.U8 [R20+UR9+0x6880], R66 ;  /* 0x0068804214007988 */ /* 0x010fe80008000009 */
[----:B---3--:R-:W-:Y:S04]  /*17250*/  STS.U8 [R20+UR9+0x2c80], R78 ;  /* 0x002c804e14007988 */ /* 0x008fe80008000009 */
[----:B------:R0:W-:Y:S04]  /*17260*/  STS.U8 [R20+UR9+0x6c80], R88 ;  /* 0x006c805814007988 */ /* 0x0001e80008000009 */
[----:B0-----:R-:W2:Y:S01]  /*17270*/  LDL.LU R88, [R1+0xf8] ;  /* 0x0000f80001587983 */ /* 0x001ea20000300800 */
[----:B------:R-:W-:Y:S01]  /*17280*/  IMAD.X R32, R14, 0x1, R5, P0 ;  /* 0x000000010e207824 */ /* 0x000fe200000e0605 */
[----:B------:R-:W-:-:S02]  /*17290*/  IADD3 R72, P0, PT, R72, R4, RZ ;  /* 0x0000000448487210 */ /* 0x000fc40007f1e0ff */
[----:B------:R-:W3:Y:S03]  /*172a0*/  LDL.LU R31, [R1+0xf4] ;  /* 0x0000f400011f7983 */ /* 0x000ee60000300800 */
[----:B------:R-:W-:Y:S01]  /*172b0*/  IMAD.X R78, R15, 0x1, R5, P0 ;  /* 0x000000010f4e7824 */ /* 0x000fe200000e0605 */
[----:B------:R-:W4:Y:S01]  /*172c0*/  LDL.LU R55, [R1+0xf0] ;  /* 0x0000f00001377983 */ /* 0x000f220000300800 */
[----:B------:R-:W-:-:S03]  /*172d0*/  VIADD R17, R60, 0xffffff91 ;  /* 0xffffff913c117836 */ /* 0x000fc60000000000 */
[----:B------:R-:W-:Y:S04]  /*172e0*/  STL [R1+0x394], R32 ;  /* 0x0003942001007387 */ /* 0x000fe80000100800 */
[----:B------:R-:W-:Y:S04]  /*172f0*/  STL [R1+0x3a8], R72 ;  /* 0x0003a84801007387 */ /* 0x000fe80000100800 */
[----:B------:R-:W-:Y:S04]  /*17300*/  STL [R1+0xf64], R2 ;  /* 0x000f640201007387 */ /* 0x000fe80000100800 */
[----:B------:R-:W-:Y:S01]  /*17310*/  STL [R1+0x3a4], R78 ;  /* 0x0003a44e01007387 */ /* 0x000fe20000100800 */
[----:B------:R-:W-:-:S03]  /*17320*/  ISETP.GE.U32.AND P6, PT, R17, 0x7fffff12, PT ;  /* 0x7fffff121100780c */ /* 0x000fc60003fc6070 */
[----:B------:R-:W4:Y:S01]  /*17330*/  LDL.LU R61, [R1+0xec] ;  /* 0x0000ec00013d7983 */ /* 0x000f220000300800 */
[----:B------:R-:W-:-:S03]  /*17340*/  IMAD R17, R6, 0x7f, RZ ;  /* 0x0000007f06117824 */ /* 0x000fc600078e02ff */
[----:B------:R-:W4:Y:S04]  /*17350*/  LDL.LU R39, [R1+0x1d4] ;  /* 0x0001d40001277983 */ /* 0x000f280000300800 */
[----:B------:R-:W4:Y:S04]  /*17360*/  LDL.LU R36, [R1+0x1c4] ;  /* 0x0001c40001247983 */ /* 0x000f280000300800 */
[----:B------:R-:W4:Y:S04]  /*17370*/  LDL.LU R63, [R1+0x200] ;  /* 0x00020000013f7983 */ /* 0x000f280000300800 */
[----:B------:R-:W4:Y:S04]  /*17380*/  LDL.LU R86, [R1+0x1f8] ;  /* 0x0001f80001567983 */ /* 0x000f280000300800 */
[----:B------:R-:W4:Y:S01]  /*17390*/  LDL.LU R52, [R1+0x23c] ;  /* 0x00023c0001347983 */ /* 0x000f220000300800 */
[----:B------:R-:W-:-:S03]  /*173a0*/  SHF.R.S32.HI R14, RZ, 0x1f, R17 ;  /* 0x0000001fff0e7819 */ /* 0x000fc60000011411 */
[----:B------:R-:W4:Y:S01]  /*173b0*/  LDL.LU R87, [R1+0x238] ;  /* 0x0002380001577983 */ /* 0x000f220000300800 */
[----:B------:R-:W-:-:S03]  /*173c0*/  IADD3 R66, P0, PT, R17, R2, RZ ;  /* 0x0000000211427210 */ /* 0x000fc60007f1e0ff */
[----:B------:R-:W4:Y:S04]  /*173d0*/  LDL.LU R59, [R1+0x264] ;  /* 0x00026400013b7983 */ /* 0x000f280000300800 */
[----:B------:R-:W4:Y:S04]  /*173e0*/  LDL.LU R33, [R1+0x260] ;  /* 0x0002600001217983 */ /* 0x000f280000300800 */
[----:B------:R-:W4:Y:S01]  /*173f0*/  LDL.LU R58, [R1+0x28c] ;  /* 0x00028c00013a7983 */ /* 0x000f220000300800 */
[----:B------:R-:W-:-:S03]  /*17400*/  VIADD R12, R60, 0xffffff98 ;  /* 0xffffff983c0c7836 */ /* 0x000fc60000000000 */
[----:B------:R-:W4:Y:S01]  /*17410*/  LDL.LU R24, [R1+0x288] ;  /* 0x0002880001187983 */ /* 0x000f220000300800 */
[----:B------:R-:W-:Y:S02]  /*17420*/  VIADD R13, R60, 0xffffff99 ;  /* 0xffffff993c0d7836 */ /* 0x000fe40000000000 */
[----:B------:R-:W-:Y:S01]  /*17430*/  IMAD.X R60, R14, 0x1, R3, P0 ;  /* 0x000000010e3c7824 */ /* 0x000fe200000e0603 */
[----:B------:R-:W-:Y:S04]  /*17440*/  STS.U8 [R20+UR9+0x3080], R29 ;  /* 0x0030801d14007988 */ /* 0x000fe80008000009 */
[----:B------:R-:W4:Y:S04]  /*17450*/  LDL.LU R65, [R1+0x2b0] ;  /* 0x0002b00001417983 */ /* 0x000f280000300800 */
[----:B------:R-:W-:Y:S04]  /*17460*/  STS.U8 [R20+UR9+0x7080], R62 ;  /* 0x0070803e14007988 */ /* 0x000fe80008000009 */
[----:B------:R-:W-:Y:S04]  /*17470*/  STL [R1+0x3c0], R66 ;  /* 0x0003c04201007387 */ /* 0x000fe80000100800 */
[----:B------:R-:W-:Y:S04]  /*17480*/  STS.U8 [R20+UR9+0x3480], R21 ;  /* 0x0034801514007988 */ /* 0x000fe80008000009 */
[----:B------:R-:W-:Y:S04]  /*17490*/  STL [R1+0xf68], R3 ;  /* 0x000f680301007387 */ /* 0x000fe80000100800 */
[----:B------:R-:W-:Y:S04]  /*174a0*/  STS.U8 [R20+UR9+0x7480], R19 ;  /* 0x0074801314007988 */ /* 0x000fe80008000009 */
[----:B------:R-:W-:Y:S04]  /*174b0*/  STL [R1+0x3bc], R60 ;  /* 0x0003bc3c01007387 */ /* 0x000fe80000100800 */
[----:B--2---:R0:W-:Y:S04]  /*174c0*/  STS.U8 [R20+UR9+0x3880], R88 ;  /* 0x0038805814007988 */ /* 0x0041e80008000009 */
[----:B0-----:R-:W2:Y:S01]  /*174d0*/  LDL.LU R88, [R1+0x2ac] ;  /* 0x0002ac0001587983 */ /* 0x001ea20000300800 */
[----:B------:R-:W0:Y:S01]  /*174e0*/  S2R R29, SR_TID.X ;  /* 0x00000000001d7919 */ /* 0x000e220000002100 */
[----:B------:R-:W-:-:S02]  /*174f0*/  ISETP.GE.U32.AND P0, PT, R12, 0x7fffff19, PT ;  /* 0x7fffff190c00780c */ /* 0x000fc40003f06070 */
[----:B---3--:R3:W-:Y:S04]  /*17500*/  STS.U8 [R20+UR9+0x7880], R31 ;  /* 0x0078801f14007988 */ /* 0x0087e80008000009 */
[----:B----4-:R4:W-:Y:S04]  /*17510*/  STS.U8 [R20+UR9+0x3c80], R55 ;  /* 0x003c803714007988 */ /* 0x0109e80008000009 */
[----:B---3--:R-:W3:Y:S04]  /*17520*/  LDL.LU R31, [R1+0x3c8] ;  /* 0x0003c800011f7983 */ /* 0x008ee80000300800 */
[----:B----4-:R-:W4:Y:S04]  /*17530*/  LDL.LU R55, [R1+0x3c4] ;  /* 0x0003c40001377983 */ /* 0x010f280000300800 */
[----:B------:R0:W-:Y:S02]  /*17540*/  STS.U8 [R20+UR9+0x7c80], R61 ;  /* 0x007c803d14007988 */ /* 0x0001e40008000009 */
[----:B0-----:R-:W-:-:S02]  /*17550*/  LOP3.LUT R29, R29, 0x7f, RZ, 0xc0, !PT ;  /* 0x0000007f1d1d7812 */ /* 0x001fc400078ec0ff */
[----:B------:R-:W4:Y:S02]  /*17560*/  LDL.LU R61, [R1+0x40c] ;  /* 0x00040c00013d7983 */ /* 0x000f240000300800 */
[----:B------:R-:W-:-:S05]  /*17570*/  LOP3.LUT R12, R29, 0x20, RZ, 0x3c, !PT ;  /* 0x000000201d0c7812 */ /* 0x000fca00078e3cff */
[----:B------:R0:W-:Y:S04]  /*17580*/  STS.U8 [R12+UR9+0x100], R39 ;  /* 0x000100270c007988 */ /* 0x0001e80008000009 */
[----:B------:R0:W-:Y:S04]  /*17590*/  STS.U8 [R12+UR9+0x4100], R36 ;  /* 0x004100240c007988 */ /* 0x0001e80008000009 */
[----:B------:R-:W-:Y:S04]  /*175a0*/  STS.U8 [R12+UR9+0x500], R63 ;  /* 0x0005003f0c007988 */ /* 0x000fe80008000009 */
[----:B------:R-:W-:Y:S04]  /*175b0*/  STS.U8 [R12+UR9+0x4500], R86 ;  /* 0x004500560c007988 */ /* 0x000fe80008000009 */
[----:B------:R-:W-:Y:S04]  /*175c0*/  STS.U8 [R12+UR9+0x900], R52 ;  /* 0x000900340c007988 */ /* 0x000fe80008000009 */
[----:B0-----:R-:W4:Y:S04]  /*175d0*/  LDL.LU R39, [R1+0x408] ;  /* 0x0004080001277983 */ /* 0x001f280000300800 */
[----:B------:R-:W-:Y:S04]  /*175e0*/  STS.U8 [R12+UR9+0x4900], R87 ;  /* 0x004900570c007988 */ /* 0x000fe80008000009 */
[----:B------:R-:W4:Y:S04]  /*175f0*/  LDL.LU R36, [R1+0x4e8] ;  /* 0x0004e80001247983 */ /* 0x000f280000300800 */
[----:B------:R-:W-:Y:S04]  /*17600*/  STS.U8 [R12+UR9+0xd00], R59 ;  /* 0x000d003b0c007988 */ /* 0x000fe80008000009 */
[----:B------:R0:W-:Y:S04]  /*17610*/  STS.U8 [R12+UR9+0x4d00], R33 ;  /* 0x004d00210c007988 */ /* 0x0001e80008000009 */
[----:B------:R-:W-:Y:S04]  /*17620*/  STS.U8 [R12+UR9+0x1100], R58 ;  /* 0x0011003a0c007988 */ /* 0x000fe80008000009 */
[----:B------:R1:W-:Y:S04]  /*17630*/  STS.U8 [R12+UR9+0x5100], R24 ;  /* 0x005100180c007988 */ /* 0x0003e80008000009 */
[----:B0-----:R-:W4:Y:S04]  /*17640*/  LDL.LU R33, [R1+0x4e4] ;  /* 0x0004e40001217983 */ /* 0x001f280000300800 */
[----:B-1----:R-:W4:Y:S04]  /*17650*/  LDL.LU R24, [R1+0x5a0] ;  /* 0x0005a00001187983 */ /* 0x002f280000300800 */
[----:B------:R-:W4:Y:S04]  /*17660*/  LDL.LU R25, [R1+0x59c] ;  /* 0x00059c0001197983 */ /* 0x000f280000300800 */
[----:B------:R-:W4:Y:S04]  /*17670*/  LDL.LU R90, [R1+0x620] ;  /* 0x00062000015a7983 */ /* 0x000f280000300800 */
[----:B------:R-:W4:Y:S04]  /*17680*/  LDL.LU R67, [R1+0x61c] ;  /* 0x00061c0001437983 */ /* 0x000f280000300800 */
[----:B------:R-:W4:Y:S04]  /*17690*/  LDL.LU R23, [R1+0x6a0] ;  /* 0x0006a00001177983 */ /* 0x000f280000300800 */
[----:B------:R-:W4:Y:S04]  /*176a0*/  LDL.LU R62, [R1+0x69c] ;  /* 0x00069c00013e7983 */ /* 0x000f280000300800 */
[----:B------:R-:W4:Y:S04]  /*176b0*/  LDL.LU R21, [R1+0x758] ;  /* 0x0007580001157983 */ /* 0x000f280000300800 */
[----:B------:R-:W4:Y:S04]  /*176c0*/  LDL.LU R19, [R1+0x754] ;  /* 0x0007540001137983 */ /* 0x000f280000300800 */
[----:B------:R-:W-:Y:S04]  /*176d0*/  STS.U8 [R12+UR9+0x1500], R65 ;  /* 0x001500410c007988 */ /* 0x000fe80008000009 */
[----:B------:R-:W4:Y:S04]  /*176e0*/  LDL.LU R20, [R1+0xdc] ;  /* 0x0000dc0001147983 */ /* 0x000f280000300800 */
[----:B------:R-:W4:Y:S04]  /*176f0*/  LDL.LU R63, [R1+0xd8] ;  /* 0x0000d800013f7983 */ /* 0x000f280000300800 */
[----:B--2---:R0:W-:Y:S04]  /*17700*/  STS.U8 [R12+UR9+0x5500], R88 ;  /* 0x005500580c007988 */ /* 0x0041e80008000009 */
[----:B0-----:R-:W2:Y:S04]  /*17710*/  LDL.LU R88, [R1+0xd4] ;  /* 0x0000d40001587983 */ /* 0x001ea80000300800 */
[----:B---3--:R0:W-:Y:S04]  /*17720*/  STS.U8 [R12+UR9+0x1900], R31 ;  /* 0x0019001f0c007988 */ /* 0x0081e80008000009 */
[----:B----4-:R1:W-:Y:S04]  /*17730*/  STS.U8 [R12+UR9+0x5900], R55 ;  /* 0x005900370c007988 */ /* 0x0103e80008000009 */
[----:B0-----:R-:W3:Y:S04]  /*17740*/  LDL.LU R31, [R1+0xd0] ;  /* 0x0000d000011f7983 */ /* 0x001ee80000300800 */
[----:B-1----:R-:W4:Y:S04]  /*17750*/  LDL.LU R55, [R1+0xbc] ;  /* 0x0000bc0001377983 */ /* 0x002f280000300800 */
[----:B------:R-:W4:Y:S04]  /*17760*/  LDL.LU R65, [R1+0xb8] ;  /* 0x0000b80001417983 */ /* 0x000f280000300800 */
[----:B------:R0:W-:Y:S04]  /*17770*/  STS.U8 [R12+UR9+0x1d00], R61 ;  /* 0x001d003d0c007988 */ /* 0x0001e80008000009 */
[----:B0-----:R-:W4:Y:S04]  /*17780*/  LDL.LU R61, [R1+0x1d8] ;  /* 0x0001d800013d7983 */ /* 0x001f280000300800 */
[----:B------:R-:W4:Y:S04]  /*17790*/  LDL.LU R86, [R1+0x1cc] ;  /* 0x0001cc0001567983 */ /* 0x000f280000300800 */
[----:B------:R-:W4:Y:S04]  /*177a0*/  LDL.LU R52, [R1+0x20c] ;  /* 0x00020c0001347983 */ /* 0x000f280000300800 */
[----:B------:R-:W4:Y:S04]  /*177b0*/  LDL.LU R87, [R1+0x204] ;  /* 0x0002040001577983 */ /* 0x000f280000300800 */
[----:B------:R-:W-:Y:S04]  /*177c0*/  STS.U8 [R12+UR9+0x5d00], R39 ;  /* 0x005d00270c007988 */ /* 0x000fe80008000009 */
[----:B------:R-:W4:Y:S04]  /*177d0*/  LDL.LU R59, [R1+0x244] ;  /* 0x00024400013b7983 */ /* 0x000f280000300800 */
[----:B------:R0:W-:Y:S04]  /*177e0*/  STS.U8 [R12+UR9+0x2100], R36 ;  /* 0x002100240c007988 */ /* 0x0001e80008000009 */
[----:B------:R-:W4:Y:S04]  /*177f0*/  LDL.LU R58, [R1+0x240] ;  /* 0x00024000013a7983 */ /* 0x000f280000300800 */
[----:B0-----:R-:W4:Y:S04]  /*17800*/  LDL.LU R36, [R1+0x26c] ;  /* 0x00026c0001247983 */ /* 0x001f280000300800 */
[----:B------:R-:W4:Y:S04]  /*17810*/  LDL.LU R39, [R1+0x268] ;  /* 0x0002680001277983 */ /* 0x000f280000300800 */
[----:B------:R0:W-:Y:S04]  /*17820*/  STS.U8 [R12+UR9+0x6100], R33 ;  /* 0x006100210c007988 */ /* 0x0001e80008000009 */
[----:B------:R1:W-:Y:S04]  /*17830*/  STS.U8 [R12+UR9+0x2500], R24 ;  /* 0x002500180c007988 */ /* 0x0003e80008000009 */
[----:B0-----:R-:W4:Y:S04]  /*17840*/  LDL.LU R33, [R1+0x298] ;  /* 0x0002980001217983 */ /* 0x001f280000300800 */
[----:B------:R-:W-:Y:S04]  /*17850*/  STS.U8 [R12+UR9+0x6500], R25 ;  /* 0x006500190c007988 */ /* 0x000fe80008000009 */
        /* <DEDUP_REMOVED lines=8> */
[----:B-1----:R-:W4:Y:S04]  /*178e0*/  LDL.LU R24, [R1+0x294] ;  /* 0x0002940001187983 */ /* 0x002f280000300800 */
[----:B--2---:R0:W-:Y:S04]  /*178f0*/  STS.U8 [R12+UR9+0x3900], R88 ;  /* 0x003900580c007988 */ /* 0x0041e80008000009 */
[----:B0-----:R-:W2:Y:S01]  /*17900*/  LDL.LU R88, [R1+0x2b8] ;  /* 0x0002b80001587983 */ /* 0x001ea20000300800 */
[----:B------:R-:W-:-:S02]  /*17910*/  ISETP.GE.U32.AND P1, PT, R13, 0x7fffff1a, PT ;  /* 0x7fffff1a0d00780c */ /* 0x000fc40003f26070 */
[C---:B------:R-:W-:Y:S01]  /*17920*/  LOP3.LUT R13, R29.reuse, 0x30, RZ, 0x3c, !PT ;  /* 0x000000301d0d7812 */ /* 0x040fe200078e3cff */
[----:B---3--:R0:W-:Y:S04]  /*17930*/  STS.U8 [R12+UR9+0x7900], R31 ;  /* 0x0079001f0c007988 */ /* 0x0081e80008000009 */
[----:B----4-:R1:W-:Y:S04]  /*17940*/  STS.U8 [R12+UR9+0x3d00], R55 ;  /* 0x003d00370c007988 */ /* 0x0103e80008000009 */
[----:B------:R3:W-:Y:S04]  /*17950*/  STS.U8 [R12+UR9+0x7d00], R65 ;  /* 0x007d00410c007988 */ /* 0x0007e80008000009 */
[----:B0-----:R-:W4:Y:S04]  /*17960*/  LDL.LU R31, [R1+0x2b4] ;  /* 0x0002b400011f7983 */ /* 0x001f280000300800 */
[----:B-1----:R-:W4:Y:S04]  /*17970*/  LDL.LU R55, [R1+0x3f4] ;  /* 0x0003f40001377983 */ /* 0x002f280000300800 */
[----:B---3--:R-:W3:Y:S04]  /*17980*/  LDL.LU R65, [R1+0x3f0] ;  /* 0x0003f00001417983 */ /* 0x008ee80000300800 */
[----:B------:R0:W-:Y:S04]  /*17990*/  STS.U8 [R13+UR9+0x180], R61 ;  /* 0x0001803d0d007988 */ /* 0x0001e80008000009 */
[----:B------:R-:W-:Y:S04]  /*179a0*/  STS.U8 [R13+UR9+0x4180], R86 ;  /* 0x004180560d007988 */ /* 0x000fe80008000009 */
[----:B------:R-:W-:Y:S04]  /*179b0*/  STS.U8 [R13+UR9+0x580], R52 ;  /* 0x000580340d007988 */ /* 0x000fe80008000009 */
[----:B------:R-:W-:Y:S04]  /*179c0*/  STS.U8 [R13+UR9+0x4580], R87 ;  /* 0x004580570d007988 */ /* 0x000fe80008000009 */
[----:B0-----:R-:W3:Y:S04]  /*179d0*/  LDL.LU R61, [R1+0x428] ;  /* 0x00042800013d7983 */ /* 0x001ee80000300800 */
[----:B------:R-:W-:Y:S04]  /*179e0*/  STS.U8 [R13+UR9+0x980], R59 ;  /* 0x0009803b0d007988 */ /* 0x000fe80008000009 */
[----:B------:R-:W-:Y:S04]  /*179f0*/  STS.U8 [R13+UR9+0x4980], R58 ;  /* 0x0049803a0d007988 */ /* 0x000fe80008000009 */
[----:B------:R0:W-:Y:S04]  /*17a00*/  STS.U8 [R13+UR9+0xd80], R36 ;  /* 0x000d80240d007988 */ /* 0x0001e80008000009 */
[----:B------:R-:W-:Y:S04]  /*17a10*/  STS.U8 [R13+UR9+0x4d80], R39 ;  /* 0x004d80270d007988 */ /* 0x000fe80008000009 */
[----:B0-----:R-:W3:Y:S04]  /*17a20*/  LDL.LU R36, [R1+0x424] ;  /* 0x0004240001247983 */ /* 0x001ee80000300800 */
[----:B------:R0:W-:Y:S04]  /*17a30*/  STS.U8 [R13+UR9+0x1180], R33 ;  /* 0x001180210d007988 */ /* 0x0001e80008000009 */
[----:B0-----:R-:W3:Y:S04]  /*17a40*/  LDL.LU R33, [R1+0x528] ;  /* 0x0005280001217983 */ /* 0x001ee80000300800 */
[----:B------:R-:W3:Y:S04]  /*17a50*/  LDL.LU R26, [R1+0x524] ;  /* 0x00052400011a7983 */ /* 0x000ee80000300800 */
        /* <DEDUP_REMOVED lines=8> */
[----:B------:R-:W-:Y:S04]  /*17ae0*/  STS.U8 [R13+UR9+0x5180], R24 ;  /* 0x005180180d007988 */ /* 0x000fe80008000009 */
[----:B------:R-:W3:Y:S04]  /*17af0*/  LDL.LU R63, [R1+0xb4] ;  /* 0x0000b400013f7983 */ /* 0x000ee80000300800 */
[----:B------:R-:W3:Y:S04]  /*17b00*/  LDL.LU R86, [R1+0xb0] ;  /* 0x0000b00001567983 */ /* 0x000ee80000300800 */
[----:B--2---:R0:W-:Y:S04]  /*17b10*/  STS.U8 [R13+UR9+0x1580], R88 ;  /* 0x001580580d007988 */ /* 0x0041e80008000009 */
[----:B0-----:R-:W2:Y:S04]  /*17b20*/  LDL.LU R88, [R1+0xac] ;  /* 0x0000ac0001587983 */ /* 0x001ea80000300800 */
[----:B------:R-:W2:Y:S04]  /*17b30*/  LDL.LU R24, [R1+0xa8] ;  /* 0x0000a80001187983 */ /* 0x000ea80000300800 */
[----:B----4-:R0:W-:Y:S04]  /*17b40*/  STS.U8 [R13+UR9+0x5580], R31 ;  /* 0x0055801f0d007988 */ /* 0x0101e80008000009 */
[----:B------:R1:W-:Y:S04]  /*17b50*/  STS.U8 [R13+UR9+0x1980], R55 ;  /* 0x001980370d007988 */ /* 0x0003e80008000009 */
[----:B0-----:R-:W4:Y:S04]  /*17b60*/  LDL.LU R31, [R1+0xa4] ;  /* 0x0000a400011f7983 */ /* 0x001f280000300800 */
[----:B-1----:R-:W4:Y:S04]  /*17b70*/  LDL.LU R55, [R1+0xa0] ;  /* 0x0000a00001377983 */ /* 0x002f280000300800 */
[----:B------:R-:W4:Y:S04]  /*17b80*/  LDL.LU R52, [R1+0x1dc] ;  /* 0x0001dc0001347983 */ /* 0x000f280000300800 */
[----:B------:R-:W4:Y:S04]  /*17b90*/  LDL.LU R87, [R1+0x1d0] ;  /* 0x0001d00001577983 */ /* 0x000f280000300800 */
[----:B------:R-:W4:Y:S04]  /*17ba0*/  LDL.LU R59, [R1+0x21c] ;  /* 0x00021c00013b7983 */ /* 0x000f280000300800 */
[----:B---3--:R-:W-:Y:S04]  /*17bb0*/  STS.U8 [R13+UR9+0x5980], R65 ;  /* 0x005980410d007988 */ /* 0x008fe80008000009 */
[----:B------:R-:W3:Y:S04]  /*17bc0*/  LDL.LU R58, [R1+0x214] ;  /* 0x00021400013a7983 */ /* 0x000ee80000300800 */
[----:B------:R0:W-:Y:S04]  /*17bd0*/  STS.U8 [R13+UR9+0x1d80], R61 ;  /* 0x001d803d0d007988 */ /* 0x0001e80008000009 */
[----:B------:R-:W3:Y:S04]  /*17be0*/  LDL.LU R39, [R1+0x24c] ;  /* 0x00024c0001277983 */ /* 0x000ee80000300800 */
[----:B0-----:R-:W3:Y:S04]  /*17bf0*/  LDL.LU R61, [R1+0x248] ;  /* 0x00024800013d7983 */ /* 0x001ee80000300800 */
[----:B------:R-:W3:Y:S04]  /*17c00*/  LDL.LU R65, [R1+0x274] ;  /* 0x0002740001417983 */ /* 0x000ee80000300800 */
[----:B------:R0:W-:Y:S04]  /*17c10*/  STS.U8 [R13+UR9+0x5d80], R36 ;  /* 0x005d80240d007988 */ /* 0x0001e80008000009 */
[----:B0-----:R-:W3:Y:S04]  /*17c20*/  LDL.LU R36, [R1+0x270] ;  /* 0x0002700001247983 */ /* 0x001ee80000300800 */
[----:B------:R0:W-:Y:S04]  /*17c30*/  STS.U8 [R13+UR9+0x2180], R33 ;  /* 0x002180210d007988 */ /* 0x0001e80008000009 */
        /* <DEDUP_REMOVED lines=9> */
[----:B0-----:R-:W3:Y:S04]  /*17cd0*/  LDL.LU R33, [R1+0x2a0] ;  /* 0x0002a00001217983 */ /* 0x001ee80000300800 */
[----:B------:R-:W-:Y:S04]  /*17ce0*/  STS.U8 [R13+UR9+0x3580], R63 ;  /* 0x0035803f0d007988 */ /* 0x000fe80008000009 */
[----:B------:R-:W-:Y:S04]  /*17cf0*/  STS.U8 [R13+UR9+0x7580], R86 ;  /* 0x007580560d007988 */ /* 0x000fe80008000009 */
[----:B--2---:R0:W-:Y:S04]  /*17d00*/  STS.U8 [R13+UR9+0x3980], R88 ;  /* 0x003980580d007988 */ /* 0x0041e80008000009 */
[----:B0-----:R-:W2:Y:S01]  /*17d10*/  LDL.LU R88, [R1+0x29c] ;  /* 0x00029c0001587983 */ /* 0x001ea20000300800 */
[----:B------:R-:W-:-:S03]  /*17d20*/  LOP3.LUT R12, R29, 0x40, RZ, 0x3c, !PT ;  /* 0x000000401d0c7812 */ /* 0x000fc600078e3cff */
[----:B------:R0:W-:Y:S04]  /*17d30*/  STS.U8 [R13+UR9+0x7980], R24 ;  /* 0x007980180d007988 */ /* 0x0001e80008000009 */
[----:B----4-:R1:W-:Y:S04]  /*17d40*/  STS.U8 [R13+UR9+0x3d80], R31 ;  /* 0x003d801f0d007988 */ /* 0x0103e80008000009 */
[----:B------:R4:W-:Y:S04]  /*17d50*/  STS.U8 [R13+UR9+0x7d80], R55 ;  /* 0x007d80370d007988 */ /* 0x0009e80008000009 */
[----:B0-----:R-:W2:Y:S04]  /*17d60*/  LDL.LU R24, [R1+0x2c0] ;  /* 0x0002c00001187983 */ /* 0x001ea80000300800 */
[----:B------:R-:W-:Y:S04]  /*17d70*/  STS.U8 [R12+UR9+0x200], R52 ;  /* 0x000200340c007988 */ /* 0x000fe80008000009 */
[----:B-1----:R-:W2:Y:S04]  /*17d80*/  LDL.LU R31, [R1+0x2bc] ;  /* 0x0002bc00011f7983 */ /* 0x002ea80000300800 */
[----:B------:R-:W-:Y:S04]  /*17d90*/  STS.U8 [R12+UR9+0x4200], R87 ;  /* 0x004200570c007988 */ /* 0x000fe80008000009 */
[----:B----4-:R-:W4:Y:S04]  /*17da0*/  LDL.LU R55, [R1+0x3fc] ;  /* 0x0003fc0001377983 */ /* 0x010f280000300800 */
[----:B------:R-:W-:Y:S04]  /*17db0*/  STS.U8 [R12+UR9+0x600], R59 ;  /* 0x0006003b0c007988 */ /* 0x000fe80008000009 */
[----:B---3--:R-:W-:Y:S04]  /*17dc0*/  STS.U8 [R12+UR9+0x4600], R58 ;  /* 0x0046003a0c007988 */ /* 0x008fe80008000009 */
        /* <DEDUP_REMOVED lines=23> */
[----:B------:R-:W2:Y:S04]  /*17f40*/  LDL.LU R87, [R1+0x2c] ;  /* 0x00002c0001577983 */ /* 0x000ea80000300800 */
[----:B------:R-:W2:Y:S04]  /*17f50*/  LDL.LU R59, [R1+0x1e8] ;  /* 0x0001e800013b7983 */ /* 0x000ea80000300800 */
[----:B------:R-:W2:Y:S04]  /*17f60*/  LDL.LU R58, [R1+0x1e4] ;  /* 0x0001e400013a7983 */ /* 0x000ea80000300800 */
[----:B------:R0:W-:Y:S04]  /*17f70*/  STS.U8 [R12+UR9+0x1600], R24 ;  /* 0x001600180c007988 */ /* 0x0001e80008000009 */
[----:B------:R-:W2:Y:S04]  /*17f80*/  LDL.LU R39, [R1+0x224] ;  /* 0x0002240001277983 */ /* 0x000ea80000300800 */
[----:B------:R-:W-:Y:S04]  /*17f90*/  STS.U8 [R12+UR9+0x5600], R31 ;  /* 0x0056001f0c007988 */ /* 0x000fe80008000009 */
[----:B------:R-:W2:Y:S04]  /*17fa0*/  LDL.LU R33, [R1+0x220] ;  /* 0x0002200001217983 */ /* 0x000ea80000300800 */
[----:B----4-:R1:W-:Y:S04]  /*17fb0*/  STS.U8 [R12+UR9+0x1a00], R55 ;  /* 0x001a00370c007988 */ /* 0x0103e80008000009 */
[----:B0-----:R-:W4:Y:S04]  /*17fc0*/  LDL.LU R24, [R1+0x254] ;  /* 0x0002540001187983 */ /* 0x001f280000300800 */
[----:B-1----:R-:W4:Y:S04]  /*17fd0*/  LDL.LU R55, [R1+0x250] ;  /* 0x0002500001377983 */ /* 0x002f280000300800 */
[----:B---3--:R0:W-:Y:S04]  /*17fe0*/  STS.U8 [R12+UR9+0x5a00], R61 ;  /* 0x005a003d0c007988 */ /* 0x0081e80008000009 */
[----:B------:R-:W3:Y:S04]  /*17ff0*/  LDL.LU R31, [R1+0x27c] ;  /* 0x00027c00011f7983 */ /* 0x000ee80000300800 */
        /* <DEDUP_REMOVED lines=19> */
[----:B------:R-:W-:Y:S04]  /*18130*/  STS.U8 [R12+UR9+0x7a00], R52 ;  /* 0x007a00340c007988 */ /* 0x000fe80008000009 */
[----:B------:R-:W-:Y:S04]  /*18140*/  STS.U8 [R12+UR9+0x3e00], R87 ;  /* 0x003e00570c007988 */ /* 0x000fe80008000009 */
[----:B------:R0:W-:Y:S04]  /*18150*/  STS.U8 [R12+UR9+0x7e00], R0 ;  /* 0x007e00000c007988 */ /* 0x0001e80008000009 */
[----:B------:R-:W-:Y:S04]  /*18160*/  STS.U8 [R65+UR9+0x280], R59 ;  /* 0x0002803b41007988 */ /* 0x000fe80008000009 */
[----:B------:R-:W-:Y:S04]  /*18170*/  STS.U8 [R65+UR9+0x4280], R58 ;  /* 0x0042803a41007988 */ /* 0x000fe80008000009 */
[----:B------:R-:W-:Y:S04]  /*18180*/  STS.U8 [R65+UR9+0x680], R39 ;  /* 0x0006802741007988 */ /* 0x000fe80008000009 */
[----:B------:R-:W-:Y:S04]  /*18190*/  STS.U8 [R65+UR9+0x4680], R33 ;  /* 0x0046802141007988 */ /* 0x000fe80008000009 */
[----:B----4-:R-:W-:Y:S04]  /*181a0*/  STS.U8 [R65+UR9+0xa80], R24 ;  /* 0x000a801841007988 */ /* 0x010fe80008000009 */
[----:B0-----:R-:W4:Y:S04]  /*181b0*/  LDL.LU R0, [R1+0x3b8] ;  /* 0x0003b80001007983 */ /* 0x001f280000300800 */
[----:B------:R0:W-:Y:S04]  /*181c0*/  STS.U8 [R65+UR9+0x4a80], R55 ;  /* 0x004a803741007988 */ /* 0x0001e80008000009 */
[----:B0-----:R-:W4:Y:S04]  /*181d0*/  LDL.LU R55, [R1+0x3b4] ;  /* 0x0003b40001377983 */ /* 0x001f280000300800 */
[----:B------:R-:W4:Y:S04]  /*181e0*/  LDL.LU R12, [R1+0x404] ;  /* 0x00040400010c7983 */ /* 0x000f280000300800 */
        /* <DEDUP_REMOVED lines=13> */
[----:B---3--:R-:W-:Y:S04]  /*182c0*/  STS.U8 [R65+UR9+0xe80], R31 ;  /* 0x000e801f41007988 */ /* 0x008fe80008000009 */
[----:B------:R-:W3:Y:S04]  /*182d0*/  LDL.LU R87, [R1+0x1c] ;  /* 0x00001c0001577983 */ /* 0x000ee80000300800 */
[----:B------:R-:W-:Y:S04]  /*182e0*/  STS.U8 [R65+UR9+0x4e80], R61 ;  /* 0x004e803d41007988 */ /* 0x000fe80008000009 */
[----:B------:R-:W3:Y:S04]  /*182f0*/  LDL.LU R59, [R1+0x18] ;  /* 0x00001800013b7983 */ /* 0x000ee80000300800 */
[----:B------:R-:W-:Y:S04]  /*18300*/  STS.U8 [R65+UR9+0x1280], R36 ;  /* 0x0012802441007988 */ /* 0x000fe80008000009 */
[----:B------:R-:W3:Y:S04]  /*18310*/  LDL.LU R58, [R1+0x14] ;  /* 0x00001400013a7983 */ /* 0x000ee80000300800 */
[----:B------:R-:W3:Y:S04]  /*18320*/  LDL.LU R39, [R1+0x10] ;  /* 0x0000100001277983 */ /* 0x000ee80000300800 */
[----:B--2---:R0:W-:Y:S04]  /*18330*/  STS.U8 [R65+UR9+0x5280], R88 ;  /* 0x0052805841007988 */ /* 0x0041e80008000009 */
[----:B0-----:R-:W2:Y:S04]  /*18340*/  LDL.LU R88, [R1] ;  /* 0x0000000001587983 */ /* 0x001ea80000300800 */
[----:B------:R-:W2:Y:S04]  /*18350*/  LDL.LU R33, [R1+0x1f4] ;  /* 0x0001f40001217983 */ /* 0x000ea80000300800 */
[----:B------:R-:W2:Y:S04]  /*18360*/  LDL.LU R24, [R1+0x1f0] ;  /* 0x0001f00001187983 */ /* 0x000ea80000300800 */
[----:B------:R-:W2:Y:S04]  /*18370*/  LDL.LU R31, [R1+0x22c] ;  /* 0x00022c00011f7983 */ /* 0x000ea80000300800 */
[----:B------:R-:W2:Y:S04]  /*18380*/  LDL.LU R61, [R1+0x228] ;  /* 0x00022800013d7983 */ /* 0x000ea80000300800 */
[----:B------:R-:W2:Y:S04]  /*18390*/  LDL.LU R36, [R1+0x25c] ;  /* 0x00025c0001247983 */ /* 0x000ea80000300800 */
[----:B----4-:R0:W-:Y:S04]  /*183a0*/  STS.U8 [R65+UR9+0x1680], R0 ;  /* 0x0016800041007988 */ /* 0x0101e80008000009 */
[----:B0-----:R-:W4:Y:S04]  /*183b0*/  LDL.LU R0, [R1+0x258] ;  /* 0x0002580001007983 */ /* 0x001f280000300800 */
[----:B------:R0:W-:Y:S04]  /*183c0*/  STS.U8 [R65+UR9+0x5680], R55 ;  /* 0x0056803741007988 */ /* 0x0001e80008000009 */
[----:B------:R1:W-:Y:S04]  /*183d0*/  STS.U8 [R65+UR9+0x1a80], R12 ;  /* 0x001a800c41007988 */ /* 0x0003e80008000009 */
[----:B------:R1:W-:Y:S04]  /*183e0*/  STS.U8 [R65+UR9+0x5a80], R89 ;  /* 0x005a805941007988 */ /* 0x0003e80008000009 */
[----:B0-----:R-:W4:Y:S04]  /*183f0*/  LDL.LU R55, [R1+0x284] ;  /* 0x0002840001377983 */ /* 0x001f280000300800 */
[----:B------:R-:W4:Y:S04]  /*18400*/  LDL.LU R13, [R1+0x280] ;  /* 0x00028000010d7983 */ /* 0x000f280000300800 */
[----:B-1----:R-:W4:Y:S04]  /*18410*/  LDL R12, [R1+0x350] ;  /* 0x00035000010c7983 */ /* 0x002f280000100800 */
[----:B------:R-:W4:Y:S04]  /*18420*/  LDL.LU R89, [R1+0x1264] ;  /* 0x0012640001597983 */ /* 0x000f280000300800 */
[----:B------:R0:W-:Y:S04]  /*18430*/  STS.U8 [R65+UR9+0x1e80], R26 ;  /* 0x001e801a41007988 */ /* 0x0001e80008000009 */
[----:B------:R1:W-:Y:S04]  /*18440*/  STS.U8 [R65+UR9+0x5e80], R25 ;  /* 0x005e801941007988 */ /* 0x0003e80008000009 */
[----:B------:R1:W-:Y:S04]  /*18450*/  STS.U8 [R65+UR9+0x2280], R90 ;  /* 0x0022805a41007988 */ /* 0x0003e80008000009 */
[----:B0-----:R-:W4:Y:S04]  /*18460*/  LDL.LU R26, [R1+0x1260] ;  /* 0x00126000011a7983 */ /* 0x001f280000300800 */
[----:B-1----:R-:W4:Y:S04]  /*18470*/  LDL.LU R25, [R1+0x125c] ;  /* 0x00125c0001197983 */ /* 0x002f280000300800 */
        /* <DEDUP_REMOVED lines=12> */
[----:B---3--:R-:W3:Y:S04]  /*18540*/  LDL.LU R20, [R1+0x1240] ;  /* 0x0012400001147983 */ /* 0x008ee80000300800 */
[----:B------:R0:W-:Y:S04]  /*18550*/  STS.U8 [R65+UR9+0x6e80], R63 ;  /* 0x006e803f41007988 */ /* 0x0001e80008000009 */
[----:B------:R1:W-:Y:S04]  /*18560*/  STS.U8 [R65+UR9+0x3280], R86 ;  /* 0x0032805641007988 */ /* 0x0003e80008000009 */
[----:B------:R1:W-:Y:S04]  /*18570*/  STS.U8 [R65+UR9+0x7280], R52 ;  /* 0x0072803441007988 */ /* 0x0003e80008000009 */
[----:B0-----:R-:W3:Y:S04]  /*18580*/  LDL.LU R63, [R1+0x123c] ;  /* 0x00123c00013f7983 */ /* 0x001ee80000300800 */
[----:B-1----:R-:W3:Y:S04]  /*18590*/  LDL.LU R86, [R1+0x1238] ;  /* 0x0012380001567983 */ /* 0x002ee80000300800 */
[----:B------:R-:W3:Y:S04]  /*185a0*/  LDL.LU R52, [R1+0x1234] ;  /* 0x0012340001347983 */ /* 0x000ee80000300800 */
[----:B------:R0:W-:Y:S04]  /*185b0*/  STS.U8 [R65+UR9+0x3680], R87 ;  /* 0x0036805741007988 */ /* 0x0001e80008000009 */
[----:B------:R1:W-:Y:S04]  /*185c0*/  STS.U8 [R65+UR9+0x7680], R59 ;  /* 0x0076803b41007988 */ /* 0x0003e80008000009 */
[----:B------:R1:W-:Y:S04]  /*185d0*/  STS.U8 [R65+UR9+0x3a80], R58 ;  /* 0x003a803a41007988 */ /* 0x0003e80008000009 */
[----:B0-----:R-:W3:Y:S04]  /*185e0*/  LDL.LU R87, [R1+0x1230] ;  /* 0x0012300001577983 */ /* 0x001ee80000300800 */
[----:B-1----:R-:W3:Y:S04]  /*185f0*/  LDL.LU R59, [R1+0x122c] ;  /* 0x00122c00013b7983 */ /* 0x002ee80000300800 */
[----:B------:R-:W3:Y:S04]  /*18600*/  LDL.LU R58, [R1+0x1228] ;  /* 0x00122800013a7983 */ /* 0x000ee80000300800 */
[----:B------:R0:W-:Y:S04]  /*18610*/  STS.U8 [R65+UR9+0x7a80], R39 ;  /* 0x007a802741007988 */ /* 0x0001e80008000009 */
[----:B0-----:R-:W3:Y:S04]  /*18620*/  LDL.LU R39, [R1+0x1224] ;  /* 0x0012240001277983 */ /* 0x001ee80000300800 */
[----:B--2---:R0:W-:Y:S04]  /*18630*/  STS.U8 [R65+UR9+0x3e80], R88 ;  /* 0x003e805841007988 */ /* 0x0041e80008000009 */
[----:B0-----:R-:W2:Y:S01]  /*18640*/  LDL.LU R88, [R1+0x1220] ;  /* 0x0012200001587983 */ /* 0x001ea20000300800 */
[----:B------:R-:W-:-:S03]  /*18650*/  LOP3.LUT R29, R29, 0x60, RZ, 0x3c, !PT ;  /* 0x000000601d1d7812 */ /* 0x000fc600078e3cff */
[----:B--2---:R0:W-:Y:S04]  /*18660*/  STS.U8 [R65+UR9+0x7e80], R88 ;  /* 0x007e805841007988 */ /* 0x0041e80008000009 */
[----:B------:R1:W-:Y:S04]  /*18670*/  STS.U8 [R29+UR9+0x300], R33 ;  /* 0x000300211d007988 */ /* 0x0003e80008000009 */
[----:B------:R2:W-:Y:S04]  /*18680*/  STS.U8 [R29+UR9+0x4300], R24 ;  /* 0x004300181d007988 */ /* 0x0005e80008000009 */
[----:B0-----:R-:W3:Y:S04]  /*18690*/  LDL.LU R65, [R1+0x121c] ;  /* 0x00121c0001417983 */ /* 0x001ee80000300800 */
[----:B-1----:R-:W3:Y:S04]  /*186a0*/  LDL.LU R33, [R1+0x1218] ;  /* 0x0012180001217983 */ /* 0x002ee80000300800 */
[----:B--2---:R-:W2:Y:S04]  /*186b0*/  LDL.LU R24, [R1+0x1214] ;  /* 0x0012140001187983 */ /* 0x004ea80000300800 */
[----:B------:R0:W-:Y:S04]  /*186c0*/  STS.U8 [R29+UR9+0x700], R31 ;  /* 0x0007001f1d007988 */ /* 0x0001e80008000009 */
[----:B------:R1:W-:Y:S04]  /*186d0*/  STS.U8 [R29+UR9+0x4700], R61 ;  /* 0x0047003d1d007988 */ /* 0x0003e80008000009 */
[----:B------:R4:W-:Y:S04]  /*186e0*/  STS.U8 [R29+UR9+0xb00], R36 ;  /* 0x000b00241d007988 */ /* 0x0009e80008000009 */
[----:B0-----:R-:W2:Y:S04]  /*186f0*/  LDL.LU R31, [R1+0x1210] ;  /* 0x00121000011f7983 */ /* 0x001ea80000300800 */
[----:B-1----:R-:W2:Y:S04]  /*18700*/  LDL.LU R61, [R1+0x120c] ;  /* 0x00120c00013d7983 */ /* 0x002ea80000300800 */
[----:B----4-:R-:W4:Y:S04]  /*18710*/  LDL.LU R36, [R1+0x1208] ;  /* 0x0012080001247983 */ /* 0x010f280000300800 */
[----:B------:R0:W-:Y:S04]  /*18720*/  STS.U8 [R29+UR9+0x4b00], R0 ;  /* 0x004b00001d007988 */ /* 0x0001e80008000009 */
[----:B0-----:R-:W2:Y:S04]  /*18730*/  LDL.LU R0, [R1+0x1204] ;  /* 0x0012040001007983 */ /* 0x001ea80000300800 */
[----:B------:R0:W-:Y:S04]  /*18740*/  STS.U8 [R29+UR9+0xf00], R55 ;  /* 0x000f00371d007988 */ /* 0x0001e80008000009 */
[----:B------:R1:W-:Y:S04]  /*18750*/  STS.U8 [R29+UR9+0x4f00], R13 ;  /* 0x004f000d1d007988 */ /* 0x0003e80008000009 */
[----:B0-----:R-:W3:Y:S01]  /*18760*/  LDL.LU R55, [R1+0x1200] ;  /* 0x0012000001377983 */ /* 0x001ee20000300800 */
[----:B-1----:R-:W-:-:S03]  /*18770*/  @!P1 IMAD.MOV.U32 R13, RZ, RZ, R51 ;  /* 0x000000ffff0d9224 */ /* 0x002fc600078e0033 */
[----:B------:R-:W3:Y:S04]  /*18780*/  LDL.LU R29, [R1+0x11fc] ;  /* 0x0011fc00011d7983 */ /* 0x000ee80000300800 */
[----:B------:R-:W3:Y:S01]  /*18790*/  LDL.LU R51, [R1+0x11f8] ;  /* 0x0011f80001337983 */ /* 0x000ee20000300800 */
[----:B--2---:R-:W-:-:S06]  /*187a0*/  PRMT R0, RZ, 0x7610, R0 ;  /* 0x00007610ff007816 */ /* 0x004fcc0000000000 */
[----:B------:R-:W2:Y:S01]  /*187b0*/  @!P1 LDG.E.U8 R0, desc[UR20][R12.64] ;  /* 0x000000140c009981 */ /* 0x000ea2000c1e1100 */
[----:B------:R-:W-:-:S03]  /*187c0*/  PRMT R15, RZ, 0x7610, R15 ;  /* 0x00007610ff0f7816 */ /* 0x000fc6000000000f */
[----:B--2---:R0:W-:Y:S04]  /*187d0*/  STL [R1+0xec], R0 ;  /* 0x0000ec0001007387 */ /* 0x0041e80000100800 */
[----:B0-----:R-:W2:Y:S01]  /*187e0*/  LDL.LU R0, [R1+0x11f4] ;  /* 0x0011f40001007983 */ /* 0x001ea20000300800 */
[----:B------:R-:W-:Y:S02]  /*187f0*/  @!P1 IMAD.MOV.U32 R12, RZ, RZ, R35 ;  /* 0x000000ffff0c9224 */ /* 0x000fe400078e0023 */
[----:B------:R-:W-:Y:S02]  /*18800*/  @!P1 IMAD.MOV.U32 R13, RZ, RZ, R47 ;  /* 0x000000ffff0d9224 */ /* 0x000fe400078e002f */
[----:B------:R-:W3:Y:S04]  /*18810*/  LDL.LU R47, [R1+0x11f0] ;  /* 0x0011f000012f7983 */ /* 0x000ee80000300800 */
[----:B------:R0:W3:Y:S04]  /*18820*/  @!P1 LDG.E.U8 R15, desc[UR20][R12.64] ;  /* 0x000000140c0f9981 */ /* 0x0000e8000c1e1100 */
[----:B------:R-:W4:Y:S01]  /*18830*/  LDL.LU R35, [R1+0x11ec] ;  /* 0x0011ec0001237983 */ /* 0x000f220000300800 */
[----:B0-----:R-:W-:-:S02]  /*18840*/  @!P0 IMAD.MOV.U32 R12, RZ, RZ, R40 ;  /* 0x000000ffff0c8224 */ /* 0x001fc400078e0028 */
[----:B------:R-:W-:Y:S01]  /*18850*/  @!P0 IMAD.MOV.U32 R13, RZ, RZ, R37 ;  /* 0x000000ffff0d8224 */ /* 0x000fe200078e0025 */
[----:B--2---:R-:W-:-:S06]  /*18860*/  PRMT R0, RZ, 0x7610, R0 ;  /* 0x00007610ff007816 */ /* 0x004fcc0000000000 */
[----:B------:R0:W2:Y:S04]  /*18870*/  @!P0 LDG.E.U8 R0, desc[UR20][R12.64] ;  /* 0x000000140c008981 */ /* 0x0000a8000c1e1100 */
[----:B---3--:R1:W-:Y:S04]  /*18880*/  STL [R1+0xe8], R15 ;  /* 0x0000e80f01007387 */ /* 0x0083e80000100800 */
[----:B------:R-:W3:Y:S04]  /*18890*/  LDL.LU R37, [R1+0x11e8] ;  /* 0x0011e80001257983 */ /* 0x000ee80000300800 */
[----:B------:R-:W3:Y:S01]  /*188a0*/  LDL.LU R40, [R1+0x11e4] ;  /* 0x0011e40001287983 */ /* 0x000ee20000300800 */
[----:B-1----:R-:W1:Y:S01]  /*188b0*/  LDC R15, c[0x0][0x3a0] ;  /* 0x0000e800ff0f7b82 */ /* 0x002e620000000800 */
[----:B0-----:R-:W-:-:S02]  /*188c0*/  @!P0 IMAD.MOV.U32 R12, RZ, RZ, R53 ;  /* 0x000000ffff0c8224 */ /* 0x001fc400078e0035 */
[----:B------:R-:W-:Y:S02]  /*188d0*/  @!P0 IMAD.MOV.U32 R13, RZ, RZ, R41 ;  /* 0x000000ffff0d8224 */ /* 0x000fe400078e0029 */
[----:B-1----:R-:W-:-:S05]  /*188e0*/  VIADD R15, R15, 0xffffff90 ;  /* 0xffffff900f0f7836 */ /* 0x002fca0000000000 */
[----:B------:R-:W-:Y:S02]  /*188f0*/  ISETP.GE.U32.AND P1, PT, R15, 0x7fffff11, PT ;  /* 0x7fffff110f00780c */ /* 0x000fe40003f26070 */
[----:B------:R-:W-:-:S06]  /*18900*/  PRMT R15, RZ, 0x7610, R15 ;  /* 0x00007610ff0f7816 */ /* 0x000fcc000000000f */
[----:B------:R0:W3:Y:S04]  /*18910*/  @!P0 LDG.E.U8 R15, desc[UR20][R12.64] ;  /* 0x000000140c0f8981 */ /* 0x0000e8000c1e1100 */
[----:B--2---:R1:W-:Y:S04]  /*18920*/  STL [R1+0x120], R0 ;  /* 0x0001200001007387 */ /* 0x0043e80000100800 */
[----:B-1----:R-:W2:Y:S01]  /*18930*/  LDL.LU R0, [R1+0x11e0] ;  /* 0x0011e00001007983 */ /* 0x002ea20000300800 */
[----:B0-----:R-:W-:Y:S02]  /*18940*/  @!P6 IMAD.MOV.U32 R12, RZ, RZ, R38 ;  /* 0x000000ffff0ce224 */ /* 0x001fe400078e0026 */
[----:B------:R-:W-:Y:S01]  /*18950*/  @!P6 IMAD.MOV.U32 R13, RZ, RZ, R34 ;  /* 0x000000ffff0de224 */ /* 0x000fe200078e0022 */
[----:B------:R-:W4:Y:S04]  /*18960*/  LDL.LU R41, [R1+0x11dc] ;  /* 0x0011dc0001297983 */ /* 0x000f280000300800 */
[----:B------:R-:W4:Y:S04]  /*18970*/  LDL.LU R53, [R1+0x11d8] ;  /* 0x0011d80001357983 */ /* 0x000f280000300800 */
[----:B---3--:R0:W-:Y:S04]  /*18980*/  STL [R1+0x11c], R15 ;  /* 0x00011c0f01007387 */ /* 0x0081e80000100800 */
[----:B------:R-:W3:Y:S04]  /*18990*/  LDL.LU R34, [R1+0x11d4] ;  /* 0x0011d40001227983 */ /* 0x000ee80000300800 */
[----:B------:R-:W3:Y:S01]  /*189a0*/  LDL.LU R38, [R1+0x11d0] ;  /* 0x0011d00001267983 */ /* 0x000ee20000300800 */
[----:B0-----:R-:W0:Y:S01]  /*189b0*/  LDC R15, c[0x0][0x3a0] ;  /* 0x0000e800ff0f7b82 */ /* 0x001e220000000800 */
[----:B--2---:R-:W-:-:S06]  /*189c0*/  PRMT R0, RZ, 0x7610, R0 ;  /* 0x00007610ff007816 */ /* 0x004fcc0000000000 */
[----:B------:R1:W2:Y:S01]  /*189d0*/  @!P6 LDG.E.U8 R0, desc[UR20][R12.64] ;  /* 0x000000140c00e981 */ /* 0x0002a2000c1e1100 */
[----:B0-----:R-:W-:-:S05]  /*189e0*/  VIADD R15, R15, 0xffffff89 ;  /* 0xffffff890f0f7836 */ /* 0x001fca0000000000 */
[----:B------:R-:W-:Y:S02]  /*189f0*/  ISETP.GE.U32.AND P0, PT, R15, 0x7fffff0a, PT ;  /* 0x7fffff0a0f00780c */ /* 0x000fe40003f06070 */
[----:B------:R-:W-:Y:S01]  /*18a00*/  PRMT R15, RZ, 0x7610, R15 ;  /* 0x00007610ff0f7816 */ /* 0x000fe2000000000f */
[----:B-1----:R-:W-:Y:S02]  /*18a10*/  @!P6 IMAD.MOV.U32 R12, RZ, RZ, R48 ;  /* 0x000000ffff0ce224 */ /* 0x002fe400078e0030 */
[----:B------:R-:W-:-:S05]  /*18a20*/  @!P6 IMAD.MOV.U32 R13, RZ, RZ, R30 ;  /* 0x000000ffff0de224 */ /* 0x000fca00078e001e */
[----:B------:R-:W3:Y:S04]  /*18a30*/  @!P6 LDG.E.U8 R15, desc[UR20][R12.64] ;  /* 0x000000140c0fe981 */ /* 0x000ee8000c1e1100 */
[----:B--2---:R0:W-:Y:S04]  /*18a40*/  STL [R1+0xe4], R0 ;  /* 0x0000e40001007387 */ /* 0x0041e80000100800 */
[----:B0-----:R-:W2:Y:S04]  /*18a50*/  LDL.LU R0, [R1+0x11cc] ;  /* 0x0011cc0001007983 */ /* 0x001ea80000300800 */
[----:B------:R-:W4:Y:S04]  /*18a60*/  LDL.LU R30, [R1+0x11c8] ;  /* 0x0011c800011e7983 */ /* 0x000f280000300800 */
[----:B------:R-:W4:Y:S04]  /*18a70*/  LDL.LU R48, [R1+0x11c4] ;  /* 0x0011c40001307983 */ /* 0x000f280000300800 */
[----:B---3--:R0:W-:Y:S02]  /*18a80*/  STL [R1+0xe0], R15 ;  /* 0x0000e00f01007387 */ /* 0x0081e40000100800 */
[----:B0-----:R-:W0:Y:S01]  /*18a90*/  LDC R15, c[0x0][0x3a0] ;  /* 0x0000e800ff0f7b82 */ /* 0x001e220000000800 */
[----:B------:R-:W-:-:S02]  /*18aa0*/  @!P1 IMAD.MOV.U32 R12, RZ, RZ, R50 ;  /* 0x000000ffff0c9224 */ /* 0x000fc400078e0032 */
[----:B------:R-:W-:Y:S02]  /*18ab0*/  @!P1 IMAD.MOV.U32 R13, RZ, RZ, R42 ;  /* 0x000000ffff0d9224 */ /* 0x000fe400078e002a */
[----:B------:R-:W3:Y:S04]  /*18ac0*/  LDL.LU R42, [R1+0x11c0] ;  /* 0x0011c000012a7983 */ /* 0x000ee80000300800 */
[----:B------:R-:W3:Y:S01]  /*18ad0*/  LDL.LU R50, [R1+0x11bc] ;  /* 0x0011bc0001327983 */ /* 0x000ee20000300800 */
[----:B0-----:R-:W-:-:S05]  /*18ae0*/  VIADD R15, R15, 0xffffff88 ;  /* 0xffffff880f0f7836 */ /* 0x001fca0000000000 */
[----:B------:R-:W-:Y:S02]  /*18af0*/  ISETP.GE.U32.AND P6, PT, R15, 0x7fffff09, PT ;  /* 0x7fffff090f00780c */ /* 0x000fe40003fc6070 */
[----:B------:R-:W-:Y:S02]  /*18b00*/  PRMT R15, RZ, 0x7610, R15 ;  /* 0x00007610ff0f7816 */ /* 0x000fe4000000000f */
[----:B--2---:R-:W-:-:S06]  /*18b10*/  PRMT R0, RZ, 0x7610, R0 ;  /* 0x00007610ff007816 */ /* 0x004fcc0000000000 */
[----:B------:R0:W2:Y:S01]  /*18b20*/  @!P1 LDG.E.U8 R0, desc[UR20][R12.64] ;  /* 0x000000140c009981 */ /* 0x0000a2000c1e1100 */
[----:B----4-:R-:W-:Y:S01]  /*18b30*/  PRMT R48, RZ, 0x7610, R48 ;  /* 0x00007610ff307816 */ /* 0x010fe20000000030 */
[----:B0-----:R-:W-:Y:S02]  /*18b40*/  @!P1 IMAD.MOV.U32 R12, RZ, RZ, R49 ;  /* 0x000000ffff0c9224 */ /* 0x001fe400078e0031 */
[----:B------:R-:W-:-:S05]  /*18b50*/  @!P1 IMAD.MOV.U32 R13, RZ, RZ, R43 ;  /* 0x000000ffff0d9224 */ /* 0x000fca00078e002b */
[----:B------:R0:W4:Y:S02]  /*18b60*/  @!P1 LDG.E.U8 R15, desc[UR20][R12.64] ;  /* 0x000000140c0f9981 */ /* 0x000124000c1e1100 */
[----:B0-----:R-:W-:Y:S02]  /*18b70*/  @!P0 IMAD.MOV.U32 R12, RZ, RZ, R45 ;  /* 0x000000ffff0c8224 */ /* 0x001fe400078e002d */
[----:B------:R-:W-:-:S05]  /*18b80*/  @!P0 IMAD.MOV.U32 R13, RZ, RZ, R56 ;  /* 0x000000ffff0d8224 */ /* 0x000fca00078e0038 */
[----:B------:R-:W3:Y:S04]  /*18b90*/  @!P0 LDG.E.U8 R48, desc[UR20][R12.64] ;  /* 0x000000140c308981 */ /* 0x000ee8000c1e1100 */
[----:B--2---:R0:W-:Y:S04]  /*18ba0*/  STL [R1+0x118], R0 ;  /* 0x0001180001007387 */ /* 0x0041e80000100800 */
[----:B0-----:R-:W2:Y:S04]  /*18bb0*/  LDL.LU R0, [R1+0x11b8] ;  /* 0x0011b80001007983 */ /* 0x001ea80000300800 */
[----:B------:R-:W2:Y:S04]  /*18bc0*/  LDL.LU R43, [R1+0x11b4] ;  /* 0x0011b400012b7983 */ /* 0x000ea80000300800 */
[----:B------:R-:W2:Y:S04]  /*18bd0*/  LDL.LU R49, [R1+0x11b0] ;  /* 0x0011b00001317983 */ /* 0x000ea80000300800 */
[----:B----4-:R0:W-:Y:S04]  /*18be0*/  STL [R1+0x114], R15 ;  /* 0x0001140f01007387 */ /* 0x0101e80000100800 */
[----:B------:R-:W4:Y:S04]  /*18bf0*/  LDL.LU R56, [R1+0x11ac] ;  /* 0x0011ac0001387983 */ /* 0x000f280000300800 */
[----:B------:R-:W4:Y:S01]  /*18c00*/  LDL.LU R45, [R1+0x11a8] ;  /* 0x0011a800012d7983 */ /* 0x000f220000300800 */
[----:B0-----:R-:W0:Y:S03]  /*18c10*/  LDC R15, c[0x0][0x3a0] ;  /* 0x0000e800ff0f7b82 */ /* 0x001e260000000800 */
[----:B---3--:R1:W-:Y:S04]  /*18c20*/  STL [R1+0xdc], R48 ;  /* 0x0000dc3001007387 */ /* 0x0083e80000100800 */
[----:B-1----:R-:W3:Y:S01]  /*18c30*/  LDL.LU R48, [R1+0x11a4] ;  /* 0x0011a40001307983 */ /* 0x002ee20000300800 */
[----:B------:R-:W-:-:S02]  /*18c40*/  @!P0 IMAD.MOV.U32 R12, RZ, RZ, R84 ;  /* 0x000000ffff0c8224 */ /* 0x000fc400078e0054 */
[----:B------:R-:W-:Y:S02]  /*18c50*/  @!P0 IMAD.MOV.U32 R13, RZ, RZ, R32 ;  /* 0x000000ffff0d8224 */ /* 0x000fe400078e0020 */
[----:B------:R-:W4:Y:S04]  /*18c60*/  LDL.LU R32, [R1+0x11a0] ;  /* 0x0011a00001207983 */ /* 0x000f280000300800 */
[----:B------:R-:W4:Y:S01]  /*18c70*/  LDL.LU R84, [R1+0x119c] ;  /* 0x00119c0001547983 */ /* 0x000f220000300800 */
[----:B0-----:R-:W-:-:S05]  /*18c80*/  VIADD R15, R15, 0xffffff81 ;  /* 0xffffff810f0f7836 */ /* 0x001fca0000000000 */
[----:B------:R-:W-:Y:S02]  /*18c90*/  ISETP.GE.U32.AND P1, PT, R15, 0x7fffff02, PT ;  /* 0x7fffff020f00780c */ /* 0x000fe40003f26070 */
[----:B------:R-:W-:Y:S02]  /*18ca0*/  PRMT R15, RZ, 0x7610, R15 ;  /* 0x00007610ff0f7816 */ /* 0x000fe4000000000f */
[----:B--2---:R-:W-:-:S06]  /*18cb0*/  PRMT R0, RZ, 0x7610, R0 ;  /* 0x00007610ff007816 */ /* 0x004fcc0000000000 */
[----:B------:R0:W2:Y:S02]  /*18cc0*/  @!P0 LDG.E.U8 R0, desc[UR20][R12.64] ;  /* 0x000000140c008981 */ /* 0x0000a4000c1e1100 */
[----:B0-----:R-:W-:Y:S02]  /*18cd0*/  @!P6 IMAD.MOV.U32 R12, RZ, RZ, R11 ;  /* 0x000000ffff0ce224 */ /* 0x001fe400078e000b */
[----:B------:R-:W-:-:S05]  /*18ce0*/  @!P6 IMAD.MOV.U32 R13, RZ, RZ, R10 ;  /* 0x000000ffff0de224 */ /* 0x000fca00078e000a */
[----:B------:R0:W2:Y:S02]  /*18cf0*/  @!P6 LDG.E.U8 R15, desc[UR20][R12.64] ;  /* 0x000000140c0fe981 */ /* 0x0000a4000c1e1100 */
[----:B0-----:R-:W-:Y:S01]  /*18d00*/  @!P6 IMAD.MOV.U32 R12, RZ, RZ, R72 ;  /* 0x000000ffff0ce224 */ /* 0x001fe200078e0048 */
[----:B---3--:R-:W-:Y:S01]  /*18d10*/  PRMT R48, RZ, 0x7610, R48 ;  /* 0x00007610ff307816 */ /* 0x008fe20000000030 */
[----:B------:R-:W-:-:S05]  /*18d20*/  @!P6 IMAD.MOV.U32 R13, RZ, RZ, R78 ;  /* 0x000000ffff0de224 */ /* 0x000fca00078e004e */
[----:B------:R-:W3:Y:S01]  /*18d30*/  @!P6 LDG.E.U8 R48, desc[UR20][R12.64] ;  /* 0x000000140c30e981 */ /* 0x000ee2000c1e1100 */
[-C--:B------:R-:W-:Y:S02]  /*18d40*/  IADD3 R54, P0, PT, R54, R4.reuse, RZ ;  /* 0x0000000436367210 */ /* 0x080fe40007f1e0ff */
[----:B----4-:R-:W-:Y:S01]  /*18d50*/  PRMT R84, RZ, 0x7610, R84 ;  /* 0x00007610ff547816 */ /* 0x010fe20000000054 */
[----:B--2---:R0:W-:Y:S04]  /*18d60*/  STL [R1+0xd8], R0 ;  /* 0x0000d80001007387 */ /* 0x0041e80000100800 */
[----:B0-----:R-:W2:Y:S04]  /*18d70*/  LDL.LU R0, [R1+0x1198] ;  /* 0x0011980001007983 */ /* 0x001ea80000300800 */
[----:B------:R-:W4:Y:S04]  /*18d80*/  LDL.LU R10, [R1+0x1194] ;  /* 0x00119400010a7983 */ /* 0x000f280000300800 */
[----:B------:R-:W2:Y:S04]  /*18d90*/  LDL.LU R11, [R1+0x1190] ;  /* 0x00119000010b7983 */ /* 0x000ea80000300800 */
[----:B------:R-:W-:Y:S04]  /*18da0*/  STL [R1+0x110], R15 ;  /* 0x0001100f01007387 */ /* 0x000fe80000100800 */
[----:B------:R-:W-:Y:S04]  /*18db0*/  STL [R1+0x3b8], R54 ;  /* 0x0003b83601007387 */ /* 0x000fe80000100800 */
[----:B---3--:R0:W-:Y:S02]  /*18dc0*/  STL [R1+0x10c], R48 ;  /* 0x00010c3001007387 */ /* 0x0081e40000100800 */
[----:B0-----:R-:W-:Y:S01]  /*18dd0*/  IMAD.X R48, R16, 0x1, R5, P0 ;  /* 0x0000000110307824 */ /* 0x001fe200000e0605 */
[----:B------:R-:W-:-:S02]  /*18de0*/  IADD3 R78, P0, PT, R17, R4, RZ ;  /* 0x00000004114e7210 */ /* 0x000fc40007f1e0ff */
[----:B------:R-:W0:Y:S03]  /*18df0*/  LDC R17, c[0x0][0x3a0] ;  /* 0x0000e800ff117b82 */ /* 0x000e260000000800 */
[----:B------:R-:W-:Y:S02]  /*18e00*/  IMAD.X R72, R14, 0x1, R5, P0 ;  /* 0x000000010e487824 */ /* 0x000fe400000e0605 */
[----:B0-----:R-:W-:-:S05]  /*18e10*/  VIADD R16, R17, 0x7f ;  /* 0x0000007f11107836 */ /* 0x001fca0000000000 */
[----:B------:R-:W-:Y:S02]  /*18e20*/  ISETP.GT.AND P0, PT, R16, 0x7f, PT ;  /* 0x0000007f1000780c */ /* 0x000fe40003f04270 */
[----:B------:R-:W0:Y:S01]  /*18e30*/  S2R R16, SR_TID.X ;  /* 0x0000000000107919 */ /* 0x000e220000002100 */
[----:B------:R-:W-:Y:S01]  /*18e40*/  VIADD R13, R17, 0xffffff80 ;  /* 0xffffff80110d7836 */ /* 0x000fe20000000000 */
[----:B0-----:R-:W-:-:S04]  /*18e50*/  LOP3.LUT R16, R16, 0x7f, RZ, 0xc0, !PT ;  /* 0x0000007f10107812 */ /* 0x001fc800078ec0ff */
[----:B------:R-:W-:Y:S01]  /*18e60*/  ISETP.LT.AND P0, PT, R16, R17, P0 ;  /* 0x000000111000720c */ /* 0x000fe20000701270 */
[----:B------:R-:W-:Y:S02]  /*18e70*/  @!P1 IMAD.MOV.U32 R16, RZ, RZ, R91 ;  /* 0x000000ffff109224 */ /* 0x000fe400078e005b */
[----:B------:R-:W-:-:S05]  /*18e80*/  @!P1 IMAD.MOV.U32 R17, RZ, RZ, R46 ;  /* 0x000000ffff119224 */ /* 0x000fca00078e002e */
[----:B------:R-:W3:Y:S04]  /*18e90*/  @!P1 LDG.E.U8 R84, desc[UR20][R16.64] ;  /* 0x0000001410549981 */ /* 0x000ee8000c1e1100 */
[----:B------:R-:W-:Y:S04]  /*18ea0*/  STL [R1+0xf6c], R4 ;  /* 0x000f6c0401007387 */ /* 0x000fe80000100800 */
[----:B------:R-:W-:Y:S04]  /*18eb0*/  STL [R1+0x3b4], R48 ;  /* 0x0003b43001007387 */ /* 0x000fe80000100800 */
[----:B------:R-:W-:Y:S04]  /*18ec0*/  STL [R1+0x3c8], R78 ;  /* 0x0003c84e01007387 */ /* 0x000fe80000100800 */
[----:B------:R-:W-:Y:S04]  /*18ed0*/  STL [R1+0xf70], R5 ;  /* 0x000f700501007387 */ /* 0x000fe80000100800 */
[----:B------:R-:W-:Y:S04]  /*18ee0*/  STL [R1+0x3c4], R72 ;  /* 0x0003c44801007387 */ /* 0x000fe80000100800 */
[----:B------:R-:W2:Y:S04]  /*18ef0*/  LDL.LU R46, [R1+0x118c] ;  /* 0x00118c00012e7983 */ /* 0x000ea80000300800 */
[----:B------:R-:W2:Y:S04]  /*18f00*/  LDL.LU R91, [R1+0x1188] ;  /* 0x00118800015b7983 */ /* 0x000ea80000300800 */
[----:B---3--:R0:W-:Y:S04]  /*18f10*/  STL [R1+0xd4], R84 ;  /* 0x0000d45401007387 */ /* 0x0081e80000100800 */
[----:B0-----:R-:W3:Y:S01]  /*18f20*/  LDL.LU R84, [R1+0x1184] ;  /* 0x0011840001547983 */ /* 0x001ee20000300800 */
[----:B------:R-:W-:Y:S01]  /*18f30*/  ISETP.GE.U32.AND P6, PT, R13, 0x7fffff01, PT ;  /* 0x7fffff010d00780c */ /* 0x000fe20003fc6070 */
[----:B------:R-:W-:Y:S01]  /*18f40*/  @!P1 IMAD.MOV.U32 R16, RZ, RZ, R54 ;  /* 0x000000ffff109224 */ /* 0x000fe200078e0036 */
[----:B----4-:R-:W-:Y:S01]  /*18f50*/  PRMT R10, RZ, 0x7610, R10 ;  /* 0x00007610ff0a7816 */ /* 0x010fe2000000000a */
[----:B------:R-:W-:-:S02]  /*18f60*/  @!P1 IMAD.MOV.U32 R17, RZ, RZ, R48 ;  /* 0x000000ffff119224 */ /* 0x000fc400078e0030 */
[----:B------:R-:W4:Y:S04]  /*18f70*/  LDL.LU R48, [R1+0x1180] ;  /* 0x0011800001307983 */ /* 0x000f280000300800 */
[----:B------:R2:W4:Y:S04]  /*18f80*/  @!P1 LDG.E.U8 R10, desc[UR20][R16.64] ;  /* 0x00000014100a9981 */ /* 0x000528000c1e1100 */
[----:B------:R-:W4:Y:S01]  /*18f90*/  LDL.LU R54, [R1+0x117c] ;  /* 0x00117c0001367983 */ /* 0x000f220000300800 */
[----:B--2---:R-:W-:Y:S01]  /*18fa0*/  VIADD R17, R0, 0x76 ;  /* 0x0000007600117836 */ /* 0x004fe20000000000 */
[----:B------:R-:W-:Y:S01]  /*18fb0*/  PRMT R91, RZ, 0x7610, R91 ;  /* 0x00007610ff5b7816 */ /* 0x000fe2000000005b */
[----:B------:R-:W-:-:S03]  /*18fc0*/  @!P6 IMAD.MOV.U32 R16, RZ, RZ, R66 ;  /* 0x000000ffff10e224 */ /* 0x000fc600078e0042 */
[----:B------:R-:W-:Y:S01]  /*18fd0*/  ISETP.GE.AND P1, PT, R17, RZ, PT ;  /* 0x000000ff1100720c */ /* 0x000fe20003f26270 */
[----:B------:R-:W-:-:S05]  /*18fe0*/  @!P6 IMAD.MOV.U32 R17, RZ, RZ, R60 ;  /* 0x000000ffff11e224 */ /* 0x000fca00078e003c */
[----:B------:R0:W2:Y:S02]  /*18ff0*/  @!P6 LDG.E.U8 R91, desc[UR20][R16.64] ;  /* 0x00000014105be981 */ /* 0x0000a4000c1e1100 */
[----:B0-----:R-:W-:Y:S02]  /*19000*/  @!P6 IMAD.MOV.U32 R16, RZ, RZ, R78 ;  /* 0x000000ffff10e224 */ /* 0x001fe400078e004e */
[----:B------:R-:W-:Y:S01]  /*19010*/  @!P6 IMAD.MOV.U32 R17, RZ, RZ, R72 ;  /* 0x000000ffff11e224 */ /* 0x000fe200078e0048 */
[----:B---3--:R-:W-:-:S06]  /*19020*/  PRMT R84, RZ, 0x7610, R84 ;  /* 0x00007610ff547816 */ /* 0x008fcc0000000054 */
[----:B------:R-:W3:Y:S04]  /*19030*/  @!P6 LDG.E.U8 R84, desc[UR20][R16.64] ;  /* 0x000000141054e981 */ /* 0x000ee8000c1e1100 */
[----:B----4-:R0:W-:Y:S04]  /*19040*/  STL [R1+0xd0], R10 ;  /* 0x0000d00a01007387 */ /* 0x0101e80000100800 */
[----:B0-----:R-:W4:Y:S04]  /*19050*/  LDL.LU R10, [R1+0x1178] ;  /* 0x00117800010a7983 */ /* 0x001f280000300800 */
[----:B------:R-:W4:Y:S04]  /*19060*/  LDL.LU R60, [R1+0x1174] ;  /* 0x00117400013c7983 */ /* 0x000f280000300800 */
[----:B------:R-:W4:Y:S04]  /*19070*/  LDL.LU R66, [R1+0x1170] ;  /* 0x0011700001427983 */ /* 0x000f280000300800 */
[----:B--2---:R0:W-:Y:S04]  /*19080*/  STL [R1+0x108], R91 ;  /* 0x0001085b01007387 */ /* 0x0041e80000100800 */
[----:B0-----:R-:W2:Y:S04]  /*19090*/  LDL.LU R91, [R1+0x116c] ;  /* 0x00116c00015b7983 */ /* 0x001ea80000300800 */
[----:B------:R-:W4:Y:S04]  /*190a0*/  LDL.LU R72, [R1+0x1168] ;  /* 0x0011680001487983 */ /* 0x000f280000300800 */
[----:B------:R-:W4:Y:S04]  /*190b0*/  LDL.LU R78, [R1+0x1164] ;  /* 0x00116400014e7983 */ /* 0x000f280000300800 */
[----:B---3--:R0:W-:Y:S04]  /*190c0*/  STL [R1+0xcc], R84 ;  /* 0x0000cc5401007387 */ /* 0x0081e80000100800 */
[----:B0-----:R-:W3:Y:S04]  /*190d0*/  LDL.LU R84, [R1+0x1160] ;  /* 0x0011600001547983 */ /* 0x001ee80000300800 */
[----:B------:R-:W3:Y:S04]  /*190e0*/  LDL R16, [R1+0x3cc] ;  /* 0x0003cc0001107983 */ /* 0x000ee80000100800 */
[----:B------:R-:W3:Y:S01]  /*190f0*/  LDL R17, [R1+0x3d0] ;  /* 0x0003d00001117983 */ /* 0x000ee20000100800 */
[----:B--2---:R-:W-:-:S02]  /*19100*/  PRMT R91, RZ, 0x7610, R91 ;  /* 0x00007610ff5b7816 */ /* 0x004fc4000000005b */
[----:B---3--:R-:W-:-:S04]  /*19110*/  @P0 LOP3.LUT R17, R17, R16, RZ, 0x3c, !PT ;  /* 0x0000001011110212 */ /* 0x008fc800078e3cff */
[----:B------:R-:W-:-:S04]  /*19120*/  @P0 LOP3.LUT R16, R17, R16, RZ, 0x3c, !PT ;  /* 0x0000001011100212 */ /* 0x000fc800078e3cff */
[----:B------:R-:W-:-:S05]  /*19130*/  @P0 LOP3.LUT R17, R17, R16, RZ, 0x3c, !PT ;  /* 0x0000001011110212 */ /* 0x000fca00078e3cff */
[----:B------:R-:W2:Y:S04]  /*19140*/  @P0 LDG.E.U8 R91, desc[UR20][R16.64] ;  /* 0x00000014105b0981 */ /* 0x000ea8000c1e1100 */
[----:B--2---:R0:W-:Y:S04]  /*19150*/  STL [R1+0xc8], R91 ;  /* 0x0000c85b01007387 */ /* 0x0041e80000100800 */
[----:B0-----:R-:W2:Y:S04]  /*19160*/  LDL.LU R91, [R1+0x115c] ;  /* 0x00115c00015b7983 */ /* 0x001ea80000300800 */
[----:B------:R-:W3:Y:S04]  /*19170*/  LDL R16, [R1+0x42c] ;  /* 0x00042c0001107983 */ /* 0x000ee80000100800 */
[----:B------:R-:W3:Y:S01]  /*19180*/  LDL R17, [R1+0x430] ;  /* 0x0004300001117983 */ /* 0x000ee20000100800 */
[----:B------:R-:W-:-:S02]  /*19190*/  PRMT R84, RZ, 0x7610, R84 ;  /* 0x00007610ff547816 */ /* 0x000fc40000000054 */
[----:B---3--:R-:W-:-:S04]  /*191a0*/  @P0 LOP3.LUT R17, R17, R16, RZ, 0x3c, !PT ;  /* 0x0000001011110212 */ /* 0x008fc800078e3cff */
[----:B------:R-:W-:-:S04]  /*191b0*/  @P0 LOP3.LUT R16, R17, R16, RZ, 0x3c, !PT ;  /* 0x0000001011100212 */ /* 0x000fc800078e3cff */
[----:B------:R-:W-:-:S05]  /*191c0*/  @P0 LOP3.LUT R17, R17, R16, RZ, 0x3c, !PT ;  /* 0x0000001011110212 */ /* 0x000fca00078e3cff */
[----:B------:R-:W3:Y:S04]  /*191d0*/  @P0 LDG.E.U8 R84, desc[UR20][R16.64] ;  /* 0x0000001410540981 */ /* 0x000ee8000c1e1100 */
        /* <DEDUP_REMOVED lines=47> */
[----:B------:R-:W3:Y:S01]  /*194d0*/  LDL R17, [R1+0x5b0] ;  /* 0x0005b00001117983 */ /* 0x000ee20000100800 */
[----:B------:R-:W-:Y:S01]  /*194e0*/  PRMT R84, RZ, 0x7610, R84 ;  /* 0x00007610ff547816 */ /* 0x000fe20000000054 */
[----:B---3--:R-:W-:-:S02]  /*194f0*/  @P0 IMAD.MOV.U32 R16, RZ, RZ, R17 ;  /* 0x000000ffff100224 */ /* 0x008fc400078e0011 */
[----:B----4-:R-:W-:Y:S02]  /*19500*/  @P0 IMAD.MOV.U32 R17, RZ, RZ, R78 ;  /* 0x000000ffff110224 */ /* 0x010fe400078e004e */
[----:B------:R-:W3:Y:S04]  /*19510*/  LDL.LU R78, [R1+0x1140] ;  /* 0x00114000014e7983 */ /* 0x000ee80000300800 */
[----:B------:R-:W4:Y:S04]  /*19520*/  @P0 LDG.E.U8 R84, desc[UR20][R16.64] ;  /* 0x0000001410540981 */ /* 0x000f28000c1e1100 */
[----:B----4-:R0:W-:Y:S04]  /*19530*/  STL [R1+0xc], R84 ;  /* 0x00000c5401007387 */ /* 0x0101e80000100800 */
[----:B0-----:R-:W4:Y:S04]  /*19540*/  LDL.LU R84, [R1+0x113c] ;  /* 0x00113c0001547983 */ /* 0x001f280000300800 */
[----:B------:R-:W3:Y:S01]  /*19550*/  LDL R17, [R1+0x5f0] ;  /* 0x0005f00001117983 */ /* 0x000ee20000100800 */
[----:B--2---:R-:W-:Y:S01]  /*19560*/  PRMT R91, RZ, 0x7610, R91 ;  /* 0x00007610ff5b7816 */ /* 0x004fe2000000005b */
[----:B---3--:R-:W-:-:S02]  /*19570*/  @P0 IMAD.MOV.U32 R16, RZ, RZ, R17 ;  /* 0x000000ffff100224 */ /* 0x008fc400078e0011 */
[----:B------:R-:W-:Y:S02]  /*19580*/  @P0 IMAD.MOV.U32 R17, RZ, RZ, R72 ;  /* 0x000000ffff110224 */ /* 0x000fe400078e0048 */
[----:B------:R-:W2:Y:S04]  /*19590*/  LDL.LU R72, [R1+0x1138] ;  /* 0x0011380001487983 */ /* 0x000ea80000300800 */
[----:B------:R-:W3:Y:S04]  /*195a0*/  @P0 LDG.E.U8 R91, desc[UR20][R16.64] ;  /* 0x00000014105b0981 */ /* 0x000ee8000c1e1100 */
[----:B------:R-:W2:Y:S01]  /*195b0*/  LDL R17, [R1+0x630] ;  /* 0x0006300001117983 */ /* 0x000ea20000100800 */
[----:B----4-:R-:W-:-:S03]  /*195c0*/  PRMT R84, RZ, 0x7610, R84 ;  /* 0x00007610ff547816 */ /* 0x010fc60000000054 */
[----:B---3--:R0:W-:Y:S01]  /*195d0*/  STL [R1+0xf74], R91 ;  /* 0x000f745b01007387 */ /* 0x0081e20000100800 */
[----:B--2---:R-:W-:Y:S02]  /*195e0*/  @P0 IMAD.MOV.U32 R16, RZ, RZ, R17 ;  /* 0x000000ffff100224 */ /* 0x004fe400078e0011 */
[----:B------:R-:W-:Y:S02]  /*195f0*/  @P0 IMAD.MOV.U32 R17, RZ, RZ, R66 ;  /* 0x000000ffff110224 */ /* 0x000fe400078e0042 */
[----:B------:R-:W2:Y:S04]  /*19600*/  LDL.LU R66, [R1+0x1134] ;  /* 0x0011340001427983 */ /* 0x000ea80000300800 */
[----:B------:R-:W3:Y:S01]  /*19610*/  @P0 LDG.E.U8 R84, desc[UR20][R16.64] ;  /* 0x0000001410540981 */ /* 0x000ee2000c1e1100 */
[----:B------:R-:W-:-:S03]  /*19620*/  PRMT R78, RZ, 0x7610, R78 ;  /* 0x00007610ff4e7816 */ /* 0x000fc6000000004e */
[----:B0-----:R-:W4:Y:S04]  /*19630*/  LDL R91, [R1+0x438] ;  /* 0x00043800015b7983 */ /* 0x001f280000100800 */
[----:B------:R-:W4:Y:S04]  /*19640*/  LDL R16, [R1+0x66c] ;  /* 0x00066c0001107983 */ /* 0x000f280000100800 */
[----:B------:R-:W4:Y:S04]  /*19650*/  LDL R17, [R1+0x670] ;  /* 0x0006700001117983 */ /* 0x000f280000100800 */
[----:B---3--:R0:W-:Y:S01]  /*19660*/  STL [R1+0xf78], R84 ;  /* 0x000f785401007387 */ /* 0x0081e20000100800 */
[----:B------:R-:W-:-:S02]  /*19670*/  PRMT R72, RZ, 0x7610, R72 ;  /* 0x00007610ff487816 */ /* 0x000fc40000000048 */
[----:B--2---:R-:W-:Y:S02]  /*19680*/  PRMT R66, RZ, 0x7610, R66 ;  /* 0x00007610ff427816 */ /* 0x004fe40000000042 */
[----:B------:R-:W-:Y:S02]  /*19690*/  PRMT R60, RZ, 0x7610, R60 ;  /* 0x00007610ff3c7816 */ /* 0x000fe4000000003c */
[----:B------:R-:W-:Y:S01]  /*196a0*/  PRMT R54, RZ, 0x7610, R54 ;  /* 0x00007610ff367816 */ /* 0x000fe20000000036 */
[----:B0-----:R-:W2:Y:S01]  /*196b0*/  LDL R84, [R1+0x434] ;  /* 0x0004340001547983 */ /* 0x001ea20000100800 */
[----:B----4-:R-:W-:-:S04]  /*196c0*/  @P0 LOP3.LUT R17, R17, R16, RZ, 0x3c, !PT ;  /* 0x0000001011110212 */ /* 0x010fc800078e3cff */
[----:B------:R-:W-:-:S04]  /*196d0*/  @P0 LOP3.LUT R16, R17, R16, RZ, 0x3c, !PT ;  /* 0x0000001011100212 */ /* 0x000fc800078e3cff */
[----:B------:R-:W-:-:S05]  /*196e0*/  @P0 LOP3.LUT R17, R17, R16, RZ, 0x3c, !PT ;  /* 0x0000001011110212 */ /* 0x000fca00078e3cff */
[----:B------:R0:W3:Y:S04]  /*196f0*/  @P0 LDG.E.U8 R78, desc[UR20][R16.64] ;  /* 0x00000014104e0981 */ /* 0x0000e8000c1e1100 */
[----:B------:R-:W4:Y:S01]  /*19700*/  LDL R17, [R1+0x6ac] ;  /* 0x0006ac0001117983 */ /* 0x000f220000100800 */
[----:B0-----:R-:W-:-:S05]  /*19710*/  @P0 IMAD.MOV.U32 R16, RZ, RZ, R48 ;  /* 0x000000ffff100224 */ /* 0x001fca00078e0030 */
[----:B----4-:R0:W4:Y:S02]  /*19720*/  @P0 LDG.E.U8 R72, desc[UR20][R16.64] ;  /* 0x0000001410480981 */ /* 0x010124000c1e1100 */
[----:B0-----:R-:W-:Y:S02]  /*19730*/  @P0 IMAD.MOV.U32 R16, RZ, RZ, R53 ;  /* 0x000000ffff100224 */ /* 0x001fe400078e0035 */
[----:B------:R-:W-:-:S05]  /*19740*/  @P0 IMAD.MOV.U32 R17, RZ, RZ, R47 ;  /* 0x000000ffff110224 */ /* 0x000fca00078e002f */
[----:B------:R0:W2:Y:S04]  /*19750*/  @P0 LDG.E.U8 R66, desc[UR20][R16.64] ;  /* 0x0000001410420981 */ /* 0x0000a8000c1e1100 */
[----:B---3--:R1:W-:Y:S01]  /*19760*/  STL [R1+0xf7c], R78 ;  /* 0x000f7c4e01007387 */ /* 0x0083e20000100800 */
[----:B0-----:R-:W-:Y:S02]  /*19770*/  @P0 IMAD.MOV.U32 R16, RZ, RZ, R65 ;  /* 0x000000ffff100224 */ /* 0x001fe400078e0041 */
[----:B------:R-:W-:Y:S01]  /*19780*/  @P0 IMAD.MOV.U32 R17, RZ, RZ, R59 ;  /* 0x000000ffff110224 */ /* 0x000fe200078e003b */
[----:B-1----:R-:W3:Y:S04]  /*19790*/  LDL R78, [R1+0x3d8] ;  /* 0x0003d800014e7983 */ /* 0x002ee80000100800 */
[----:B------:R0:W3:Y:S04]  /*197a0*/  @P0 LDG.E.U8 R60, desc[UR20][R16.64] ;  /* 0x00000014103c0981 */ /* 0x0000e8000c1e1100 */
[----:B------:R-:W3:Y:S01]  /*197b0*/  LDL.LU R48, [R1+0x1130] ;  /* 0x0011300001307983 */ /* 0x000ee20000300800 */
[----:B0-----:R-:W-:-:S02]  /*197c0*/  @P0 IMAD.MOV.U32 R16, RZ, RZ, R90 ;  /* 0x000000ffff100224 */ /* 0x001fc400078e005a */
[----:B------:R-:W-:-:S05]  /*197d0*/  @P0 IMAD.MOV.U32 R17, RZ, RZ, R71 ;  /* 0x000000ffff110224 */ /* 0x000fca00078e0047 */
[----:B------:R0:W3:Y:S02]  /*197e0*/  @P0 LDG.E.U8 R54, desc[UR20][R16.64] ;  /* 0x0000001410360981 */ /* 0x0000e4000c1e1100 */
[----:B0-----:R-:W-:Y:S02]  /*197f0*/  @P0 IMAD.MOV.U32 R16, RZ, RZ, R83 ;  /* 0x000000ffff100224 */ /* 0x001fe400078e0053 */
[----:B------:R-:W-:Y:S01]  /*19800*/  @P0 IMAD.MOV.U32 R17, RZ, RZ, R77 ;  /* 0x000000ffff110224 */ /* 0x000fe200078e004d */
[----:B----4-:R0:W-:Y:S04]  /*19810*/  STL [R1+0xf80], R72 ;  /* 0x000f804801007387 */ /* 0x0101e80000100800 */
[----:B------:R-:W4:Y:S04]  /*19820*/  LDL.LU R47, [R1+0x112c] ;  /* 0x00112c00012f7983 */ /* 0x000f280000300800 */
[----:B------:R-:W4:Y:S04]  /*19830*/  LDL.LU R53, [R1+0x1128] ;  /* 0x0011280001357983 */ /* 0x000f280000300800 */
[----:B--2---:R-:W-:Y:S04]  /*19840*/  STL [R1+0xf84], R66 ;  /* 0x000f844201007387 */ /* 0x004fe80000100800 */
[----:B------:R-:W2:Y:S04]  /*19850*/  LDL.LU R59, [R1+0x1124] ;  /* 0x00112400013b7983 */ /* 0x000ea80000300800 */
[----:B------:R-:W2:Y:S04]  /*19860*/  LDL.LU R65, [R1+0x1120] ;  /* 0x0011200001417983 */ /* 0x000ea80000300800 */
[----:B---3--:R-:W-:Y:S01]  /*19870*/  STL [R1+0xf88], R60 ;  /* 0x000f883c01007387 */ /* 0x008fe20000100800 */
[----:B------:R-:W-:-:S03]  /*19880*/  PRMT R48, RZ, 0x7610, R48 ;  /* 0x00007610ff307816 */ /* 0x000fc60000000030 */
[----:B------:R-:W3:Y:S04]  /*19890*/  LDL.LU R71, [R1+0x111c] ;  /* 0x00111c0001477983 */ /* 0x000ee80000300800 */
[----:B------:R-:W2:Y:S04]  /*198a0*/  LDL.LU R90, [R1+0x1118] ;  /* 0x00111800015a7983 */ /* 0x000ea80000300800 */
[----:B------:R1:W2:Y:S04]  /*198b0*/  @P0 LDG.E.U8 R48, desc[UR20][R16.64] ;  /* 0x0000001410300981 */ /* 0x0002a8000c1e1100 */
[----:B------:R-:W-:Y:S04]  /*198c0*/  STL [R1+0xf8c], R54 ;  /* 0x000f8c3601007387 */ /* 0x000fe80000100800 */
[----:B------:R-:W2:Y:S04]  /*198d0*/  LDL.LU R77, [R1+0x1114] ;  /* 0x00111400014d7983 */ /* 0x000ea80000300800 */
[----:B------:R-:W2:Y:S04]  /*198e0*/  LDL.LU R83, [R1+0x1110] ;  /* 0x0011100001537983 */ /* 0x000ea80000300800 */
[----:B------:R-:W2:Y:S01]  /*198f0*/  LDL R17, [R1+0x3d4] ;  /* 0x0003d40001117983 */ /* 0x000ea20000100800 */
[----:B0-----:R-:W-:Y:S01]  /*19900*/  PRMT R72, RZ, 0x7610, R72 ;  /* 0x00007610ff487816 */ /* 0x001fe20000000048 */
[----:B-1----:R-:W-:-:S02]  /*19910*/  @P0 IMAD.MOV.U32 R16, RZ, RZ, R78 ;  /* 0x000000ffff100224 */ /* 0x002fc400078e004e */
[----:B------:R-:W-:-:S05]  /*19920*/  VIADD R15, R0, 0x7e ;  /* 0x0000007e000f7836 */ /* 0x000fca0000000000 */
[----:B------:R-:W-:-:S05]  /*19930*/  IABS R12, R15 ;  /* 0x0000000f000c7213 */ /* 0x000fca0000000000 */
[----:B------:R-:W-:Y:S01]  /*19940*/  IMAD.HI.U32 R13, R11, R12, RZ ;  /* 0x0000000c0b0d7227 */ /* 0x000fe200078e00ff */
[----:B--2---:R0:W2:Y:S03]  /*19950*/  @P0 LDG.E.U8 R72, desc[UR20][R16.64] ;  /* 0x0000001410480981 */ /* 0x0040a6000c1e1100 */
[----:B------:R-:W-:-:S04]  /*19960*/  IMAD.MOV R13, RZ, RZ, -R13 ;  /* 0x000000ffff0d7224 */ /* 0x000fc800078e0a0d */
[----:B------:R-:W-:Y:S01]  /*19970*/  IMAD R12, R10, R13, R12 ;  /* 0x0000000d0a0c7224 */ /* 0x000fe200078e020c */
[----:B------:R-:W-:Y:S01]  /*19980*/  PRMT R13, RZ, 0x7610, R13 ;  /* 0x00007610ff0d7816 */ /* 0x000fe2000000000d */
[----:B0-----:R-:W-:Y:S02]  /*19990*/  @P0 IMAD.MOV.U32 R16, RZ, RZ, R91 ;  /* 0x000000ffff100224 */ /* 0x001fe400078e005b */
[----:B------:R-:W-:Y:S01]  /*199a0*/  @P0 IMAD.MOV.U32 R17, RZ, RZ, R84 ;  /* 0x000000ffff110224 */ /* 0x000fe200078e0054 */
[----:B------:R-:W-:Y:S04]  /*199b0*/  STL [R1+0xf90], R48 ;  /* 0x000f903001007387 */ /* 0x000fe80000100800 */
[----:B------:R0:W3:Y:S04]  /*199c0*/  @P0 LDG.E.U8 R13, desc[UR20][R16.64] ;  /* 0x00000014100d0981 */ /* 0x0000e8000c1e1100 */
[----:B--2---:R1:W-:Y:S04]  /*199d0*/  STL [R1+0xc4], R72 ;  /* 0x0000c44801007387 */ /* 0x0043e80000100800 */
[----:B------:R-:W0:Y:S04]  /*199e0*/  LDL R16, [R1+0x474] ;  /* 0x0004740001107983 */ /* 0x000e280000100800 */
[----:B------:R-:W0:Y:S01]  /*199f0*/  LDL R17, [R1+0x478] ;  /* 0x0004780001117983 */ /* 0x000e220000100800 */
[----:B------:R-:W-:-:S03]  /*19a00*/  PRMT R90, RZ, 0x7610, R90 ;  /* 0x00007610ff5a7816 */ /* 0x000fc6000000005a */
[----:B-1----:R-:W2:Y:S04]  /*19a10*/  LDL R72, [R1+0x634] ;  /* 0x0006340001487983 */ /* 0x002ea80000100800 */
[----:B------:R-:W2:Y:S04]  /*19a20*/  LDL R78, [R1+0x674] ;  /* 0x00067400014e7983 */ /* 0x000ea80000100800 */
[----:B------:R-:W2:Y:S04]  /*19a30*/  LDL R84, [R1+0x678] ;  /* 0x0006780001547983 */ /* 0x000ea80000100800 */
[----:B------:R-:W2:Y:S01]  /*19a40*/  LDL R91, [R1+0x6b4] ;  /* 0x0006b400015b7983 */ /* 0x000ea20000100800 */
[----:B0-----:R-:W-:-:S04]  /*19a50*/  @P0 LOP3.LUT R17, R17, R16, RZ, 0x3c, !PT ;  /* 0x0000001011110212 */ /* 0x001fc800078e3cff */
[----:B------:R-:W-:-:S04]  /*19a60*/  @P0 LOP3.LUT R16, R17, R16, RZ, 0x3c, !PT ;  /* 0x0000001011100212 */ /* 0x000fc800078e3cff */
[----:B------:R-:W-:-:S05]  /*19a70*/  @P0 LOP3.LUT R17, R17, R16, RZ, 0x3c, !PT ;  /* 0x0000001011110212 */ /* 0x000fca00078e3cff */
[----:B------:R-:W2:Y:S04]  /*19a80*/  @P0 LDG.E.U8 R90, desc[UR20][R16.64] ;  /* 0x00000014105a0981 */ /* 0x000ea8000c1e1100 */
[----:B---3--:R0:W-:Y:S04]  /*19a90*/  STL [R1+0xa8], R13 ;  /* 0x0000a80d01007387 */ /* 0x0081e80000100800 */
[----:B0-----:R-:W3:Y:S04]  /*19aa0*/  LDL R13, [R1+0x6b8] ;  /* 0x0006b800010d7983 */ /* 0x001ee80000100800 */
[----:B--2---:R0:W-:Y:S04]  /*19ab0*/  STL [R1+0x8c], R90 ;  /* 0x00008c5a01007387 */ /* 0x0041e80000100800 */
[----:B0-----:R-:W2:Y:S04]  /*19ac0*/  LDL.LU R90, [R1+0x110c] ;  /* 0x00110c00015a7983 */ /* 0x001ea80000300800 */
[----:B------:R-:W2:Y:S04]  /*19ad0*/  LDL R16, [R1+0x4b4] ;  /* 0x0004b40001107983 */ /* 0x000ea80000100800 */
[----:B------:R-:W2:Y:S01]  /*19ae0*/  LDL R17, [R1+0x4b8] ;  /* 0x0004b80001117983 */ /* 0x000ea20000100800 */
[----:B------:R-:W-:-:S02]  /*19af0*/  PRMT R83, RZ, 0x7610, R83 ;  /* 0x00007610ff537816 */ /* 0x000fc40000000053 */
[----:B--2---:R-:W-:-:S04]  /*19b00*/  @P0 LOP3.LUT R17, R17, R16, RZ, 0x3c, !PT ;  /* 0x0000001011110212 */ /* 0x004fc800078e3cff */
[----:B------:R-:W-:-:S04]  /*19b10*/  @P0 LOP3.LUT R16, R17, R16, RZ, 0x3c, !PT ;  /* 0x0000001011100212 */ /* 0x000fc800078e3cff */
[----:B------:R-:W-:-:S05]  /*19b20*/  @P0 LOP3.LUT R17, R17, R16, RZ, 0x3c, !PT ;  /* 0x0000001011110212 */ /* 0x000fca00078e3cff */
[----:B------:R-:W2:Y:S04]  /*19b30*/  @P0 LDG.E.U8 R83, desc[UR20][R16.64] ;  /* 0x0000001410530981 */ /* 0x000ea8000c1e1100 */
        /* <DEDUP_REMOVED lines=44> */
[----:B------:R0:W2:Y:S02]  /*19e00*/  @P0 LDG.E.U8 R90, desc[UR20][R16.64] ;  /* 0x00000014105a0981 */ /* 0x0000a4000c1e1100 */
[----:B0-----:R-:W-:Y:S01]  /*19e10*/  @P0 IMAD.MOV.U32 R16, RZ, RZ, R59 ;  /* 0x000000ffff100224 */ /* 0x001fe200078e003b */
[----:B------:R-:W-:Y:S01]  /*19e20*/  PRMT R83, RZ, 0x7610, R83 ;  /* 0x00007610ff537816 */ /* 0x000fe20000000053 */
[----:B------:R-:W-:Y:S01]  /*19e30*/  @P0 IMAD.MOV.U32 R17, RZ, RZ, R72 ;  /* 0x000000ffff110224 */ /* 0x000fe200078e0048 */
[----:B------:R-:W-:-:S04]  /*19e40*/  PRMT R77, RZ, 0x7610, R77 ;  /* 0x00007610ff4d7816 */ /* 0x000fc8000000004d */
[----:B------:R0:W3:Y:S04]  /*19e50*/  @P0 LDG.E.U8 R83, desc[UR20][R16.64] ;  /* 0x0000001410530981 */ /* 0x0000e8000c1e1100 */
[----:B--2---:R1:W-:Y:S04]  /*19e60*/  STL [R1+0xf94], R90 ;  /* 0x000f945a01007387 */ /* 0x0043e80000100800 */
[----:B------:R-:W2:Y:S01]  /*19e70*/  LDL.LU R59, [R1+0x10f4] ;  /* 0x0010f400013b7983 */ /* 0x000ea20000300800 */
[----:B0-----:R-:W-:Y:S02]  /*19e80*/  @P0 IMAD.MOV.U32 R16, RZ, RZ, R84 ;  /* 0x000000ffff100224 */ /* 0x001fe400078e0054 */
[----:B------:R-:W-:Y:S01]  /*19e90*/  @P0 IMAD.MOV.U32 R17, RZ, RZ, R78 ;  /* 0x000000ffff110224 */ /* 0x000fe200078e004e */
[----:B------:R-:W-:-:S04]  /*19ea0*/  PRMT R71, RZ, 0x7610, R71 ;  /* 0x00007610ff477816 */ /* 0x000fc80000000047 */
[----:B------:R3:W2:Y:S01]  /*19eb0*/  @P0 LDG.E.U8 R77, desc[UR20][R16.64] ;  /* 0x00000014104d0981 */ /* 0x0006a2000c1e1100 */
[----:B------:R-:W-:Y:S01]  /*19ec0*/  PRMT R65, RZ, 0x7610, R65 ;  /* 0x00007610ff417816 */ /* 0x000fe20000000041 */
[----:B---3--:R-:W-:Y:S02]  /*19ed0*/  @P0 IMAD.MOV.U32 R16, RZ, RZ, R13 ;  /* 0x000000ffff100224 */ /* 0x008fe400078e000d */
[----:B------:R-:W-:-:S05]  /*19ee0*/  @P0 IMAD.MOV.U32 R17, RZ, RZ, R91 ;  /* 0x000000ffff110224 */ /* 0x000fca00078e005b */
[----:B------:R0:W3:Y:S02]  /*19ef0*/  @P0 LDG.E.U8 R71, desc[UR20][R16.64] ;  /* 0x0000001410470981 */ /* 0x0000e4000c1e1100 */
[----:B0-----:R-:W-:Y:S02]  /*19f00*/  @P0 IMAD.MOV.U32 R16, RZ, RZ, R35 ;  /* 0x000000ffff100224 */ /* 0x001fe400078e0023 */
[----:B------:R-:W-:-:S05]  /*19f10*/  @P0 IMAD.MOV.U32 R17, RZ, RZ, R29 ;  /* 0x000000ffff110224 */ /* 0x000fca00078e001d */
[----:B------:R0:W3:Y:S01]  /*19f20*/  @P0 LDG.E.U8 R65, desc[UR20][R16.64] ;  /* 0x0000001410410981 */ /* 0x0000e2000c1e1100 */
[----:B----4-:R-:W-:Y:S01]  /*19f30*/  PRMT R53, RZ, 0x7610, R53 ;  /* 0x00007610ff357816 */ /* 0x010fe20000000035 */
[----:B0-----:R-:W-:Y:S02]  /*19f40*/  @P0 IMAD.MOV.U32 R16, RZ, RZ, R58 ;  /* 0x000000ffff100224 */ /* 0x001fe400078e003a */
[----:B------:R-:W-:Y:S01]  /*19f50*/  @P0 IMAD.MOV.U32 R17, RZ, RZ, R52 ;  /* 0x000000ffff110224 */ /* 0x000fe200078e0034 */
[----:B--2---:R-:W-:-:S06]  /*19f60*/  PRMT R59, RZ, 0x7610, R59 ;  /* 0x00007610ff3b7816 */ /* 0x004fcc000000003b */
[----:B------:R0:W2:Y:S02]  /*19f70*/  @P0 LDG.E.U8 R59, desc[UR20][R16.64] ;  /* 0x00000014103b0981 */ /* 0x0000a4000c1e1100 */
[----:B0-----:R-:W-:Y:S02]  /*19f80*/  @P0 IMAD.MOV.U32 R16, RZ, RZ, R82 ;  /* 0x000000ffff100224 */ /* 0x001fe400078e0052 */
[----:B------:R-:W-:-:S05]  /*19f90*/  @P0 IMAD.MOV.U32 R17, RZ, RZ, R64 ;  /* 0x000000ffff110224 */ /* 0x000fca00078e0040 */
[----:B------:R0:W4:Y:S04]  /*19fa0*/  @P0 LDG.E.U8 R53, desc[UR20][R16.64] ;  /* 0x0000001410350981 */ /* 0x000128000c1e1100 */
[----:B------:R-:W-:Y:S04]  /*19fb0*/  STL [R1+0xf98], R83 ;  /* 0x000f985301007387 */ /* 0x000fe80000100800 */
[----:B------:R-:W-:Y:S04]  /*19fc0*/  STL [R1+0xf9c], R77 ;  /* 0x000f9c4d01007387 */ /* 0x000fe80000100800 */
[----:B---3--:R-:W-:Y:S04]  /*19fd0*/  STL [R1+0xfa0], R71 ;  /* 0x000fa04701007387 */ /* 0x008fe80000100800 */
[----:B------:R-:W3:Y:S04]  /*19fe0*/  LDL.LU R29, [R1+0x10f0] ;  /* 0x0010f000011d7983 */ /* 0x000ee80000300800 */
[----:B------:R-:W3:Y:S01]  /*19ff0*/  LDL.LU R35, [R1+0x10ec] ;  /* 0x0010ec0001237983 */ /* 0x000ee20000300800 */
[----:B------:R-:W-:-:S03]  /*1a000*/  PRMT R47, RZ, 0x7610, R47 ;  /* 0x00007610ff2f7816 */ /* 0x000fc6000000002f */
[----:B------:R-:W-:Y:S01]  /*1a010*/  STL [R1+0xfa4], R65 ;  /* 0x000fa44101007387 */ /* 0x000fe20000100800 */
[----:B0-----:R-:W-:-:S03]  /*1a020*/  @P0 IMAD.MOV.U32 R16, RZ, RZ, R76 ;  /* 0x000000ffff100224 */ /* 0x001fc600078e004c */
[----:B------:R-:W3:Y:S01]  /*1a030*/  LDL.LU R52, [R1+0x10e8] ;  /* 0x0010e80001347983 */ /* 0x000ee20000300800 */
[----:B------:R-:W-:-:S03]  /*1a040*/  @P0 IMAD.MOV.U32 R17, RZ, RZ, R70 ;  /* 0x000000ffff110224 */ /* 0x000fc600078e0046 */
[----:B------:R-:W3:Y:S04]  /*1a050*/  LDL.LU R58, [R1+0x10e4] ;  /* 0x0010e400013a7983 */ /* 0x000ee80000300800 */
[----:B------:R-:W3:Y:S04]  /*1a060*/  @P0 LDG.E.U8 R47, desc[UR20][R16.64] ;  /* 0x00000014102f0981 */ /* 0x000ee8000c1e1100 */
[----:B--2---:R-:W-:Y:S04]  /*1a070*/  STL [R1+0xfa8], R59 ;  /* 0x000fa83b01007387 */ /* 0x004fe80000100800 */
[----:B------:R-:W2:Y:S04]  /*1a080*/  LDL.LU R64, [R1+0x10e0] ;  /* 0x0010e00001407983 */ /* 0x000ea80000300800 */
[----:B------:R-:W2:Y:S04]  /*1a090*/  LDL.LU R82, [R1+0x10dc] ;  /* 0x0010dc0001527983 */ /* 0x000ea80000300800 */
[----:B-1----:R-:W2:Y:S04]  /*1a0a0*/  LDL R90, [R1+0x5bc] ;  /* 0x0005bc00015a7983 */ /* 0x002ea80000100800 */
[----:B------:R-:W2:Y:S04]  /*1a0b0*/  LDL R72, [R1+0x5c0] ;  /* 0x0005c00001487983 */ /* 0x000ea80000100800 */
[----:B----4-:R-:W-:Y:S04]  /*1a0c0*/  STL [R1+0xfac], R53 ;  /* 0x000fac3501007387 */ /* 0x010fe80000100800 */
[----:B------:R-:W4:Y:S04]  /*1a0d0*/  LDL.LU R70, [R1+0x10d8] ;  /* 0x0010d80001467983 */ /* 0x000f280000300800 */
[----:B------:R-:W2:Y:S04]  /*1a0e0*/  LDL.LU R76, [R1+0x10d4] ;  /* 0x0010d400014c7983 */ /* 0x000ea80000300800 */
[----:B------:R-:W2:Y:S04]  /*1a0f0*/  LDL R16, [R1+0x3dc] ;  /* 0x0003dc0001107983 */ /* 0x000ea80000100800 */
[----:B------:R-:W2:Y:S01]  /*1a100*/  LDL R17, [R1+0x3e0] ;  /* 0x0003e00001117983 */ /* 0x000ea20000100800 */
[----:B------:R-:W-:-:S03]  /*1a110*/  PRMT R14, RZ, 0x7610, R14 ;  /* 0x00007610ff0e7816 */ /* 0x000fc6000000000e */
[----:B------:R-:W4:Y:S04]  /*1a120*/  LDL R78, [R1+0x5fc] ;  /* 0x0005fc00014e7983 */ /* 0x000f280000100800 */
[----:B------:R-:W4:Y:S04]  /*1a130*/  LDL R84, [R1+0x600] ;  /* 0x0006000001547983 */ /* 0x000f280000100800 */
[----:B------:R-:W4:Y:S04]  /*1a140*/  LDL R91, [R1+0x63c] ;  /* 0x00063c00015b7983 */ /* 0x000f280000100800 */
[----:B------:R-:W4:Y:S04]  /*1a150*/  LDL R13, [R1+0x640] ;  /* 0x00064000010d7983 */ /* 0x000f280000100800 */
[----:B---3--:R-:W-:Y:S01]  /*1a160*/  STL [R1+0xfb0], R47 ;  /* 0x000fb02f01007387 */ /* 0x008fe20000100800 */
[----:B--2---:R-:W-:-:S04]  /*1a170*/  @P0 LOP3.LUT R17, R17, R16, RZ, 0x3c, !PT ;  /* 0x0000001011110212 */ /* 0x004fc800078e3cff */
[----:B------:R-:W-:-:S04]  /*1a180*/  @P0 LOP3.LUT R16, R17, R16, RZ, 0x3c, !PT ;  /* 0x0000001011100212 */ /* 0x000fc800078e3cff */
[----:B------:R-:W-:-:S05]  /*1a190*/  @P0 LOP3.LUT R17, R17, R16, RZ, 0x3c, !PT ;  /* 0x0000001011110212 */ /* 0x000fca00078e3cff */
[----:B------:R0:W2:Y:S04]  /*1a1a0*/  @P0 LDG.E.U8 R14, desc[UR20][R16.64] ;  /* 0x00000014100e0981 */ /* 0x0000a8000c1e1100 */
[----:B------:R-:W0:Y:S04]  /*1a1b0*/  LDL R16, [R1+0x43c] ;  /* 0x00043c0001107983 */ /* 0x000e280000100800 */
[----:B------:R-:W0:Y:S01]  /*1a1c0*/  LDL R17, [R1+0x440] ;  /* 0x0004400001117983 */ /* 0x000e220000100800 */
[----:B------:R-:W-:Y:S02]  /*1a1d0*/  PRMT R82, RZ, 0x7610, R82 ;  /* 0x00007610ff527816 */ /* 0x000fe40000000052 */
[----:B0-----:R-:W-:-:S04]  /*1a1e0*/  @P0 LOP3.LUT R17, R17, R16, RZ, 0x3c, !PT ;  /* 0x0000001011110212 */ /* 0x001fc800078e3cff */
[----:B------:R-:W-:-:S04]  /*1a1f0*/  @P0 LOP3.LUT R16, R17, R16, RZ, 0x3c, !PT ;  /* 0x0000001011100212 */ /* 0x000fc800078e3cff */
[----:B------:R-:W-:-:S05]  /*1a200*/  @P0 LOP3.LUT R17, R17, R16, RZ, 0x3c, !PT ;  /* 0x0000001011110212 */ /* 0x000fca00078e3cff */
[----:B------:R-:W3:Y:S04]  /*1a210*/  @P0 LDG.E.U8 R82, desc[UR20][R16.64] ;  /* 0x0000001410520981 */ /* 0x000ee8000c1e1100 */
[----:B--2---:R0:W-:Y:S04]  /*1a220*/  STL [R1+0xc0], R14 ;  /* 0x0000c00e01007387 */ /* 0x0041e80000100800 */
[----:B0-----:R-:W2:Y:S04]  /*1a230*/  LDL R14, [R1+0x67c] ;  /* 0x00067c00010e7983 */ /* 0x001ea80000100800 */
[----:B---3--:R0:W-:Y:S04]  /*1a240*/  STL [R1+0xa4], R82 ;  /* 0x0000a45201007387 */ /* 0x0081e80000100800 */
[----:B0-----:R-:W3:Y:S04]  /*1a250*/  LDL.LU R82, [R1+0x10d0] ;  /* 0x0010d00001527983 */ /* 0x001ee80000300800 */
        /* <DEDUP_REMOVED lines=11> */
[----:B---3--:R-:W-:-:S02]  /*1a310*/  PRMT R82, RZ, 0x7610, R82 ;  /* 0x00007610ff527816 */ /* 0x008fc40000000052 */
[----:B--2---:R-:W-:-:S04]  /*1a320*/  @P0 LOP3.LUT R17, R17, R16, RZ, 0x3c, !PT ;  /* 0x0000001011110212 */ /* 0x004fc800078e3cff */
        /* <DEDUP_REMOVED lines=26> */
[----:B------:R-:W-:Y:S02]  /*1a4d0*/  PRMT R66, RZ, 0x7610, R66 ;  /* 0x00007610ff427816 */ /* 0x000fe40000000042 */
[----:B------:R-:W-:Y:S02]  /*1a4e0*/  PRMT R88, RZ, 0x7610, R88 ;  /* 0x00007610ff587816 */ /* 0x000fe40000000058 */
[----:B---3--:R-:W-:-:S04]  /*1a4f0*/  @P0 LOP3.LUT R17, R17, R16, RZ, 0x3c, !PT ;  /* 0x0000001011110212 */ /* 0x008fc800078e3cff */
[----:B------:R-:W-:-:S04]  /*1a500*/  @P0 LOP3.LUT R16, R17, R16, RZ, 0x3c, !PT ;  /* 0x0000001011100212 */ /* 0x000fc800078e3cff */
[----:B------:R-:W-:-:S05]  /*1a510*/  @P0 LOP3.LUT R17, R17, R16, RZ, 0x3c, !PT ;  /* 0x0000001011110212 */ /* 0x000fca00078e3cff */
[----:B------:R0:W3:Y:S02]  /*1a520*/  @P0 LDG.E.U8 R83, desc[UR20][R16.64] ;  /* 0x0000001410530981 */ /* 0x0000e4000c1e1100 */
[----:B0-----:R-:W-:Y:S02]  /*1a530*/  @P0 IMAD.MOV.U32 R16, RZ, RZ, R72 ;  /* 0x000000ffff100224 */ /* 0x001fe400078e0048 */
[----:B------:R-:W-:-:S05]  /*1a540*/  @P0 IMAD.MOV.U32 R17, RZ, RZ, R90 ;  /* 0x000000ffff110224 */ /* 0x000fca00078e005a */
[----:B------:R4:W3:Y:S01]  /*1a550*/  @P0 LDG.E.U8 R66, desc[UR20][R16.64] ;  /* 0x0000001410420981 */ /* 0x0008e2000c1e1100 */
[----:B--2---:R-:W-:Y:S01]  /*1a560*/  PRMT R82, RZ, 0x7610, R82 ;  /* 0x00007610ff527816 */ /* 0x004fe20000000052 */
[----:B----4-:R-:W-:Y:S02]  /*1a570*/  @P0 IMAD.MOV.U32 R16, RZ, RZ, R84 ;  /* 0x000000ffff100224 */ /* 0x010fe400078e0054 */
[----:B------:R-:W-:-:S05]  /*1a580*/  @P0 IMAD.MOV.U32 R17, RZ, RZ, R78 ;  /* 0x000000ffff110224 */ /* 0x000fca00078e004e */
[----:B------:R0:W2:Y:S02]  /*1a590*/  @P0 LDG.E.U8 R88, desc[UR20][R16.64] ;  /* 0x0000001410580981 */ /* 0x0000a4000c1e1100 */
[----:B0-----:R-:W-:Y:S02]  /*1a5a0*/  @P0 IMAD.MOV.U32 R16, RZ, RZ, R13 ;  /* 0x000000ffff100224 */ /* 0x001fe400078e000d */
[----:B------:R-:W-:-:S05]  /*1a5b0*/  @P0 IMAD.MOV.U32 R17, RZ, RZ, R91 ;  /* 0x000000ffff110224 */ /* 0x000fca00078e005b */
[----:B------:R0:W4:Y:S01]  /*1a5c0*/  @P0 LDG.E.U8 R82, desc[UR20][R16.64] ;  /* 0x0000001410520981 */ /* 0x000122000c1e1100 */
[----:B------:R-:W-:Y:S02]  /*1a5d0*/  PRMT R76, RZ, 0x7610, R76 ;  /* 0x00007610ff4c7816 */ /* 0x000fe4000000004c */
[----:B------:R-:W-:Y:S01]  /*1a5e0*/  PRMT R70, RZ, 0x7610, R70 ;  /* 0x00007610ff467816 */ /* 0x000fe20000000046 */
[----:B0-----:R-:W-:Y:S02]  /*1a5f0*/  @P0 IMAD.MOV.U32 R16, RZ, RZ, R52 ;  /* 0x000000ffff100224 */ /* 0x001fe400078e0034 */
[----:B------:R-:W-:-:S05]  /*1a600*/  @P0 IMAD.MOV.U32 R17, RZ, RZ, R14 ;  /* 0x000000ffff110224 */ /* 0x000fca00078e000e */
[----:B------:R0:W3:Y:S01]  /*1a610*/  @P0 LDG.E.U8 R76, desc[UR20][R16.64] ;  /* 0x00000014104c0981 */ /* 0x0000e2000c1e1100 */
[----:B------:R-:W-:Y:S01]  /*1a620*/  PRMT R64, RZ, 0x7610, R64 ;  /* 0x00007610ff407816 */ /* 0x000fe20000000040 */
[----:B0-----:R-:W-:Y:S02]  /*1a630*/  @P0 IMAD.MOV.U32 R16, RZ, RZ, R32 ;  /* 0x000000ffff100224 */ /* 0x001fe400078e0020 */
[----:B------:R-:W-:-:S05]  /*1a640*/  @P0 IMAD.MOV.U32 R17, RZ, RZ, R49 ;  /* 0x000000ffff110224 */ /* 0x000fca00078e0031 */
[----:B------:R0:W3:Y:S02]  /*1a650*/  @P0 LDG.E.U8 R70, desc[UR20][R16.64] ;  /* 0x0000001410460981 */ /* 0x0000e4000c1e1100 */
[----:B0-----:R-:W-:Y:S02]  /*1a660*/  @P0 IMAD.MOV.U32 R16, RZ, RZ, R51 ;  /* 0x000000ffff100224 */ /* 0x001fe400078e0033 */
[----:B------:R-:W-:-:S05]  /*1a670*/  @P0 IMAD.MOV.U32 R17, RZ, RZ, R36 ;  /* 0x000000ffff110224 */ /* 0x000fca00078e0024 */
[----:B------:R0:W3:Y:S04]  /*1a680*/  @P0 LDG.E.U8 R64, desc[UR20][R16.64] ;  /* 0x0000001410400981 */ /* 0x0000e8000c1e1100 */
[----:B--2---:R1:W-:Y:S04]  /*1a690*/  STL [R1+0xfb4], R88 ;  /* 0x000fb45801007387 */ /* 0x0043e80000100800 */
[----:B----4-:R-:W-:Y:S04]  /*1a6a0*/  STL [R1+0xfb8], R82 ;  /* 0x000fb85201007387 */ /* 0x010fe80000100800 */
[----:B------:R-:W2:Y:S01]  /*1a6b0*/  LDL.LU R52, [R1+0x10bc] ;  /* 0x0010bc0001347983 */ /* 0x000ea20000300800 */
[----:B------:R-:W-:Y:S01]  /*1a6c0*/  PRMT R58, RZ, 0x7610, R58 ;  /* 0x00007610ff3a7816 */ /* 0x000fe2000000003a */
[----:B0-----:R-:W-:-:S02]  /*1a6d0*/  @P0 IMAD.MOV.U32 R16, RZ, RZ, R87 ;  /* 0x000000ffff100224 */ /* 0x001fc400078e0057 */
[----:B------:R-:W-:-:S05]  /*1a6e0*/  @P0 IMAD.MOV.U32 R17, RZ, RZ, R63 ;  /* 0x000000ffff110224 */ /* 0x000fca00078e003f */
[----:B------:R0:W4:Y:S04]  /*1a6f0*/  @P0 LDG.E.U8 R58, desc[UR20][R16.64] ;  /* 0x00000014103a0981 */ /* 0x000128000c1e1100 */
[----:B---3--:R-:W-:Y:S04]  /*1a700*/  STL [R1+0xfbc], R76 ;  /* 0x000fbc4c01007387 */ /* 0x008fe80000100800 */
[----:B------:R-:W3:Y:S04]  /*1a710*/  LDL.LU R49, [R1+0x10b8] ;  /* 0x0010b80001317983 */ /* 0x000ee80000300800 */
[----:B------:R-:W3:Y:S01]  /*1a720*/  LDL.LU R32, [R1+0x10b4] ;  /* 0x0010b40001207983 */ /* 0x000ee20000300800 */
[----:B0-----:R-:W-:-:S02]  /*1a730*/  @P0 IMAD.MOV.U32 R16, RZ, RZ, R81 ;  /* 0x000000ffff100224 */ /* 0x001fc400078e0051 */
[----:B------:R-:W-:Y:S01]  /*1a740*/  @P0 IMAD.MOV.U32 R17, RZ, RZ, R57 ;  /* 0x000000ffff110224 */ /* 0x000fe200078e0039 */
[----:B------:R-:W-:Y:S04]  /*1a750*/  STL [R1+0xfc0], R70 ;  /* 0x000fc04601007387 */ /* 0x000fe80000100800 */
[----:B------:R-:W3:Y:S04]  /*1a760*/  LDL.LU R36, [R1+0x10b0] ;  /* 0x0010b00001247983 */ /* 0x000ee80000300800 */
[----:B------:R-:W3:Y:S01]  /*1a770*/  LDL.LU R51, [R1+0x10ac] ;  /* 0x0010ac0001337983 */ /* 0x000ee20000300800 */
[----:B------:R-:W-:-:S03]  /*1a780*/  PRMT R46, RZ, 0x7610, R46 ;  /* 0x00007610ff2e7816 */ /* 0x000fc6000000002e */
[----:B------:R-:W-:Y:S04]  /*1a790*/  STL [R1+0xfc4], R64 ;  /* 0x000fc44001007387 */ /* 0x000fe80000100800 */
[----:B------:R-:W3:Y:S04]  /*1a7a0*/  LDL.LU R63, [R1+0x10a8] ;  /* 0x0010a800013f7983 */ /* 0x000ee80000300800 */
[----:B------:R0:W-:Y:S04]  /*1a7b0*/  STL [R1+0x1c], R83 ;  /* 0x00001c5301007387 */ /* 0x0001e80000100800 */
[----:B------:R-:W3:Y:S04]  /*1a7c0*/  LDL.LU R87, [R1+0x10a4] ;  /* 0x0010a40001577983 */ /* 0x000ee80000300800 */
[----:B-1----:R-:W4:Y:S04]  /*1a7d0*/  LDL R88, [R1+0x548] ;  /* 0x0005480001587983 */ /* 0x002f280000100800 */
[----:B------:R1:W-:Y:S04]  /*1a7e0*/  STL [R1+0x4], R66 ;  /* 0x0000044201007387 */ /* 0x0003e80000100800 */
[----:B------:R-:W4:Y:S04]  /*1a7f0*/  LDL.LU R57, [R1+0x10a0] ;  /* 0x0010a00001397983 */ /* 0x000f280000300800 */
[----:B------:R-:W4:Y:S04]  /*1a800*/  LDL.LU R81, [R1+0x109c] ;  /* 0x00109c0001517983 */ /* 0x000f280000300800 */
[----:B0-----:R-:W4:Y:S04]  /*1a810*/  LDL R83, [R1+0x584] ;  /* 0x0005840001537983 */ /* 0x001f280000100800 */
[----:B------:R-:W4:Y:S04]  /*1a820*/  LDL R90, [R1+0x588] ;  /* 0x00058800015a7983 */ /* 0x000f280000100800 */
[----:B-1----:R-:W4:Y:S04]  /*1a830*/  LDL R66, [R1+0x5c4] ;  /* 0x0005c40001427983 */ /* 0x002f280000100800 */
[----:B------:R-:W4:Y:S01]  /*1a840*/  LDL R72, [R1+0x5c8] ;  /* 0x0005c80001487983 */ /* 0x000f220000100800 */
[----:B--2---:R-:W-:-:S06]  /*1a850*/  PRMT R52, RZ, 0x7610, R52 ;  /* 0x00007610ff347816 */ /* 0x004fcc0000000034 */
[----:B------:R0:W2:Y:S02]  /*1a860*/  @P0 LDG.E.U8 R52, desc[UR20][R16.64] ;  /* 0x0000001410340981 */ /* 0x0000a4000c1e1100 */
[----:B0-----:R-:W-:Y:S02]  /*1a870*/  @P0 IMAD.MOV.U32 R16, RZ, RZ, R75 ;  /* 0x000000ffff100224 */ /* 0x001fe400078e004b */
[----:B------:R-:W-:Y:S02]  /*1a880*/  @P0 IMAD.MOV.U32 R17, RZ, RZ, R69 ;  /* 0x000000ffff110224 */ /* 0x000fe400078e0045 */
[----:B------:R-:W2:Y:S04]  /*1a890*/  LDL.LU R69, [R1+0x1098] ;  /* 0x0010980001457983 */ /* 0x000ea80000300800 */
[----:B------:R-:W2:Y:S04]  /*1a8a0*/  LDL.LU R75, [R1+0x1094] ;  /* 0x00109400014b7983 */ /* 0x000ea80000300800 */
[----:B------:R0:W2:Y:S04]  /*1a8b0*/  @P0 LDG.E.U8 R46, desc[UR20][R16.64] ;  /* 0x00000014102e0981 */ /* 0x0000a8000c1e1100 */
[----:B------:R-:W2:Y:S04]  /*1a8c0*/  LDL R78, [R1+0x604] ;  /* 0x00060400014e7983 */ /* 0x000ea80000100800 */
[----:B------:R-:W2:Y:S04]  /*1a8d0*/  LDL R84, [R1+0x644] ;  /* 0x0006440001547983 */ /* 0x000ea80000100800 */
[----:B------:R-:W0:Y:S04]  /*1a8e0*/  LDL R16, [R1+0x3e4] ;  /* 0x0003e40001107983 */ /* 0x000e280000100800 */
[----:B------:R-:W0:Y:S04]  /*1a8f0*/  LDL R17, [R1+0x3e8] ;  /* 0x0003e80001117983 */ /* 0x000e280000100800 */
[----:B------:R-:W2:Y:S04]  /*1a900*/  LDL R91, [R1+0x648] ;  /* 0x00064800015b7983 */ /* 0x000ea80000100800 */
[----:B------:R-:W2:Y:S04]  /*1a910*/  LDL R13, [R1+0x684] ;  /* 0x00068400010d7983 */ /* 0x000ea80000100800 */
[----:B------:R-:W2:Y:S01]  /*1a920*/  LDL R14, [R1+0x688] ;  /* 0x00068800010e7983 */ /* 0x000ea20000100800 */
[----:B---3--:R-:W-:-:S02]  /*1a930*/  PRMT R87, RZ, 0x7610, R87 ;  /* 0x00007610ff577816 */ /* 0x008fc40000000057 */
[----:B0-----:R-:W-:-:S04]  /*1a940*/  @P0 LOP3.LUT R17, R17, R16, RZ, 0x3c, !PT ;  /* 0x0000001011110212 */ /* 0x001fc800078e3cff */
[----:B------:R-:W-:-:S04]  /*1a950*/  @P0 LOP3.LUT R16, R17, R16, RZ, 0x3c, !PT ;  /* 0x0000001011100212 */ /* 0x000fc800078e3cff */
[----:B------:R-:W-:-:S05]  /*1a960*/  @P0 LOP3.LUT R17, R17, R16, RZ, 0x3c, !PT ;  /* 0x0000001011110212 */ /* 0x000fca00078e3cff */
[----:B------:R-:W3:Y:S04]  /*1a970*/  @P0 LDG.E.U8 R87, desc[UR20][R16.64] ;  /* 0x0000001410570981 */ /* 0x000ee8000c1e1100 */
[----:B---3--:R0:W-:Y:S04]  /*1a980*/  STL [R1+0xbc], R87 ;  /* 0x0000bc5701007387 */ /* 0x0081e80000100800 */
[----:B0-----:R-:W3:Y:S04]  /*1a990*/  LDL.LU R87, [R1+0x1090] ;  /* 0x0010900001577983 */ /* 0x001ee80000300800 */
[----:B------:R-:W2:Y:S04]  /*1a9a0*/  LDL R16, [R1+0x444] ;  /* 0x0004440001107983 */ /* 0x000ea80000100800 */
[----:B------:R-:W2:Y:S01]  /*1a9b0*/  LDL R17, [R1+0x448] ;  /* 0x0004480001117983 */ /* 0x000ea20000100800 */
[----:B----4-:R-:W-:-:S02]  /*1a9c0*/  PRMT R81, RZ, 0x7610, R81 ;  /* 0x00007610ff517816 */ /* 0x010fc40000000051 */
[----:B--2---:R-:W-:-:S04]  /*1a9d0*/  @P0 LOP3.LUT R17, R17, R16, RZ, 0x3c, !PT ;  /* 0x0000001011110212 */ /* 0x004fc800078e3cff */
[----:B------:R-:W-:-:S04]  /*1a9e0*/  @P0 LOP3.LUT R16, R17, R16, RZ, 0x3c, !PT ;  /* 0x0000001011100212 */ /* 0x000fc800078e3cff */
[----:B------:R-:W-:-:S05]  /*1a9f0*/  @P0 LOP3.LUT R17, R17, R16, RZ, 0x3c, !PT ;  /* 0x0000001011110212 */ /* 0x000fca00078e3cff */
[----:B------:R-:W2:Y:S04]  /*1aa00*/  @P0 LDG.E.U8 R81, desc[UR20][R16.64] ;  /* 0x0000001410510981 */ /* 0x000ea8000c1e1100 */
[----:B--2---:R0:W-:Y:S04]  /*1aa10*/  STL [R1+0xa0], R81 ;  /* 0x0000a05101007387 */ /* 0x0041e80000100800 */
[----:B0-----:R-:W2:Y:S04]  /*1aa20*/  LDL.LU R81, [R1+0x108c] ;  /* 0x00108c0001517983 */ /* 0x001ea80000300800 */
[----:B------:R-:W4:Y:S04]  /*1aa30*/  LDL R16, [R1+0x484] ;  /* 0x0004840001107983 */ /* 0x000f280000100800 */
[----:B------:R-:W4:Y:S01]  /*1aa40*/  LDL R17, [R1+0x488] ;  /* 0x0004880001117983 */ /* 0x000f220000100800 */
[----:B---3--:R-:W-:-:S02]  /*1aa50*/  PRMT R87, RZ, 0x7610, R87 ;  /* 0x00007610ff577816 */ /* 0x008fc40000000057 */
[----:B----4-:R-:W-:-:S04]  /*1aa60*/  @P0 LOP3.LUT R17, R17, R16, RZ, 0x3c, !PT ;  /* 0x0000001011110212 */ /* 0x010fc800078e3cff */
[----:B------:R-:W-:-:S04]  /*1aa70*/  @P0 LOP3.LUT R16, R17, R16, RZ, 0x3c, !PT ;  /* 0x0000001011100212 */ /* 0x000fc800078e3cff */
[----:B------:R-:W-:-:S05]  /*1aa80*/  @P0 LOP3.LUT R17, R17, R16, RZ, 0x3c, !PT ;  /* 0x0000001011110212 */ /* 0x000fca00078e3cff */
[----:B------:R-:W3:Y:S04]  /*1aa90*/  @P0 LDG.E.U8 R87, desc[UR20][R16.64] ;  /* 0x0000001410570981 */ /* 0x000ee8000c1e1100 */
[----:B---3--:R0:W-:Y:S04]  /*1aaa0*/  STL [R1+0x84], R87 ;  /* 0x0000845701007387 */ /* 0x0081e80000100800 */
[----:B0-----:R-:W3:Y:S04]  /*1aab0*/  LDL.LU R87, [R1+0x1088] ;  /* 0x0010880001577983 */ /* 0x001ee80000300800 */
[----:B------:R-:W4:Y:S04]  /*1aac0*/  LDL R16, [R1+0x4c4] ;  /* 0x0004c40001107983 */ /* 0x000f280000100800 */
[----:B------:R-:W4:Y:S01]  /*1aad0*/  LDL R17, [R1+0x4c8] ;  /* 0x0004c80001117983 */ /* 0x000f220000100800 */
[----:B--2---:R-:W-:-:S02]  /*1aae0*/  PRMT R81, RZ, 0x7610, R81 ;  /* 0x00007610ff517816 */ /* 0x004fc40000000051 */
[----:B----4-:R-:W-:-:S04]  /*1aaf0*/  @P0 LOP3.LUT R17, R17, R16, RZ, 0x3c, !PT ;  /* 0x0000001011110212 */ /* 0x010fc800078e3cff */
        /* <DEDUP_REMOVED lines=11> */
[----:B------:R-:W3:Y:S01]  /*1abb0*/  @P0 LDG.E.U8 R87, desc[UR20][R16.64] ;  /* 0x0000001410570981 */ /* 0x000ee2000c1e1100 */
[----:B------:R-:W-:-:S03]  /*1abc0*/  PRMT R82, RZ, 0x7610, R82 ;  /* 0x00007610ff527816 */ /* 0x000fc60000000052 */
[----:B---3--:R0:W-:Y:S04]  /*1abd0*/  STL [R1+0x4c], R87 ;  /* 0x00004c5701007387 */ /* 0x0081e80000100800 */
[----:B0-----:R-:W3:Y:S04]  /*1abe0*/  LDL.LU R87, [R1+0x1080] ;  /* 0x0010800001577983 */ /* 0x001ee80000300800 */
[----:B------:R-:W4:Y:S01]  /*1abf0*/  LDL R17, [R1+0x544] ;  /* 0x0005440001117983 */ /* 0x000f220000100800 */
[----:B------:R-:W-:Y:S01]  /*1ac00*/  @P0 IMAD.MOV.U32 R16, RZ, RZ, R88 ;  /* 0x000000ffff100224 */ /* 0x000fe200078e0058 */
[----:B------:R-:W-:-:S02]  /*1ac10*/  PRMT R77, RZ, 0x7610, R77 ;  /* 0x00007610ff4d7816 */ /* 0x000fc4000000004d */
[----:B------:R-:W-:Y:S02]  /*1ac20*/  PRMT R60, RZ, 0x7610, R60 ;  /* 0x00007610ff3c7816 */ /* 0x000fe4000000003c */
[----:B--2---:R-:W-:Y:S01]  /*1ac30*/  PRMT R81, RZ, 0x7610, R81 ;  /* 0x00007610ff517816 */ /* 0x004fe20000000051 */
[----:B----4-:R0:W2:Y:S02]  /*1ac40*/  @P0 LDG.E.U8 R82, desc[UR20][R16.64] ;  /* 0x0000001410520981 */ /* 0x0100a4000c1e1100 */
[----:B0-----:R-:W-:Y:S02]  /*1ac50*/  @P0 IMAD.MOV.U32 R16, RZ, RZ, R90 ;  /* 0x000000ffff100224 */ /* 0x001fe400078e005a */
[----:B------:R-:W-:-:S05]  /*1ac60*/  @P0 IMAD.MOV.U32 R17, RZ, RZ, R83 ;  /* 0x000000ffff110224 */ /* 0x000fca00078e0053 */
[----:B------:R0:W4:Y:S02]  /*1ac70*/  @P0 LDG.E.U8 R77, desc[UR20][R16.64] ;  /* 0x00000014104d0981 */ /* 0x000124000c1e1100 */
[----:B0-----:R-:W-:Y:S02]  /*1ac80*/  @P0 IMAD.MOV.U32 R16, RZ, RZ, R72 ;  /* 0x000000ffff100224 */ /* 0x001fe400078e0048 */
[----:B------:R-:W-:-:S05]  /*1ac90*/  @P0 IMAD.MOV.U32 R17, RZ, RZ, R66 ;  /* 0x000000ffff110224 */ /* 0x000fca00078e0042 */
[----:B------:R0:W4:Y:S02]  /*1aca0*/  @P0 LDG.E.U8 R60, desc[UR20][R16.64] ;  /* 0x00000014103c0981 */ /* 0x000124000c1e1100 */
[----:B0-----:R-:W-:Y:S02]  /*1acb0*/  @P0 IMAD.MOV.U32 R16, RZ, RZ, R57 ;  /* 0x000000ffff100224 */ /* 0x001fe400078e0039 */
[----:B------:R-:W4:Y:S01]  /*1acc0*/  LDL.LU R57, [R1+0x107c] ;  /* 0x00107c0001397983 */ /* 0x000f220000300800 */
[----:B---3--:R-:W-:Y:S01]  /*1acd0*/  PRMT R87, RZ, 0x7610, R87 ;  /* 0x00007610ff577816 */ /* 0x008fe20000000057 */
[----:B------:R-:W-:-:S05]  /*1ace0*/  @P0 IMAD.MOV.U32 R17, RZ, RZ, R78 ;  /* 0x000000ffff110224 */ /* 0x000fca00078e004e */
[----:B------:R0:W3:Y:S01]  /*1acf0*/  @P0 LDG.E.U8 R87, desc[UR20][R16.64] ;  /* 0x0000001410570981 */ /* 0x0000e2000c1e1100 */
[----:B------:R-:W-:Y:S01]  /*1ad00*/  PRMT R75, RZ, 0x7610, R75 ;  /* 0x00007610ff4b7816 */ /* 0x000fe2000000004b */
[----:B0-----:R-:W-:Y:S02]  /*1ad10*/  @P0 IMAD.MOV.U32 R16, RZ, RZ, R91 ;  /* 0x000000ffff100224 */ /* 0x001fe400078e005b */
        /* <DEDUP_REMOVED lines=8> */
[----:B------:R-:W-:Y:S02]  /*1ada0*/  @P0 IMAD.MOV.U32 R17, RZ, RZ, R30 ;  /* 0x000000ffff110224 */ /* 0x000fe400078e001e */
[----:B------:R-:W3:Y:S04]  /*1adb0*/  LDL.LU R30, [R1+0x1078] ;  /* 0x00107800011e7983 */ /* 0x000ee80000300800 */
[----:B------:R0:W3:Y:S04]  /*1adc0*/  @P0 LDG.E.U8 R69, desc[UR20][R16.64] ;  /* 0x0000001410450981 */ /* 0x0000e8000c1e1100 */
[----:B------:R-:W3:Y:S01]  /*1add0*/  LDL.LU R56, [R1+0x1074] ;  /* 0x0010740001387983 */ /* 0x000ee20000300800 */
[----:B0-----:R-:W-:-:S02]  /*1ade0*/  @P0 IMAD.MOV.U32 R16, RZ, RZ, R55 ;  /* 0x000000ffff100224 */ /* 0x001fc400078e0037 */
[----:B------:R-:W-:Y:S02]  /*1adf0*/  @P0 IMAD.MOV.U32 R17, RZ, RZ, R31 ;  /* 0x000000ffff110224 */ /* 0x000fe400078e001f */
[----:B------:R-:W3:Y:S04]  /*1ae00*/  LDL.LU R31, [R1+0x1070] ;  /* 0x00107000011f7983 */ /* 0x000ee80000300800 */
[----:B------:R0:W3:Y:S01]  /*1ae10*/  @P0 LDG.E.U8 R63, desc[UR20][R16.64] ;  /* 0x00000014103f0981 */ /* 0x0000e2000c1e1100 */
[----:B------:R-:W-:-:S03]  /*1ae20*/  PRMT R51, RZ, 0x7610, R51 ;  /* 0x00007610ff337816 */ /* 0x000fc60000000033 */
[----:B------:R-:W3:Y:S01]  /*1ae30*/  LDL.LU R55, [R1+0x106c] ;  /* 0x00106c0001377983 */ /* 0x000ee20000300800 */
[----:B0-----:R-:W-:Y:S02]  /*1ae40*/  @P0 IMAD.MOV.U32 R16, RZ, RZ, R86 ;  /* 0x000000ffff100224 */ /* 0x001fe400078e0056 */
[----:B------:R-:W-:Y:S01]  /*1ae50*/  @P0 IMAD.MOV.U32 R17, RZ, RZ, R62 ;  /* 0x000000ffff110224 */ /* 0x000fe200078e003e */
[----:B------:R-:W-:Y:S01]  /*1ae60*/  PRMT R45, RZ, 0x7610, R45 ;  /* 0x00007610ff2d7816 */ /* 0x000fe2000000002d */
[----:B--2---:R0:W-:Y:S04]  /*1ae70*/  STL [R1+0x30], R82 ;  /* 0x0000305201007387 */ /* 0x0041e80000100800 */
[----:B0-----:R-:W2:Y:S04]  /*1ae80*/  LDL R82, [R1+0x4cc] ;  /* 0x0004cc0001527983 */ /* 0x001ea80000100800 */
[----:B------:R-:W2:Y:S04]  /*1ae90*/  LDL.LU R62, [R1+0x1068] ;  /* 0x00106800013e7983 */ /* 0x000ea80000300800 */
[----:B------:R-:W2:Y:S04]  /*1aea0*/  LDL.LU R86, [R1+0x1064] ;  /* 0x0010640001567983 */ /* 0x000ea80000300800 */
[----:B------:R-:W3:Y:S04]  /*1aeb0*/  LDL R88, [R1+0x50c] ;  /* 0x00050c0001587983 */ /* 0x000ee80000100800 */
[----:B----4-:R0:W-:Y:S04]  /*1aec0*/  STL [R1+0x18], R77 ;  /* 0x0000184d01007387 */ /* 0x0101e80000100800 */
[----:B------:R-:W4:Y:S04]  /*1aed0*/  LDL R83, [R1+0x54c] ;  /* 0x00054c0001537983 */ /* 0x000f280000100800 */
[----:B------:R-:W3:Y:S04]  /*1aee0*/  LDL R90, [R1+0x550] ;  /* 0x00055000015a7983 */ /* 0x000ee80000100800 */
[----:B0-----:R-:W3:Y:S01]  /*1aef0*/  LDL R77, [R1+0x510] ;  /* 0x00051000014d7983 */ /* 0x001ee20000100800 */
[----:B------:R-:W-:-:S06]  /*1af00*/  PRMT R57, RZ, 0x7610, R57 ;  /* 0x00007610ff397816 */ /* 0x000fcc0000000039 */
[----:B------:R0:W3:Y:S04]  /*1af10*/  @P0 LDG.E.U8 R57, desc[UR20][R16.64] ;  /* 0x0000001410390981 */ /* 0x0000e8000c1e1100 */
[----:B------:R1:W-:Y:S04]  /*1af20*/  STL [R1], R60 ;  /* 0x0000003c01007387 */ /* 0x0003e80000100800 */
[----:B------:R-:W3:Y:S01]  /*1af30*/  LDL R66, [R1+0x590] ;  /* 0x0005900001427983 */ /* 0x000ee20000100800 */
[----:B0-----:R-:W-:Y:S02]  /*1af40*/  @P0 IMAD.MOV.U32 R16, RZ, RZ, R93 ;  /* 0x000000ffff100224 */ /* 0x001fe400078e005d */
[----:B------:R-:W-:Y:S01]  /*1af50*/  @P0 IMAD.MOV.U32 R17, RZ, RZ, R68 ;  /* 0x000000ffff110224 */ /* 0x000fe200078e0044 */
[----:B-1----:R-:W3:Y:S04]  /*1af60*/  LDL R60, [R1+0x58c] ;  /* 0x00058c00013c7983 */ /* 0x002ee80000100800 */
[----:B------:R0:W3:Y:S04]  /*1af70*/  @P0 LDG.E.U8 R51, desc[UR20][R16.64] ;  /* 0x0000001410330981 */ /* 0x0000e8000c1e1100 */
[----:B------:R-:W3:Y:S04]  /*1af80*/  LDL.LU R68, [R1+0x1060] ;  /* 0x0010600001447983 */ /* 0x000ee80000300800 */
[----:B------:R-:W3:Y:S01]  /*1af90*/  LDL.LU R93, [R1+0x105c] ;  /* 0x00105c00015d7983 */ /* 0x000ee20000300800 */
[----:B0-----:R-:W-:-:S02]  /*1afa0*/  @P0 IMAD.MOV.U32 R16, RZ, RZ, R80 ;  /* 0x000000ffff100224 */ /* 0x001fc400078e0050 */
[----:B------:R-:W-:Y:S01]  /*1afb0*/  @P0 IMAD.MOV.U32 R17, RZ, RZ, R74 ;  /* 0x000000ffff110224 */ /* 0x000fe200078e004a */
[----:B------:R-:W3:Y:S04]  /*1afc0*/  LDL R72, [R1+0x5cc] ;  /* 0x0005cc0001487983 */ /* 0x000ee80000100800 */
[----:B------:R-:W3:Y:S04]  /*1afd0*/  LDL R78, [R1+0x5d0] ;  /* 0x0005d000014e7983 */ /* 0x000ee80000100800 */
[----:B------:R-:W3:Y:S04]  /*1afe0*/  LDL R84, [R1+0x60c] ;  /* 0x00060c0001547983 */ /* 0x000ee80000100800 */
[----:B------:R-:W3:Y:S04]  /*1aff0*/  LDL R91, [R1+0x610] ;  /* 0x00061000015b7983 */ /* 0x000ee80000100800 */
[----:B------:R-:W3:Y:S04]  /*1b000*/  LDL R13, [R1+0x64c] ;  /* 0x00064c00010d7983 */ /* 0x000ee80000100800 */
[----:B------:R-:W3:Y:S04]  /*1b010*/  LDL R14, [R1+0x650] ;  /* 0x00065000010e7983 */ /* 0x000ee80000100800 */
[----:B------:R-:W3:Y:S04]  /*1b020*/  LDL.LU R74, [R1+0x1058] ;  /* 0x00105800014a7983 */ /* 0x000ee80000300800 */
[----:B------:R-:W3:Y:S04]  /*1b030*/  LDL.LU R80, [R1+0x1054] ;  /* 0x0010540001507983 */ /* 0x000ee80000300800 */
[----:B------:R0:W3:Y:S04]  /*1b040*/  @P0 LDG.E.U8 R45, desc[UR20][R16.64] ;  /* 0x00000014102d0981 */ /* 0x0000e8000c1e1100 */
[----:B------:R-:W0:Y:S04]  /*1b050*/  LDL R16, [R1+0x3ec] ;  /* 0x0003ec0001107983 */ /* 0x000e280000100800 */
[----:B------:R-:W0:Y:S01]  /*1b060*/  LDL R17, [R1+0x410] ;  /* 0x0004100001117983 */ /* 0x000e220000100800 */
[----:B--2---:R-:W-:-:S02]  /*1b070*/  PRMT R86, RZ, 0x7610, R86 ;  /* 0x00007610ff567816 */ /* 0x004fc40000000056 */
[----:B0-----:R-:W-:-:S04]  /*1b080*/  @P0 LOP3.LUT R17, R17, R16, RZ, 0x3c, !PT ;  /* 0x0000001011110212 */ /* 0x001fc800078e3cff */
        /* <DEDUP_REMOVED lines=22> */
[----:B0-----:R-:W3:Y:S01]  /*1b1f0*/  LDL.LU R86, [R1+0x1048] ;  /* 0x0010480001567983 */ /* 0x001ee20000300800 */
[----:B------:R-:W-:Y:S01]  /*1b200*/  PRMT R76, RZ, 0x7610, R76 ;  /* 0x00007610ff4c7816 */ /* 0x000fe2000000004c */
[----:B------:R-:W-:Y:S01]  /*1b210*/  @P0 IMAD.MOV.U32 R17, RZ, RZ, R82 ;  /* 0x000000ffff110224 */ /* 0x000fe200078e0052 */
[----:B------:R-:W-:-:S02]  /*1b220*/  PRMT R71, RZ, 0x7610, R71 ;  /* 0x00007610ff477816 */ /* 0x000fc40000000047 */
[----:B------:R-:W-:Y:S02]  /*1b230*/  PRMT R65, RZ, 0x7610, R65 ;  /* 0x00007610ff417816 */ /* 0x000fe40000000041 */
[----:B------:R-:W-:Y:S01]  /*1b240*/  PRMT R54, RZ, 0x7610, R54 ;  /* 0x00007610ff367816 */ /* 0x000fe20000000036 */
[----:B---3--:R-:W-:Y:S02]  /*1b250*/  @P0 IMAD.MOV.U32 R16, RZ, RZ, R86 ;  /* 0x000000ffff100224 */ /* 0x008fe400078e0056 */
[----:B------:R-:W3:Y:S04]  /*1b260*/  LDL.LU R86, [R1+0x1044] ;  /* 0x0010440001567983 */ /* 0x000ee80000300800 */
[----:B------:R0:W3:Y:S02]  /*1b270*/  @P0 LDG.E.U8 R76, desc[UR20][R16.64] ;  /* 0x00000014104c0981 */ /* 0x0000e4000c1e1100 */
[----:B0-----:R-:W-:-:S02]  /*1b280*/  @P0 IMAD.MOV.U32 R16, RZ, RZ, R77 ;  /* 0x000000ffff100224 */ /* 0x001fc400078e004d */
[----:B------:R-:W-:-:S05]  /*1b290*/  @P0 IMAD.MOV.U32 R17, RZ, RZ, R88 ;  /* 0x000000ffff110224 */ /* 0x000fca00078e0058 */
[----:B------:R0:W3:Y:S02]  /*1b2a0*/  @P0 LDG.E.U8 R71, desc[UR20][R16.64] ;  /* 0x0000001410470981 */ /* 0x0000e4000c1e1100 */
[----:B0-----:R-:W-:Y:S02]  /*1b2b0*/  @P0 IMAD.MOV.U32 R16, RZ, RZ, R90 ;  /* 0x000000ffff100224 */ /* 0x001fe400078e005a */
[----:B----4-:R-:W-:-:S05]  /*1b2c0*/  @P0 IMAD.MOV.U32 R17, RZ, RZ, R83 ;  /* 0x000000ffff110224 */ /* 0x010fca00078e0053 */
[----:B------:R0:W4:Y:S01]  /*1b2d0*/  @P0 LDG.E.U8 R65, desc[UR20][R16.64] ;  /* 0x0000001410410981 */ /* 0x000122000c1e1100 */
[----:B--2---:R-:W-:Y:S01]  /*1b2e0*/  PRMT R93, RZ, 0x7610, R93 ;  /* 0x00007610ff5d7816 */ /* 0x004fe2000000005d */
[----:B0-----:R-:W-:Y:S02]  /*1b2f0*/  @P0 IMAD.MOV.U32 R16, RZ, RZ, R66 ;  /* 0x000000ffff100224 */ /* 0x001fe400078e0042 */
[----:B------:R-:W-:-:S05]  /*1b300*/  @P0 IMAD.MOV.U32 R17, RZ, RZ, R60 ;  /* 0x000000ffff110224 */ /* 0x000fca00078e003c */
[----:B------:R0:W2:Y:S02]  /*1b310*/  @P0 LDG.E.U8 R54, desc[UR20][R16.64] ;  /* 0x0000001410360981 */ /* 0x0000a4000c1e1100 */
[----:B0-----:R-:W-:Y:S02]  /*1b320*/  @P0 IMAD.MOV.U32 R16, RZ, RZ, R78 ;  /* 0x000000ffff100224 */ /* 0x001fe400078e004e */
[----:B------:R-:W-:-:S05]  /*1b330*/  @P0 IMAD.MOV.U32 R17, RZ, RZ, R72 ;  /* 0x000000ffff110224 */ /* 0x000fca00078e0048 */
[----:B------:R0:W2:Y:S01]  /*1b340*/  @P0 LDG.E.U8 R93, desc[UR20][R16.64] ;  /* 0x00000014105d0981 */ /* 0x0000a2000c1e1100 */
[----:B------:R-:W-:Y:S01]  /*1b350*/  PRMT R80, RZ, 0x7610, R80 ;  /* 0x00007610ff507816 */ /* 0x000fe20000000050 */
[----:B0-----:R-:W-:Y:S02]  /*1b360*/  @P0 IMAD.MOV.U32 R16, RZ, RZ, R91 ;  /* 0x000000ffff100224 */ /* 0x001fe400078e005b */
[----:B------:R-:W-:Y:S01]  /*1b370*/  @P0 IMAD.MOV.U32 R17, RZ, RZ, R84 ;  /* 0x000000ffff110224 */ /* 0x000fe200078e0054 */
[----:B------:R-:W-:Y:S02]  /*1b380*/  PRMT R74, RZ, 0x7610, R74 ;  /* 0x00007610ff4a7816 */ /* 0x000fe4000000004a */
[----:B---3--:R-:W-:-:S06]  /*1b390*/  PRMT R86, RZ, 0x7610, R86 ;  /* 0x00007610ff567816 */ /* 0x008fcc0000000056 */
[----:B------:R0:W3:Y:S02]  /*1b3a0*/  @P0 LDG.E.U8 R86, desc[UR20][R16.64] ;  /* 0x0000001410560981 */ /* 0x0000e4000c1e1100 */
[----:B0-----:R-:W-:Y:S02]  /*1b3b0*/  @P0 IMAD.MOV.U32 R16, RZ, RZ, R14 ;  /* 0x000000ffff100224 */ /* 0x001fe400078e000e */
[----:B------:R-:W-:-:S05]  /*1b3c0*/  @P0 IMAD.MOV.U32 R17, RZ, RZ, R13 ;  /* 0x000000ffff110224 */ /* 0x000fca00078e000d */
[----:B------:R0:W3:Y:S02]  /*1b3d0*/  @P0 LDG.E.U8 R80, desc[UR20][R16.64] ;  /* 0x0000001410500981 */ /* 0x0000e4000c1e1100 */
[----:B0-----:R-:W-:Y:S02]  /*1b3e0*/  @P0 IMAD.MOV.U32 R16, RZ, RZ, R56 ;  /* 0x000000ffff100224 */ /* 0x001fe400078e0038 */
[----:B------:R-:W-:Y:S02]  /*1b3f0*/  @P0 IMAD.MOV.U32 R17, RZ, RZ, R32 ;  /* 0x000000ffff110224 */ /* 0x000fe400078e0020 */
[----:B------:R-:W3:Y:S04]  /*1b400*/  LDL.LU R32, [R1+0x1040] ;  /* 0x0010400001207983 */ /* 0x000ee80000300800 */
[----:B------:R-:W3:Y:S04]  /*1b410*/  LDL.LU R56, [R1+0x103c] ;  /* 0x00103c0001387983 */ /* 0x000ee80000300800 */
[----:B------:R0:W3:Y:S04]  /*1b420*/  @P0 LDG.E.U8 R74, desc[UR20][R16.64] ;  /* 0x00000014104a0981 */ /* 0x0000e8000c1e1100 */
[----:B------:R-:W3:Y:S04]  /*1b430*/  LDL R82, [R1+0x414] ;  /* 0x0004140001527983 */ /* 0x000ee80000100800 */
[----:B------:R-:W3:Y:S01]  /*1b440*/  LDL R88, [R1+0x418] ;  /* 0x0004180001587983 */ /* 0x000ee20000100800 */
[----:B0-----:R-:W-:-:S02]  /*1b450*/  @P0 IMAD.MOV.U32 R17, RZ, RZ, R34 ;  /* 0x000000ffff110224 */ /* 0x001fc400078e0022 */
[----:B------:R-:W-:Y:S01]  /*1b460*/  @P0 IMAD.MOV.U32 R16, RZ, RZ, R50 ;  /* 0x000000ffff100224 */ /* 0x000fe200078e0032 */
[----:B------:R-:W3:Y:S04]  /*1b470*/  LDL.LU R34, [R1+0x1038] ;  /* 0x0010380001227983 */ /* 0x000ee80000300800 */
[----:B------:R-:W3:Y:S01]  /*1b480*/  LDL.LU R50, [R1+0x1034] ;  /* 0x0010340001327983 */ /* 0x000ee20000300800 */
[----:B------:R-:W-:Y:S02]  /*1b490*/  PRMT R68, RZ, 0x7610, R68 ;  /* 0x00007610ff447816 */ /* 0x000fe40000000044 */
[----:B------:R-:W-:-:S04]  /*1b4a0*/  PRMT R62, RZ, 0x7610, R62 ;  /* 0x00007610ff3e7816 */ /* 0x000fc8000000003e */
[----:B------:R0:W3:Y:S04]  /*1b4b0*/  @P0 LDG.E.U8 R68, desc[UR20][R16.64] ;  /* 0x0000001410440981 */ /* 0x0000e8000c1e1100 */
[----:B----4-:R1:W-:Y:S01]  /*1b4c0*/  STL [R1+0x2c], R65 ;  /* 0x00002c4101007387 */ /* 0x0103e20000100800 */
[----:B0-----:R-:W-:Y:S02]  /*1b4d0*/  @P0 IMAD.MOV.U32 R16, RZ, RZ, R61 ;  /* 0x000000ffff100224 */ /* 0x001fe400078e003d */
[----:B------:R-:W-:Y:S01]  /*1b4e0*/  @P0 IMAD.MOV.U32 R17, RZ, RZ, R33 ;  /* 0x000000ffff110224 */ /* 0x000fe200078e0021 */
[----:B-1----:R-:W4:Y:S04]  /*1b4f0*/  LDL R65, [R1+0x454] ;  /* 0x0004540001417983 */ /* 0x002f280000100800 */
[----:B------:R-:W-:Y:S04]  /*1b500*/  STL [R1+0x64], R76 ;  /* 0x0000644c01007387 */ /* 0x000fe80000100800 */
[----:B------:R0:W-:Y:S04]  /*1b510*/  STL [R1+0x48], R71 ;  /* 0x0000484701007387 */ /* 0x0001e80000100800 */
[----:B------:R-:W4:Y:S04]  /*1b520*/  LDL R77, [R1+0x494] ;  /* 0x00049400014d7983 */ /* 0x000f280000100800 */
[----:B------:R1:W4:Y:S04]  /*1b530*/  @P0 LDG.E.U8 R62, desc[UR20][R16.64] ;  /* 0x00000014103e0981 */ /* 0x000328000c1e1100 */
[----:B------:R-:W4:Y:S04]  /*1b540*/  LDL R83, [R1+0x498] ;  /* 0x0004980001537983 */ /* 0x000f280000100800 */
[----:B0-----:R-:W4:Y:S04]  /*1b550*/  LDL R71, [R1+0x458] ;  /* 0x0004580001477983 */ /* 0x001f280000100800 */
[----:B------:R-:W4:Y:S01]  /*1b560*/  LDL.LU R33, [R1+0x1030] ;  /* 0x0010300001217983 */ /* 0x000f220000300800 */
[----:B-1----:R-:W-:-:S02]  /*1b570*/  @P0 IMAD.MOV.U32 R16, RZ, RZ, R19 ;  /* 0x000000ffff100224 */ /* 0x002fc400078e0013 */
[----:B------:R-:W-:Y:S01]  /*1b580*/  @P0 IMAD.MOV.U32 R17, RZ, RZ, R67 ;  /* 0x000000ffff110224 */ /* 0x000fe200078e0043 */
[----:B------:R-:W4:Y:S04]  /*1b590*/  LDL.LU R61, [R1+0x102c] ;  /* 0x00102c00013d7983 */ /* 0x000f280000300800 */
[----:B------:R-:W4:Y:S04]  /*1b5a0*/  LDL R90, [R1+0x4d4] ;  /* 0x0004d400015a7983 */ /* 0x000f280000100800 */
[----:B--2---:R0:W-:Y:S04]  /*1b5b0*/  STL [R1+0x14], R54 ;  /* 0x0000143601007387 */ /* 0x0041e80000100800 */
[----:B------:R-:W2:Y:S04]  /*1b5c0*/  LDL R60, [R1+0x518] ;  /* 0x00051800013c7983 */ /* 0x000ea80000100800 */
[----:B------:R-:W2:Y:S04]  /*1b5d0*/  LDL R66, [R1+0x554] ;  /* 0x0005540001427983 */ /* 0x000ea80000100800 */
[----:B------:R-:W2:Y:S04]  /*1b5e0*/  LDL R72, [R1+0x558] ;  /* 0x0005580001487983 */ /* 0x000ea80000100800 */
[----:B0-----:R-:W2:Y:S04]  /*1b5f0*/  LDL R54, [R1+0x514] ;  /* 0x0005140001367983 */ /* 0x001ea80000100800 */
[----:B------:R-:W2:Y:S04]  /*1b600*/  LDL.LU R67, [R1+0x1028] ;  /* 0x0010280001437983 */ /* 0x000ea80000300800 */
[----:B------:R-:W2:Y:S04]  /*1b610*/  LDL R78, [R1+0x594] ;  /* 0x00059400014e7983 */ /* 0x000ea80000100800 */
[----:B------:R-:W2:Y:S04]  /*1b620*/  LDL R84, [R1+0x598] ;  /* 0x0005980001547983 */ /* 0x000ea80000100800 */
[----:B------:R-:W2:Y:S01]  /*1b630*/  LDL R19, [R1+0x5d4] ;  /* 0x0005d40001137983 */ /* 0x000ea20000100800 */
[----:B---3--:R-:W-:-:S06]  /*1b640*/  PRMT R56, RZ, 0x7610, R56 ;  /* 0x00007610ff387816 */ /* 0x008fcc0000000038 */
[----:B------:R0:W3:Y:S01]  /*1b650*/  @P0 LDG.E.U8 R56, desc[UR20][R16.64] ;  /* 0x0000001410380981 */ /* 0x0000e2000c1e1100 */
[----:B------:R-:W-:Y:S01]  /*1b660*/  PRMT R50, RZ, 0x7610, R50 ;  /* 0x00007610ff327816 */ /* 0x000fe20000000032 */
[----:B0-----:R-:W-:Y:S02]  /*1b670*/  @P0 IMAD.MOV.U32 R16, RZ, RZ, R79 ;  /* 0x000000ffff100224 */ /* 0x001fe400078e004f */
[----:B------:R-:W-:Y:S02]  /*1b680*/  @P0 IMAD.MOV.U32 R17, RZ, RZ, R73 ;  /* 0x000000ffff110224 */ /* 0x000fe400078e0049 */
[----:B------:R-:W2:Y:S04]  /*1b690*/  LDL.LU R73, [R1+0x1024] ;  /* 0x0010240001497983 */ /* 0x000ea80000300800 */
[----:B------:R-:W2:Y:S04]  /*1b6a0*/  LDL.LU R79, [R1+0x1020] ;  /* 0x00102000014f7983 */ /* 0x000ea80000300800 */
[----:B------:R0:W2:Y:S04]  /*1b6b0*/  @P0 LDG.E.U8 R50, desc[UR20][R16.64] ;  /* 0x0000001410320981 */ /* 0x0000a8000c1e1100 */
[----:B------:R-:W2:Y:S04]  /*1b6c0*/  LDL R91, [R1+0x614] ;  /* 0x00061400015b7983 */ /* 0x000ea80000100800 */
[----:B------:R-:W2:Y:S01]  /*1b6d0*/  LDL R13, [R1+0x618] ;  /* 0x00061800010d7983 */ /* 0x000ea20000100800 */
[----:B0-----:R-:W-:-:S02]  /*1b6e0*/  @P0 IMAD.MOV.U32 R17, RZ, RZ, R92 ;  /* 0x000000ffff110224 */ /* 0x001fc400078e005c */
[----:B------:R-:W-:Y:S01]  /*1b6f0*/  @P0 IMAD.MOV.U32 R16, RZ, RZ, R85 ;  /* 0x000000ffff100224 */ /* 0x000fe200078e0055 */
[----:B------:R-:W2:Y:S04]  /*1b700*/  LDL.LU R92, [R1+0x101c] ;  /* 0x00101c00015c7983 */ /* 0x000ea80000300800 */
[----:B------:R-:W2:Y:S01]  /*1b710*/  LDL.LU R85, [R1+0x1018] ;  /* 0x0010180001557983 */ /* 0x000ea20000300800 */
[----:B------:R-:W-:Y:S02]  /*1b720*/  PRMT R43, RZ, 0x7610, R43 ;  /* 0x00007610ff2b7816 */ /* 0x000fe4000000002b */
[----:B------:R-:W-:Y:S02]  /*1b730*/  PRMT R70, RZ, 0x7610, R70 ;  /* 0x00007610ff467816 */ /* 0x000fe40000000046 */
[----:B------:R-:W-:-:S02]  /*1b740*/  PRMT R64, RZ, 0x7610, R64 ;  /* 0x00007610ff407816 */ /* 0x000fc40000000040 */
[----:B------:R-:W-:Y:S02]  /*1b750*/  PRMT R59, RZ, 0x7610, R59 ;  /* 0x00007610ff3b7816 */ /* 0x000fe4000000003b */
[----:B------:R-:W-:Y:S02]  /*1b760*/  PRMT R53, RZ, 0x7610, R53 ;  /* 0x00007610ff357816 */ /* 0x000fe40000000035 */
[----:B------:R-:W-:Y:S01]  /*1b770*/  PRMT R48, RZ, 0x7610, R48 ;  /* 0x00007610ff307816 */ /* 0x000fe20000000030 */
[----:B------:R0:W3:Y:S04]  /*1b780*/  @P0 LDG.E.U8 R43, desc[UR20][R16.64] ;  /* 0x00000014102b0981 */ /* 0x0000e8000c1e1100 */
[----:B------:R-:W3:Y:S01]  /*1b790*/  LDL R14, [R1+0x654] ;  /* 0x00065400010e7983 */ /* 0x000ee20000100800 */
[----:B0-----:R-:W-:-:S02]  /*1b7a0*/  @P0 IMAD.MOV.U32 R16, RZ, RZ, R88 ;  /* 0x000000ffff100224 */ /* 0x001fc400078e0058 */
[----:B------:R-:W-:-:S05]  /*1b7b0*/  @P0 IMAD.MOV.U32 R17, RZ, RZ, R82 ;  /* 0x000000ffff110224 */ /* 0x000fca00078e0052 */
[----:B------:R4:W3:Y:S02]  /*1b7c0*/  @P0 LDG.E.U8 R70, desc[UR20][R16.64] ;  /* 0x0000001410460981 */ /* 0x0008e4000c1e1100 */
[----:B----4-:R-:W-:Y:S02]  /*1b7d0*/  @P0 IMAD.MOV.U32 R16, RZ, RZ, R71 ;  /* 0x000000ffff100224 */ /* 0x010fe400078e0047 */
[----:B------:R-:W-:-:S05]  /*1b7e0*/  @P0 IMAD.MOV.U32 R17, RZ, RZ, R65 ;  /* 0x000000ffff110224 */ /* 0x000fca00078e0041 */
[----:B------:R0:W4:Y:S02]  /*1b7f0*/  @P0 LDG.E.U8 R64, desc[UR20][R16.64] ;  /* 0x0000001410400981 */ /* 0x000124000c1e1100 */
[----:B0-----:R-:W-:Y:S02]  /*1b800*/  @P0 IMAD.MOV.U32 R16, RZ, RZ, R83 ;  /* 0x000000ffff100224 */ /* 0x001fe400078e0053 */
[----:B------:R-:W-:-:S05]  /*1b810*/  @P0 IMAD.MOV.U32 R17, RZ, RZ, R77 ;  /* 0x000000ffff110224 */ /* 0x000fca00078e004d */
[----:B------:R0:W3:Y:S02]  /*1b820*/  @P0 LDG.E.U8 R59, desc[UR20][R16.64] ;  /* 0x00000014103b0981 */ /* 0x0000e4000c1e1100 */
[----:B0-----:R-:W-:Y:S01]  /*1b830*/  @P0 IMAD.MOV.U32 R17, RZ, RZ, R90 ;  /* 0x000000ffff110224 */ /* 0x001fe200078e005a */
[----:B------:R-:W-:Y:S02]  /*1b840*/  PRMT R47, RZ, 0x7610, R47 ;  /* 0x00007610ff2f7816 */ /* 0x000fe4000000002f */
[----:B------:R-:W-:Y:S01]  /*1b850*/  PRMT R5, RZ, 0x7610, R5 ;  /* 0x00007610ff057816 */ /* 0x000fe20000000005 */
[----:B--2---:R-:W-:Y:S02]  /*1b860*/  @P0 IMAD.MOV.U32 R16, RZ, RZ, R85 ;  /* 0x000000ffff100224 */ /* 0x004fe400078e0055 */
[----:B------:R-:W2:Y:S04]  /*1b870*/  LDL.LU R85, [R1+0x1014] ;  /* 0x0010140001557983 */ /* 0x000ea80000300800 */
[----:B------:R0:W3:Y:S02]  /*1b880*/  @P0 LDG.E.U8 R53, desc[UR20][R16.64] ;  /* 0x0000001410350981 */ /* 0x0000e4000c1e1100 */
[----:B0-----:R-:W-:-:S02]  /*1b890*/  @P0 IMAD.MOV.U32 R16, RZ, RZ, R60 ;  /* 0x000000ffff100224 */ /* 0x001fc400078e003c */
[----:B------:R-:W-:-:S05]  /*1b8a0*/  @P0 IMAD.MOV.U32 R17, RZ, RZ, R54 ;  /* 0x000000ffff110224 */ /* 0x000fca00078e0036 */
[----:B------:R0:W4:Y:S02]  /*1b8b0*/  @P0 LDG.E.U8 R48, desc[UR20][R16.64] ;  /* 0x0000001410300981 */ /* 0x000124000c1e1100 */
        /* <DEDUP_REMOVED lines=8> */
[----:B------:R-:W-:Y:S01]  /*1b940*/  PRMT R92, RZ, 0x7610, R92 ;  /* 0x00007610ff5c7816 */ /* 0x000fe2000000005c */
[----:B------:R-:W-:Y:S01]  /*1b950*/  @P0 IMAD.MOV.U32 R17, RZ, RZ, R19 ;  /* 0x000000ffff110224 */ /* 0x000fe200078e0013 */
[----:B------:R-:W-:Y:S02]  /*1b960*/  PRMT R79, RZ, 0x7610, R79 ;  /* 0x00007610ff4f7816 */ /* 0x000fe4000000004f */
[----:B------:R-:W-:Y:S01]  /*1b970*/  PRMT R73, RZ, 0x7610, R73 ;  /* 0x00007610ff497816 */ /* 0x000fe20000000049 */
[----:B------:R-:W4:Y:S04]  /*1b980*/  LDL R72, [R1+0x41c] ;  /* 0x00041c0001487983 */ /* 0x000f280000100800 */
[----:B------:R0:W4:Y:S04]  /*1b990*/  @P0 LDG.E.U8 R92, desc[UR20][R16.64] ;  /* 0x00000014105c0981 */ /* 0x000128000c1e1100 */
[----:B------:R-:W4:Y:S01]  /*1b9a0*/  LDL R19, [R1+0x420] ;  /* 0x0004200001137983 */ /* 0x000f220000100800 */
[----:B0-----:R-:W-:-:S02]  /*1b9b0*/  @P0 IMAD.MOV.U32 R16, RZ, RZ, R13 ;  /* 0x000000ffff100224 */ /* 0x001fc400078e000d */
[----:B------:R-:W-:Y:S01]  /*1b9c0*/  @P0 IMAD.MOV.U32 R17, RZ, RZ, R91 ;  /* 0x000000ffff110224 */ /* 0x000fe200078e005b */
[----:B------:R-:W-:Y:S02]  /*1b9d0*/  PRMT R61, RZ, 0x7610, R61 ;  /* 0x00007610ff3d7816 */ /* 0x000fe4000000003d */
[----:B------:R-:W-:Y:S02]  /*1b9e0*/  PRMT R55, RZ, 0x7610, R55 ;  /* 0x00007610ff377816 */ /* 0x000fe40000000037 */
[----:B------:R-:W-:Y:S02]  /*1b9f0*/  PRMT R49, RZ, 0x7610, R49 ;  /* 0x00007610ff317816 */ /* 0x000fe40000000031 */
[----:B--2---:R-:W-:-:S06]  /*1ba00*/  PRMT R85, RZ, 0x7610, R85 ;  /* 0x00007610ff557816 */ /* 0x004fcc0000000055 */
[----:B------:R0:W2:Y:S02]  /*1ba10*/  @P0 LDG.E.U8 R85, desc[UR20][R16.64] ;  /* 0x0000001410550981 */ /* 0x0000a4000c1e1100 */
[----:B0-----:R-:W-:Y:S02]  /*1ba20*/  @P0 IMAD.MOV.U32 R16, RZ, RZ, R34 ;  /* 0x000000ffff100224 */ /* 0x001fe400078e0022 */
[----:B---3--:R-:W-:Y:S01]  /*1ba30*/  @P0 IMAD.MOV.U32 R17, RZ, RZ, R14 ;  /* 0x000000ffff110224 */ /* 0x008fe200078e000e */
[----:B------:R-:W3:Y:S04]  /*1ba40*/  LDL.LU R34, [R1+0x100c] ;  /* 0x00100c0001227983 */ /* 0x000ee80000300800 */
[----:B------:R0:W2:Y:S04]  /*1ba50*/  @P0 LDG.E.U8 R79, desc[UR20][R16.64] ;  /* 0x00000014104f0981 */ /* 0x0000a8000c1e1100 */
[----:B------:R-:W-:Y:S04]  /*1ba60*/  STL [R1+0xb4], R70 ;  /* 0x0000b44601007387 */ /* 0x000fe80000100800 */
[----:B----4-:R-:W-:Y:S01]  /*1ba70*/  STL [R1+0x98], R64 ;  /* 0x0000984001007387 */ /* 0x010fe20000100800 */
[----:B0-----:R-:W-:-:S02]  /*1ba80*/  @P0 IMAD.MOV.U32 R16, RZ, RZ, R36 ;  /* 0x000000ffff100224 */ /* 0x001fc400078e0024 */
[----:B------:R-:W-:Y:S02]  /*1ba90*/  @P0 IMAD.MOV.U32 R17, RZ, RZ, R35 ;  /* 0x000000ffff110224 */ /* 0x000fe400078e0023 */
[----:B------:R-:W4:Y:S04]  /*1baa0*/  LDL.LU R35, [R1+0x1008] ;  /* 0x0010080001237983 */ /* 0x000f280000300800 */
[----:B------:R0:W2:Y:S04]  /*1bab0*/  @P0 LDG.E.U8 R73, desc[UR20][R16.64] ;  /* 0x0000001410490981 */ /* 0x0000a8000c1e1100 */
[----:B------:R-:W2:Y:S04]  /*1bac0*/  LDL.LU R36, [R1+0x1004] ;  /* 0x0010040001247983 */ /* 0x000ea80000300800 */
[----:B------:R-:W2:Y:S04]  /*1bad0*/  LDL R91, [R1+0x49c] ;  /* 0x00049c00015b7983 */ /* 0x000ea80000100800 */
[----:B------:R-:W-:Y:S01]  /*1bae0*/  STL [R1+0x7c], R59 ;  /* 0x00007c3b01007387 */ /* 0x000fe20000100800 */
[----:B0-----:R-:W-:-:S02]  /*1baf0*/  @P0 IMAD.MOV.U32 R16, RZ, RZ, R38 ;  /* 0x000000ffff100224 */ /* 0x001fc400078e0026 */
[----:B------:R-:W-:Y:S02]  /*1bb00*/  @P0 IMAD.MOV.U32 R17, RZ, RZ, R37 ;  /* 0x000000ffff110224 */ /* 0x000fe400078e0025 */
[----:B------:R-:W2:Y:S04]  /*1bb10*/  LDL.LU R37, [R1+0x1000] ;  /* 0x0010000001257983 */ /* 0x000ea80000300800 */
[----:B------:R-:W-:Y:S04]  /*1bb20*/  STL [R1+0x60], R53 ;  /* 0x0000603501007387 */ /* 0x000fe80000100800 */
[----:B------:R-:W2:Y:S04]  /*1bb30*/  LDL.LU R38, [R1+0xffc] ;  /* 0x000ffc0001267983 */ /* 0x000ea80000300800 */
[----:B------:R-:W2:Y:S01]  /*1bb40*/  LDL R78, [R1+0x4dc] ;  /* 0x0004dc00014e7983 */ /* 0x000ea20000100800 */
[----:B------:R-:W-:-:S06]  /*1bb50*/  PRMT R67, RZ, 0x7610, R67 ;  /* 0x00007610ff437816 */ /* 0x000fcc0000000043 */
[----:B------:R0:W2:Y:S04]  /*1bb60*/  @P0 LDG.E.U8 R67, desc[UR20][R16.64] ;  /* 0x0000001410430981 */ /* 0x0000a8000c1e1100 */
[----:B------:R-:W-:Y:S01]  /*1bb70*/  STL [R1+0x44], R48 ;  /* 0x0000443001007387 */ /* 0x000fe20000100800 */
[----:B0-----:R-:W-:Y:S02]  /*1bb80*/  @P0 IMAD.MOV.U32 R16, RZ, RZ, R24 ;  /* 0x000000ffff100224 */ /* 0x001fe400078e0018 */
[----:B------:R-:W-:Y:S02]  /*1bb90*/  @P0 IMAD.MOV.U32 R17, RZ, RZ, R39 ;  /* 0x000000ffff110224 */ /* 0x000fe400078e0027 */
[----:B------:R-:W2:Y:S04]  /*1bba0*/  LDL.LU R39, [R1+0xff8] ;  /* 0x000ff80001277983 */ /* 0x000ea80000300800 */
[----:B------:R0:W2:Y:S04]  /*1bbb0*/  @P0 LDG.E.U8 R61, desc[UR20][R16.64] ;  /* 0x00000014103d0981 */ /* 0x0000a8000c1e1100 */
[----:B------:R1:W-:Y:S04]  /*1bbc0*/  STL [R1+0x28], R47 ;  /* 0x0000282f01007387 */ /* 0x0003e80000100800 */
[----:B------:R-:W2:Y:S04]  /*1bbd0*/  LDL.LU R24, [R1+0xff4] ;  /* 0x000ff40001187983 */ /* 0x000ea80000300800 */
[----:B------:R-:W2:Y:S01]  /*1bbe0*/  LDL.LU R14, [R1+0x140] ;  /* 0x00014000010e7983 */ /* 0x000ea20000300800 */
[----:B0-----:R-:W-:-:S02]  /*1bbf0*/  @P0 IMAD.MOV.U32 R16, RZ, RZ, R23 ;  /* 0x000000ffff100224 */ /* 0x001fc400078e0017 */
[----:B------:R-:W-:Y:S02]  /*1bc00*/  @P0 IMAD.MOV.U32 R17, RZ, RZ, R89 ;  /* 0x000000ffff110224 */ /* 0x000fe400078e0059 */
[----:B------:R-:W2:Y:S04]  /*1bc10*/  LDL.LU R89, [R1+0xff0] ;  /* 0x000ff00001597983 */ /* 0x000ea80000300800 */
[----:B------:R-:W2:Y:S04]  /*1bc20*/  LDL.LU R23, [R1+0xfec] ;  /* 0x000fec0001177983 */ /* 0x000ea80000300800 */
[----:B------:R0:W2:Y:S04]  /*1bc30*/  @P0 LDG.E.U8 R55, desc[UR20][R16.64] ;  /* 0x0000001410370981 */ /* 0x0000a8000c1e1100 */
[----:B------:R-:W2:Y:S01]  /*1bc40*/  LDL.LU R13, [R1+0x138] ;  /* 0x00013800010d7983 */ /* 0x000ea20000300800 */
[----:B0-----:R-:W-:-:S02]  /*1bc50*/  @P0 IMAD.MOV.U32 R17, RZ, RZ, R7 ;  /* 0x000000ffff110224 */ /* 0x001fc400078e0007 */
[----:B------:R-:W-:Y:S01]  /*1bc60*/  @P0 IMAD.MOV.U32 R16, RZ, RZ, R44 ;  /* 0x000000ffff100224 */ /* 0x000fe200078e002c */
[----:B------:R-:W2:Y:S04]  /*1bc70*/  LDL.LU R7, [R1+0xfe8] ;  /* 0x000fe80001077983 */ /* 0x000ea80000300800 */
[----:B------:R-:W3:Y:S04]  /*1bc80*/  LDL.LU R44, [R1+0xfe4] ;  /* 0x000fe400012c7983 */ /* 0x000ee80000300800 */
[----:B------:R-:W4:Y:S04]  /*1bc90*/  LDL.LU R84, [R1+0x134] ;  /* 0x0001340001547983 */ /* 0x000f280000300800 */
[----:B------:R0:W4:Y:S02]  /*1bca0*/  @P0 LDG.E.U8 R49, desc[UR20][R16.64] ;  /* 0x0000001410310981 */ /* 0x000124000c1e1100 */
[----:B0-----:R-:W-:-:S02]  /*1bcb0*/  @P0 IMAD.MOV.U32 R17, RZ, RZ, R22 ;  /* 0x000000ffff110224 */ /* 0x001fc400078e0016 */
[----:B------:R-:W4:Y:S01]  /*1bcc0*/  LDL.LU R22, [R1+0xfe0] ;  /* 0x000fe00001167983 */ /* 0x000f220000300800 */
[----:B------:R-:W-:Y:S01]  /*1bcd0*/  PRMT R42, RZ, 0x7610, R42 ;  /* 0x00007610ff2a7816 */ /* 0x000fe2000000002a */
[----:B------:R-:W-:Y:S01]  /*1bce0*/  @P0 IMAD.MOV.U32 R16, RZ, RZ, R18 ;  /* 0x000000ffff100224 */ /* 0x000fe200078e0012 */
[----:B------:R-:W-:Y:S01]  /*1bcf0*/  PRMT R4, RZ, 0x7610, R4 ;  /* 0x00007610ff047816 */ /* 0x000fe20000000004 */
[----:B------:R-:W4:Y:S04]  /*1bd00*/  LDL.LU R18, [R1+0x130] ;  /* 0x0001300001127983 */ /* 0x000f280000300800 */
[----:B------:R0:W4:Y:S02]  /*1bd10*/  @P0 LDG.E.U8 R42, desc[UR20][R16.64] ;  /* 0x00000014102a0981 */ /* 0x000124000c1e1100 */
[----:B0-----:R-:W-:-:S02]  /*1bd20*/  @P0 IMAD.MOV.U32 R16, RZ, RZ, R19 ;  /* 0x000000ffff100224 */ /* 0x001fc400078e0013 */
[----:B------:R-:W-:-:S05]  /*1bd30*/  @P0 IMAD.MOV.U32 R17, RZ, RZ, R72 ;  /* 0x000000ffff110224 */ /* 0x000fca00078e0048 */
[----:B------:R2:W4:Y:S01]  /*1bd40*/  @P0 LDG.E.U8 R4, desc[UR20][R16.64] ;  /* 0x0000001410040981 */ /* 0x000522000c1e1100 */
[----:B------:R-:W-:Y:S02]  /*1bd50*/  PRMT R3, RZ, 0x7610, R3 ;  /* 0x00007610ff037816 */ /* 0x000fe40000000003 */
[----:B------:R-:W-:Y:S02]  /*1bd60*/  PRMT R2, RZ, 0x7610, R2 ;  /* 0x00007610ff027816 */ /* 0x000fe40000000002 */
[----:B------:R-:W-:Y:S01]  /*1bd70*/  PRMT R6, RZ, 0x7610, R6 ;  /* 0x00007610ff067816 */ /* 0x000fe20000000006 */
[----:B--2---:R-:W-:Y:S02]  /*1bd80*/  @P0 IMAD.MOV.U32 R17, RZ, RZ, R7 ;  /* 0x000000ffff110224 */ /* 0x004fe400078e0007 */
[----:B---3--:R-:W-:Y:S01]  /*1bd90*/  @P0 IMAD.MOV.U32 R16, RZ, RZ, R44 ;  /* 0x000000ffff100224 */ /* 0x008fe200078e002c */
[----:B------:R-:W2:Y:S04]  /*1bda0*/  LDL.LU R7, [R1+0xfdc] ;  /* 0x000fdc0001077983 */ /* 0x000ea80000300800 */
[----:B------:R-:W3:Y:S04]  /*1bdb0*/  LDL.LU R44, [R1+0xfd8] ;  /* 0x000fd800012c7983 */ /* 0x000ee80000300800 */
[----:B------:R-:W3:Y:S04]  /*1bdc0*/  LDL.LU R19, [R1+0x12c] ;  /* 0x00012c0001137983 */ /* 0x000ee80000300800 */
[----:B------:R4:W3:Y:S02]  /*1bdd0*/  @P0 LDG.E.U8 R3, desc[UR20][R16.64] ;  /* 0x0000001410030981 */ /* 0x0008e4000c1e1100 */
[----:B----4-:R-:W-:-:S02]  /*1bde0*/  @P0 IMAD.MOV.U32 R16, RZ, RZ, R22 ;  /* 0x000000ffff100224 */ /* 0x010fc400078e0016 */
[----:B------:R-:W4:Y:S01]  /*1bdf0*/  LDL.LU R22, [R1+0xfd4] ;  /* 0x000fd40001167983 */ /* 0x000f220000300800 */
[----:B------:R-:W-:-:S03]  /*1be00*/  @P0 IMAD.MOV.U32 R17, RZ, RZ, R91 ;  /* 0x000000ffff110224 */ /* 0x000fc600078e005b */
[----:B------:R-:W4:Y:S04]  /*1be10*/  LDL.LU R91, [R1+0x128] ;  /* 0x00012800015b7983 */ /* 0x000f280000300800 */
[----:B------:R0:W4:Y:S02]  /*1be20*/  @P0 LDG.E.U8 R2, desc[UR20][R16.64] ;  /* 0x0000001410020981 */ /* 0x000124000c1e1100 */
[----:B0-----:R-:W-:Y:S02]  /*1be30*/  @P0 IMAD.MOV.U32 R16, RZ, RZ, R23 ;  /* 0x000000ffff100224 */ /* 0x001fe400078e0017 */
[----:B------:R-:W-:Y:S01]  /*1be40*/  @P0 IMAD.MOV.U32 R17, RZ, RZ, R78 ;  /* 0x000000ffff110224 */ /* 0x000fe200078e004e */
[----:B------:R-:W4:Y:S04]  /*1be50*/  LDL.LU R23, [R1+0xfd0] ;  /* 0x000fd00001177983 */ /* 0x000f280000300800 */
[----:B------:R0:W4:Y:S02]  /*1be60*/  @P0 LDG.E.U8 R6, desc[UR20][R16.64] ;  /* 0x0000001410060981 */ /* 0x000124000c1e1100 */
[----:B0-----:R-:W-:-:S02]  /*1be70*/  @P0 IMAD.MOV.U32 R17, RZ, RZ, R24 ;  /* 0x000000ffff110224 */ /* 0x001fc400078e0018 */
[----:B------:R-:W-:Y:S01]  /*1be80*/  @P0 IMAD.MOV.U32 R16, RZ, RZ, R89 ;  /* 0x000000ffff100224 */ /* 0x000fe200078e0059 */
[----:B------:R-:W4:Y:S04]  /*1be90*/  LDL.LU R24, [R1+0xfcc] ;  /* 0x000fcc0001187983 */ /* 0x000f280000300800 */
[----:B------:R-:W4:Y:S01]  /*1bea0*/  LDL.LU R89, [R1+0xfc8] ;  /* 0x000fc80001597983 */ /* 0x000f220000300800 */
[----:B------:R-:W-:Y:S02]  /*1beb0*/  PRMT R41, RZ, 0x7610, R41 ;  /* 0x00007610ff297816 */ /* 0x000fe40000000029 */
[----:B------:R-:W-:Y:S02]  /*1bec0*/  PRMT R40, RZ, 0x7610, R40 ;  /* 0x00007610ff287816 */ /* 0x000fe40000000028 */
[----:B------:R-:W-:-:S02]  /*1bed0*/  PRMT R39, RZ, 0x7610, R39 ;  /* 0x00007610ff277816 */ /* 0x000fc40000000027 */
[----:B------:R-:W-:Y:S02]  /*1bee0*/  PRMT R38, RZ, 0x7610, R38 ;  /* 0x00007610ff267816 */ /* 0x000fe40000000026 */
[----:B------:R-:W-:Y:S02]  /*1bef0*/  PRMT R37, RZ, 0x7610, R37 ;  /* 0x00007610ff257816 */ /* 0x000fe40000000025 */
[----:B------:R-:W-:Y:S02]  /*1bf00*/  PRMT R36, RZ, 0x7610, R36 ;  /* 0x00007610ff247816 */ /* 0x000fe40000000024 */
        /* <DEDUP_REMOVED lines=8> */
[----:B--2---:R-:W-:-:S02]  /*1bf90*/  PRMT R7, RZ, 0x7610, R7 ;  /* 0x00007610ff077816 */ /* 0x004fc40000000007 */
[C---:B---3--:R-:W-:Y:S02]  /*1bfa0*/  SEL R14, R44.reuse, R14, !P3 ;  /* 0x0000000e2c0e7207 */ /* 0x048fe40005800000 */
[----:B------:R-:W-:Y:S02]  /*1bfb0*/  SEL R13, R44, R13, !P3 ;  /* 0x0000000d2c0d7207 */ /* 0x000fe40005800000 */
[----:B------:R0:W2:Y:S02]  /*1bfc0*/  @P0 LDG.E.U8 R7, desc[UR20][R16.64] ;  /* 0x0000001410070981 */ /* 0x0000a4000c1e1100 */
[----:B0-----:R-:W-:Y:S02]  /*1bfd0*/  IMAD R16, R14, UR4, RZ ;  /* 0x000000040e107c24 */ /* 0x001fe4000f8e02ff */
[----:B----4-:R-:W-:Y:S01]  /*1bfe0*/  @!P5 IMAD.MOV R22, RZ, RZ, -R22 ;  /* 0x000000ffff16d224 */ /* 0x010fe200078e0a16 */
[----:B------:R-:W-:Y:S01]  /*1bff0*/  SEL R14, R44, R84, !P3 ;  /* 0x000000542c0e7207 */ /* 0x000fe20005800000 */
[----:B------:R-:W-:Y:S01]  /*1c000*/  IMAD R17, R13, UR5, RZ ;  /* 0x000000050d117c24 */ /* 0x000fe2000f8e02ff */
[----:B------:R-:W0:Y:S01]  /*1c010*/  LDCU UR4, c[0x0][0x3b0] ;  /* 0x00007600ff0477ac */ /* 0x000e220008000800 */
[----:B-1----:R-:W-:-:S02]  /*1c020*/  IADD3 R47, P5, PT, R16, R9, RZ ;  /* 0x00000009102f7210 */ /* 0x002fc40007fbe0ff */
[----:B------:R-:W-:Y:S01]  /*1c030*/  SEL R13, R44, R18, !P3 ;  /* 0x000000122c0d7207 */ /* 0x000fe20005800000 */
[----:B------:R-:W-:Y:S01]  /*1c040*/  IMAD R18, R14, UR6, RZ ;  /* 0x000000060e127c24 */ /* 0x000fe2000f8e02ff */
[----:B------:R-:W1:Y:S01]  /*1c050*/  LDCU UR5, c[0x0][0x3b0] ;  /* 0x00007600ff0577ac */ /* 0x000e620008000800 */
[-C--:B------:R-:W-:Y:S02]  /*1c060*/  LEA.HI.X.SX32 R16, R16, R8.reuse, 0x1, P5 ;  /* 0x0000000810107211 */ /* 0x080fe400028f0eff */
[----:B------:R-:W-:Y:S02]  /*1c070*/  IADD3 R48, P5, PT, R17, R9, RZ ;  /* 0x0000000911307210 */ /* 0x000fe40007fbe0ff */
[----:B------:R-:W-:Y:S01]  /*1c080*/  SEL R14, R44, R19, !P3 ;  /* 0x000000132c0e7207 */ /* 0x000fe20005800000 */
[----:B------:R-:W-:Y:S01]  /*1c090*/  STL [R1+0x560], R47 ;  /* 0x0005602f01007387 */ /* 0x000fe20000100800 */
[----:B------:R-:W-:Y:S01]  /*1c0a0*/  IMAD R19, R13, UR12, RZ ;  /* 0x0000000c0d137c24 */ /* 0x000fe2000f8e02ff */
[----:B------:R-:W-:-:S02]  /*1c0b0*/  LEA.HI.X.SX32 R64, R17, R8, 0x1, P5 ;  /* 0x0000000811407211 */ /* 0x000fc400028f0eff */
[----:B------:R-:W-:Y:S01]  /*1c0c0*/  IADD3 R59, P5, PT, R18, R9, RZ ;  /* 0x00000009123b7210 */ /* 0x000fe20007fbe0ff */
[----:B------:R3:W-:Y:S01]  /*1c0d0*/  STL [R1+0x55c], R16 ;  /* 0x00055c1001007387 */ /* 0x0007e20000100800 */
[----:B------:R-:W-:Y:S01]  /*1c0e0*/  @P0 IMAD.MOV.U32 R17, RZ, RZ, R16 ;  /* 0x000000ffff110224 */ /* 0x000fe200078e0010 */
[----:B------:R-:W-:Y:S02]  /*1c0f0*/  SEL R13, R44, R91, !P3 ;  /* 0x0000005b2c0d7207 */ /* 0x000fe40005800000 */
[----:B------:R-:W-:Y:S01]  /*1c100*/  LEA.HI.X.SX32 R60, R18, R8, 0x1, P5 ;  /* 0x00000008123c7211 */ /* 0x000fe200028f0eff */
[----:B------:R-:W-:Y:S01]  /*1c110*/  IMAD R14, R14, UR13, RZ ;  /* 0x0000000d0e0e7c24 */ /* 0x000fe2000f8e02ff */
[----:B------:R-:W-:Y:S01]  /*1c120*/  IADD3 R53, P5, PT, R19, R9, RZ ;  /* 0x0000000913357210 */ /* 0x000fe20007fbe0ff */
[----:B---3--:R-:W-:-:S03]  /*1c130*/  @P0 IMAD.MOV.U32 R16, RZ, RZ, R47 ;  /* 0x000000ffff100224 */ /* 0x008fc600078e002f */
[----:B------:R-:W-:Y:S01]  /*1c140*/  LEA.HI.X.SX32 R54, R19, R8, 0x1, P5 ;  /* 0x0000000813367211 */ /* 0x000fe200028f0eff */
[----:B0-----:R-:W-:Y:S01]  /*1c150*/  IMAD R13, R13, UR4, RZ ;  /* 0x000000040d0d7c24 */ /* 0x001fe2000f8e02ff */
[----:B------:R0:W3:Y:S01]  /*1c160*/  @P0 LDG.E.U8 R41, desc[UR20][R16.64] ;  /* 0x0000001410290981 */ /* 0x0000e2000c1e1100 */
[----:B------:R-:W-:Y:S02]  /*1c170*/  IADD3 R47, P5, PT, R14, R9, RZ ;  /* 0x000000090e2f7210 */ /* 0x000fe40007fbe0ff */
[----:B------:R-:W-:Y:S01]  /*1c180*/  SEL R89, R44, R89, !P3 ;  /* 0x000000592c597207 */ /* 0x000fe20005800000 */
[----:B------:R4:W-:Y:S01]  /*1c190*/  STL [R1+0x5a0], R48 ;  /* 0x0005a03001007387 */ /* 0x0009e20000100800 */
[----:B------:R-:W4:Y:S01]  /*1c1a0*/  LDCU UR4, c[0x0][0x3b0] ;  /* 0x00007600ff0477ac */ /* 0x000f220008000800 */
[----:B0-----:R-:W-:Y:S02]  /*1c1b0*/  @P0 IMAD.MOV.U32 R16, RZ, RZ, R48 ;  /* 0x000000ffff100224 */ /* 0x001fe400078e0030 */
[----:B------:R-:W-:-:S02]  /*1c1c0*/  @P0 IMAD.MOV.U32 R17, RZ, RZ, R64 ;  /* 0x000000ffff110224 */ /* 0x000fc400078e0040 */
[----:B-1----:R-:W-:Y:S01]  /*1c1d0*/  IMAD R89, R89, UR5, RZ ;  /* 0x0000000559597c24 */ /* 0x002fe2000f8e02ff */
[----:B------:R-:W0:Y:S01]  /*1c1e0*/  LDCU UR5, c[0x0][0x3b0] ;  /* 0x00007600ff0577ac */ /* 0x000e220008000800 */
[----:B----4-:R-:W-:Y:S01]  /*1c1f0*/  LEA.HI.X.SX32 R48, R14, R8, 0x1, P5 ;  /* 0x000000080e307211 */ /* 0x010fe200028f0eff */
[----:B------:R1:W4:Y:S01]  /*1c200*/  @P0 LDG.E.U8 R40, desc[UR20][R16.64] ;  /* 0x0000001410280981 */ /* 0x000322000c1e1100 */
[----:B------:R-:W-:-:S04]  /*1c210*/  IADD3 R18, P5, PT, R13, R9, RZ ;  /* 0x000000090d127210 */ /* 0x000fc80007fbe0ff */
[----:B------:R-:W-:Y:S01]  /*1c220*/  LEA.HI.X.SX32 R19, R13, R8, 0x1, P5 ;  /* 0x000000080d137211 */ /* 0x000fe200028f0eff */
[----:B-1----:R-:W-:Y:S02]  /*1c230*/  @P0 IMAD.MOV.U32 R16, RZ, RZ, R59 ;  /* 0x000000ffff100224 */ /* 0x002fe400078e003b */
[----:B------:R-:W-:Y:S01]  /*1c240*/  @P0 IMAD.MOV.U32 R17, RZ, RZ, R60 ;  /* 0x000000ffff110224 */ /* 0x000fe200078e003c */
[----:B------:R-:W-:-:S04]  /*1c250*/  IADD3 R14, P5, PT, R89, R9, RZ ;  /* 0x00000009590e7210 */ /* 0x000fc80007fbe0ff */
[----:B------:R1:W2:Y:S01]  /*1c260*/  @P0 LDG.E.U8 R39, desc[UR20][R16.64] ;  /* 0x0000001410270981 */ /* 0x0002a2000c1e1100 */
[----:B------:R-:W-:Y:S02]  /*1c270*/  LEA.HI.X.SX32 R13, R89, R8, 0x1, P5 ;  /* 0x00000008590d7211 */ /* 0x000fe400028f0eff */
[----:B------:R-:W-:Y:S01]  /*1c280*/  ISETP.GT.U32.AND P5, PT, R10, R23, PT ;  /* 0x000000170a00720c */ /* 0x000fe20003fa4070 */
[----:B-1----:R-:W-:Y:S02]  /*1c290*/  @P0 IMAD.MOV.U32 R16, RZ, RZ, R53 ;  /* 0x000000ffff100224 */ /* 0x002fe400078e0035 */
[----:B------:R-:W-:Y:S01]  /*1c2a0*/  @P0 IMAD.MOV.U32 R17, RZ, RZ, R54 ;  /* 0x000000ffff110224 */ /* 0x000fe200078e0036 */
[----:B------:R-:W-:Y:S04]  /*1c2b0*/  STL [R1+0x59c], R64 ;  /* 0x00059c4001007387 */ /* 0x000fe80000100800 */
[----:B------:R1:W2:Y:S04]  /*1c2c0*/  @P0 LDG.E.U8 R38, desc[UR20][R16.64] ;  /* 0x0000001410260981 */ /* 0x0002a8000c1e1100 */
[----:B------:R-:W-:Y:S01]  /*1c2d0*/  STL [R1+0x5e0], R59 ;  /* 0x0005e03b01007387 */ /* 0x000fe20000100800 */
[----:B------:R-:W-:-:S03]  /*1c2e0*/  SEL R22, R44, R22, !P3 ;  /* 0x000000162c167207 */ /* 0x000fc60005800000 */
[----:B------:R-:W-:Y:S01]  /*1c2f0*/  STL [R1+0x5dc], R60 ;  /* 0x0005dc3c01007387 */ /* 0x000fe20000100800 */
[----:B------:R-:W-:-:S03]  /*1c300*/  @!P4 IMAD.MOV R24, RZ, RZ, -R24 ;  /* 0x000000ffff18c224 */ /* 0x000fc600078e0a18 */
[----:B------:R-:W-:Y:S01]  /*1c310*/  STL [R1+0x620], R53 ;  /* 0x0006203501007387 */ /* 0x000fe20000100800 */
[----:B-1----:R-:W-:Y:S02]  /*1c320*/  @P0 IMAD.MOV.U32 R16, RZ, RZ, R47 ;  /* 0x000000ffff100224 */ /* 0x002fe400078e002f */
[----:B------:R-:W-:Y:S01]  /*1c330*/  @P0 IMAD.MOV.U32 R17, RZ, RZ, R48 ;  /* 0x000000ffff110224 */ /* 0x000fe200078e0030 */
[----:B------:R-:W-:Y:S04]  /*1c340*/  STL [R1+0x61c], R54 ;  /* 0x00061c3601007387 */ /* 0x000fe80000100800 */
[----:B------:R-:W-:Y:S04]  /*1c350*/  STL [R1+0x660], R47 ;  /* 0x0006602f01007387 */ /* 0x000fe80000100800 */
[----:B------:R1:W2:Y:S04]  /*1c360*/  @P0 LDG.E.U8 R37, desc[UR20][R16.64] ;  /* 0x0000001410250981 */ /* 0x0002a8000c1e1100 */
[----:B------:R-:W-:Y:S01]  /*1c370*/  STL [R1+0x65c], R48 ;  /* 0x00065c3001007387 */ /* 0x000fe20000100800 */
[----:B------:R-:W-:-:S03]  /*1c380*/  IMAD R22, R22, UR4, RZ ;  /* 0x0000000416167c24 */ /* 0x000fc6000f8e02ff */
[----:B------:R-:W-:Y:S01]  /*1c390*/  STL [R1+0x6a0], R18 ;  /* 0x0006a01201007387 */ /* 0x000fe20000100800 */
[----:B------:R-:W-:-:S03]  /*1c3a0*/  SEL R24, R44, R24, !P3 ;  /* 0x000000182c187207 */ /* 0x000fc60005800000 */
[----:B------:R-:W-:Y:S01]  /*1c3b0*/  STL [R1+0x69c], R19 ;  /* 0x00069c1301007387 */ /* 0x000fe20000100800 */
[----:B-1----:R-:W-:Y:S02]  /*1c3c0*/  @P0 IMAD.MOV.U32 R16, RZ, RZ, R18 ;  /* 0x000000ffff100224 */ /* 0x002fe400078e0012 */
[----:B------:R-:W-:Y:S01]  /*1c3d0*/  @P0 IMAD.MOV.U32 R17, RZ, RZ, R19 ;  /* 0x000000ffff110224 */ /* 0x000fe200078e0013 */
[----:B------:R-:W-:Y:S04]  /*1c3e0*/  STL [R1+0x6e0], R14 ;  /* 0x0006e00e01007387 */ /* 0x000fe80000100800 */
[----:B------:R1:W-:Y:S01]  /*1c3f0*/  STL [R1+0x6dc], R13 ;  /* 0x0006dc0d01007387 */ /* 0x0003e20000100800 */
[----:B------:R-:W-:Y:S01]  /*1c400*/  @!P5 IMAD.IADD R23, R23, 0x1, -R10 ;  /* 0x000000011717d824 */ /* 0x000fe200078e0a0a */
[----:B------:R-:W1:Y:S02]  /*1c410*/  LDCU UR4, c[0x0][0x3b0] ;  /* 0x00007600ff0477ac */ /* 0x000e640008000800 */
[----:B------:R1:W2:Y:S01]  /*1c420*/  @P0 LDG.E.U8 R36, desc[UR20][R16.64] ;  /* 0x0000001410240981 */ /* 0x0002a2000c1e1100 */
[----:B0-----:R-:W-:-:S02]  /*1c430*/  IMAD R24, R24, UR5, RZ ;  /* 0x0000000518187c24 */ /* 0x001fc4000f8e02ff */
[----:B------:R-:W-:Y:S01]  /*1c440*/  @!P1 IMAD.MOV R23, RZ, RZ, -R23 ;  /* 0x000000ffff179224 */ /* 0x000fe200078e0a17 */
[----:B------:R-:W-:Y:S02]  /*1c450*/  ISETP.GT.U32.AND P4, PT, R10, R12, PT ;  /* 0x0000000c0a00720c */ /* 0x000fe40003f84070 */
[----:B------:R-:W-:Y:S02]  /*1c460*/  PRMT R27, RZ, 0x7610, R27 ;  /* 0x00007610ff1b7816 */ /* 0x000fe4000000001b */
[----:B------:R-:W-:Y:S01]  /*1c470*/  PRMT R26, RZ, 0x7610, R26 ;  /* 0x00007610ff1a7816 */ /* 0x000fe2000000001a */
[----:B-1----:R-:W-:Y:S01]  /*1c480*/  @P0 IMAD.MOV.U32 R17, RZ, RZ, R13 ;  /* 0x000000ffff110224 */ /* 0x002fe200078e000d */
[-C--:B------:R-:W-:Y:S01]  /*1c490*/  IADD3 R13, P5, PT, R22, R9.reuse, RZ ;  /* 0x00000009160d7210 */ /* 0x080fe20007fbe0ff */
[----:B------:R-:W-:Y:S01]  /*1c4a0*/  @P0 IMAD.MOV.U32 R16, RZ, RZ, R14 ;  /* 0x000000ffff100224 */ /* 0x000fe200078e000e */
[----:B------:R-:W-:Y:S02]  /*1c4b0*/  IADD3 R18, P1, PT, R24, R9, RZ ;  /* 0x0000000918127210 */ /* 0x000fe40007f3e0ff */
[----:B------:R-:W-:-:S02]  /*1c4c0*/  PRMT R25, RZ, 0x7610, R25 ;  /* 0x00007610ff197816 */ /* 0x000fc40000000019 */
[----:B------:R-:W-:Y:S01]  /*1c4d0*/  LEA.HI.X.SX32 R19, R22, R8, 0x1, P5 ;  /* 0x0000000816137211 */ /* 0x000fe200028f0eff */
[----:B------:R-:W-:Y:S04]  /*1c4e0*/  STL [R1+0x720], R13 ;  /* 0x0007200d01007387 */ /* 0x000fe80000100800 */
[----:B------:R0:W2:Y:S04]  /*1c4f0*/  @P0 LDG.E.U8 R35, desc[UR20][R16.64] ;  /* 0x0000001410230981 */ /* 0x0000a8000c1e1100 */
[----:B------:R1:W-:Y:S01]  /*1c500*/  STL [R1+0x71c], R19 ;  /* 0x00071c1301007387 */ /* 0x0003e20000100800 */
[----:B------:R-:W-:Y:S01]  /*1c510*/  VIADD R14, R0, 0x7 ;  /* 0x00000007000e7836 */ /* 0x000fe20000000000 */
[----:B------:R-:W2:Y:S01]  /*1c520*/  LDCU UR5, c[0x0][0x3b0] ;  /* 0x00007600ff0577ac */ /* 0x000ea20008000800 */
[----:B0-----:R-:W-:-:S02]  /*1c530*/  @P0 IMAD.MOV.U32 R16, RZ, RZ, R13 ;  /* 0x000000ffff100224 */ /* 0x001fc400078e000d */
[----:B------:R-:W-:Y:S01]  /*1c540*/  @P0 IMAD.MOV.U32 R17, RZ, RZ, R19 ;  /* 0x000000ffff110224 */ /* 0x000fe200078e0013 */
[----:B-1----:R-:W-:Y:S02]  /*1c550*/  LEA.HI.X.SX32 R19, R24, R8, 0x1, P1 ;  /* 0x0000000818137211 */ /* 0x002fe400008f0eff */
[----:B------:R-:W-:Y:S02]  /*1c560*/  IABS R13, R14 ;  /* 0x0000000e000d7213 */ /* 0x000fe40000000000 */
[----:B------:R0:W2:Y:S01]  /*1c570*/  @P0 LDG.E.U8 R34, desc[UR20][R16.64] ;  /* 0x0000001410220981 */ /* 0x0000a2000c1e1100 */
[----:B------:R-:W-:Y:S01]  /*1c580*/  SEL R23, R44, R23, !P3 ;  /* 0x000000172c177207 */ /* 0x000fe20005800000 */
[----:B------:R-:W-:Y:S02]  /*1c590*/  @!P4 IMAD.IADD R12, R12, 0x1, -R10 ;  /* 0x000000010c0cc824 */ /* 0x000fe400078e0a0a */
[----:B0-----:R-:W-:Y:S02]  /*1c5a0*/  @P0 IMAD.MOV.U32 R16, RZ, RZ, R18 ;  /* 0x000000ffff100224 */ /* 0x001fe400078e0012 */
[----:B------:R-:W-:-:S02]  /*1c5b0*/  @P0 IMAD.MOV.U32 R17, RZ, RZ, R19 ;  /* 0x000000ffff110224 */ /* 0x000fc400078e0013 */
[----:B------:R-:W-:Y:S01]  /*1c5c0*/  IMAD R23, R23, UR4, RZ ;  /* 0x0000000417177c24 */ /* 0x000fe2000f8e02ff */
[----:B------:R-:W-:Y:S01]  /*1c5d0*/  ISETP.GT.U32.AND P1, PT, R10, R12, PT ;  /* 0x0000000c0a00720c */ /* 0x000fe20003f24070 */
[----:B------:R0:W-:Y:S04]  /*1c5e0*/  STL [R1+0x758], R18 ;  /* 0x0007581201007387 */ /* 0x0001e80000100800 */
[----:B------:R1:W2:Y:S01]  /*1c5f0*/  @P0 LDG.E.U8 R33, desc[UR20][R16.64] ;  /* 0x0000001410210981 */ /* 0x0002a2000c1e1100 */
[----:B------:R-:W-:Y:S01]  /*1c600*/  ISETP.GE.AND P4, PT, R15, RZ, PT ;  /* 0x000000ff0f00720c */ /* 0x000fe20003f86270 */
[----:B------:R-:W0:Y:S01]  /*1c610*/  LDCU UR4, c[0x0][0x3b0] ;  /* 0x00007600ff0477ac */ /* 0x000e220008000800 */
[----:B-1----:R-:W-:-:S04]  /*1c620*/  IMAD.HI.U32 R16, R11, R13, RZ ;  /* 0x0000000d0b107227 */ /* 0x002fc800078e00ff */
[----:B------:R-:W-:Y:S01]  /*1c630*/  IMAD.MOV R16, RZ, RZ, -R16 ;  /* 0x000000ffff107224 */ /* 0x000fe200078e0a10 */
[----:B0-----:R-:W-:-:S03]  /*1c640*/  IADD3 R18, P5, PT, R23, R9, RZ ;  /* 0x0000000917127210 */ /* 0x001fc60007fbe0ff */
[----:B------:R-:W-:Y:S01]  /*1c650*/  IMAD R13, R10, R16, R13 ;  /* 0x000000100a0d7224 */ /* 0x000fe200078e020d */
[----:B------:R0:W-:Y:S01]  /*1c660*/  STL [R1+0x754], R19 ;  /* 0x0007541301007387 */ /* 0x0001e20000100800 */
[----:B------:R-:W-:Y:S01]  /*1c670*/  @!P1 IMAD.IADD R12, R12, 0x1, -R10 ;  /* 0x000000010c0c9824 */ /* 0x000fe200078e0a0a */
[----:B------:R-:W-:Y:S01]  /*1c680*/  ISETP.GE.AND P1, PT, R14, RZ, PT ;  /* 0x000000ff0e00720c */ /* 0x000fe20003f26270 */
[----:B------:R-:W-:Y:S01]  /*1c690*/  VIADD R14, R0, 0xf ;  /* 0x0000000f000e7836 */ /* 0x000fe20000000000 */
[----:B0-----:R-:W-:Y:S02]  /*1c6a0*/  LEA.HI.X.SX32 R19, R23, R8, 0x1, P5 ;  /* 0x0000000817137211 */ /* 0x001fe400028f0eff */
[----:B------:R-:W-:Y:S01]  /*1c6b0*/  ISETP.GT.U32.AND P5, PT, R10, R13, PT ;  /* 0x0000000d0a00720c */ /* 0x000fe20003fa4070 */
[----:B------:R-:W-:Y:S02]  /*1c6c0*/  @P0 IMAD.MOV.U32 R16, RZ, RZ, R18 ;  /* 0x000000ffff100224 */ /* 0x000fe400078e0012 */
[----:B------:R-:W-:-:S02]  /*1c6d0*/  @!P4 IMAD.MOV R12, RZ, RZ, -R12 ;  /* 0x000000ffff0cc224 */ /* 0x000fc400078e0a0c */
[----:B------:R-:W-:Y:S01]  /*1c6e0*/  @P0 IMAD.MOV.U32 R17, RZ, RZ, R19 ;  /* 0x000000ffff110224 */ /* 0x000fe200078e0013 */
[----:B------:R-:W-:-:S04]  /*1c6f0*/  IABS R15, R14 ;  /* 0x0000000e000f7213 */ /* 0x000fc80000000000 */
[----:B------:R0:W2:Y:S03]  /*1c700*/  @P0 LDG.E.U8 R32, desc[UR20][R16.64] ;  /* 0x0000001410200981 */ /* 0x0000a6000c1e1100 */
[----:B------:R-:W-:Y:S01]  /*1c710*/  @!P5 IMAD.IADD R13, R13, 0x1, -R10 ;  /* 0x000000010d0dd824 */ /* 0x000fe200078e0a0a */
[----:B0-----:R-:W-:Y:S01]  /*1c720*/  SEL R16, R44, R12, !P3 ;  /* 0x0000000c2c107207 */ /* 0x001fe20005800000 */
[----:B------:R-:W-:-:S03]  /*1c730*/  IMAD.MOV.U32 R12, RZ, RZ, R15 ;  /* 0x000000ffff0c7224 */ /* 0x000fc600078e000f */
[----:B------:R-:W-:Y:S01]  /*1c740*/  ISETP.GT.U32.AND P5, PT, R10, R13, PT ;  /* 0x0000000d0a00720c */ /* 0x000fe20003fa4070 */
[----:B------:R-:W-:-:S04]  /*1c750*/  IMAD.HI.U32 R15, R11, R12, RZ ;  /* 0x0000000c0b0f7227 */ /* 0x000fc800078e00ff */
[----:B------:R-:W-:Y:S01]  /*1c760*/  IMAD R16, R16, UR4, RZ ;  /* 0x0000000410107c24 */ /* 0x000fe2000f8e02ff */
[----:B------:R0:W-:Y:S01]  /*1c770*/  STL [R1+0x790], R18 ;  /* 0x0007901201007387 */ /* 0x0001e20000100800 */
[----:B------:R-:W-:Y:S01]  /*1c780*/  IMAD.MOV R15, RZ, RZ, -R15 ;  /* 0x000000ffff0f7224 */ /* 0x000fe200078e0a0f */
[----:B------:R-:W1:Y:S03]  /*1c790*/  LDCU UR4, c[0x0][0x3b0] ;  /* 0x00007600ff0477ac */ /* 0x000e660008000800 */
[----:B------:R-:W-:Y:S02]  /*1c7a0*/  IMAD R12, R10, R15, R12 ;  /* 0x0000000f0a0c7224 */ /* 0x000fe400078e020c */
[----:B------:R-:W-:Y:S01]  /*1c7b0*/  @!P5 IMAD.IADD R13, R13, 0x1, -R10 ;  /* 0x000000010d0dd824 */ /* 0x000fe200078e0a0a */
[----:B0-----:R-:W-:Y:S02]  /*1c7c0*/  IADD3 R18, P4, PT, R16, R9, RZ ;  /* 0x0000000910127210 */ /* 0x001fe40007f9e0ff */
[----:B------:R-:W-:Y:S01]  /*1c7d0*/  ISETP.GT.U32.AND P5, PT, R10, R12, PT ;  /* 0x0000000c0a00720c */ /* 0x000fe20003fa4070 */
[----:B------:R0:W-:Y:S01]  /*1c7e0*/  STL [R1+0x78c], R19 ;  /* 0x00078c1301007387 */ /* 0x0001e20000100800 */
[----:B------:R-:W-:Y:S01]  /*1c7f0*/  @!P1 IMAD.MOV R13, RZ, RZ, -R13 ;  /* 0x000000ffff0d9224 */ /* 0x000fe200078e0a0d */
[----:B0-----:R-:W-:-:S02]  /*1c800*/  LEA.HI.X.SX32 R19, R16, R8, 0x1, P4 ;  /* 0x0000000810137211 */ /* 0x001fc400020f0eff */
[----:B------:R-:W-:Y:S01]  /*1c810*/  ISETP.GE.AND P4, PT, R14, RZ, PT ;  /* 0x000000ff0e00720c */ /* 0x000fe20003f86270 */
[----:B------:R-:W-:Y:S02]  /*1c820*/  VIADD R14, R0, 0x17 ;  /* 0x00000017000e7836 */ /* 0x000fe40000000000 */
[----:B------:R-:W-:Y:S02]  /*1c830*/  @P0 IMAD.MOV.U32 R16, RZ, RZ, R18 ;  /* 0x000000ffff100224 */ /* 0x000fe400078e0012 */
[----:B------:R-:W-:Y:S01]  /*1c840*/  @P0 IMAD.MOV.U32 R17, RZ, RZ, R19 ;  /* 0x000000ffff110224 */ /* 0x000fe200078e0013 */
[----:B------:R-:W-:Y:S02]  /*1c850*/  IABS R15, R14 ;  /* 0x0000000e000f7213 */ /* 0x000fe40000000000 */
[----:B------:R-:W-:Y:S02]  /*1c860*/  @!P5 IMAD.IADD R12, R12, 0x1, -R10 ;  /* 0x000000010c0cd824 */ /* 0x000fe400078e0a0a */
[----:B------:R0:W2:Y:S03]  /*1c870*/  @P0 LDG.E.U8 R31, desc[UR20][R16.64] ;  /* 0x00000014101f0981 */ /* 0x0000a6000c1e1100 */
[----:B------:R-:W-:-:S02]  /*1c880*/  ISETP.GT.U32.AND P5, PT, R10, R12, PT ;  /* 0x0000000c0a00720c */ /* 0x000fc40003fa4070 */
[----:B0-----:R-:W-:Y:S01]  /*1c890*/  SEL R16, R44, R13, !P3 ;  /* 0x0000000d2c107207 */ /* 0x001fe20005800000 */
[----:B------:R-:W-:-:S04]  /*1c8a0*/  IMAD.MOV.U32 R13, RZ, RZ, R15 ;  /* 0x000000ffff0d7224 */ /* 0x000fc800078e000f */
[----:B------:R-:W-:-:S04]  /*1c8b0*/  IMAD.HI.U32 R15, R11, R13, RZ ;  /* 0x0000000d0b0f7227 */ /* 0x000fc800078e00ff */
[----:B-1----:R-:W-:Y:S01]  /*1c8c0*/  IMAD R16, R16, UR4, RZ ;  /* 0x0000000410107c24 */ /* 0x002fe2000f8e02ff */
[----:B------:R0:W-:Y:S01]  /*1c8d0*/  STL [R1+0x7c8], R18 ;  /* 0x0007c81201007387 */ /* 0x0001e20000100800 */
[----:B------:R-:W-:Y:S02]  /*1c8e0*/  IMAD.MOV R15, RZ, RZ, -R15 ;  /* 0x000000ffff0f7224 */ /* 0x000fe400078e0a0f */
[----:B------:R-:W-:Y:S01]  /*1c8f0*/  @!P5 IMAD.IADD R12, R12, 0x1, -R10 ;  /* 0x000000010c0cd824 */ /* 0x000fe200078e0a0a */
[----:B------:R-:W1:Y:S01]  /*1c900*/  LDCU UR4, c[0x0][0x3b0] ;  /* 0x00007600ff0477ac */ /* 0x000e620008000800 */
[----:B------:R-:W-:Y:S01]  /*1c910*/  IMAD R13, R10, R15, R13 ;  /* 0x0000000f0a0d7224 */ /* 0x000fe200078e020d */
[----:B------:R0:W-:Y:S02]  /*1c920*/  STL [R1+0x7c4], R19 ;  /* 0x0007c41301007387 */ /* 0x0001e40000100800 */
[----:B0-----:R-:W-:Y:S02]  /*1c930*/  IADD3 R18, P1, PT, R16, R9, RZ ;  /* 0x0000000910127210 */ /* 0x001fe40007f3e0ff */
[----:B------:R-:W-:-:S02]  /*1c940*/  ISETP.GT.U32.AND P5, PT, R10, R13, PT ;  /* 0x0000000d0a00720c */ /* 0x000fc40003fa4070 */
[----:B------:R-:W-:Y:S02]  /*1c950*/  LEA.HI.X.SX32 R19, R16, R8, 0x1, P1 ;  /* 0x0000000810137211 */ /* 0x000fe400008f0eff */
[----:B------:R-:W-:Y:S01]  /*1c960*/  ISETP.GE.AND P1, PT, R14, RZ, PT ;  /* 0x000000ff0e00720c */ /* 0x000fe20003f26270 */
[----:B------:R-:W-:Y:S02]  /*1c970*/  VIADD R14, R0, 0x1f ;  /* 0x0000001f000e7836 */ /* 0x000fe40000000000 */
[----:B------:R-:W-:Y:S02]  /*1c980*/  @P0 IMAD.MOV.U32 R16, RZ, RZ, R18 ;  /* 0x000000ffff100224 */ /* 0x000fe400078e0012 */
[----:B------:R-:W-:Y:S02]  /*1c990*/  @!P4 IMAD.MOV R12, RZ, RZ, -R12 ;  /* 0x000000ffff0cc224 */ /* 0x000fe400078e0a0c */
[----:B------:R-:W-:Y:S01]  /*1c9a0*/  @P0 IMAD.MOV.U32 R17, RZ, RZ, R19 ;  /* 0x000000ffff110224 */ /* 0x000fe200078e0013 */
[----:B------:R-:W-:Y:S01]  /*1c9b0*/  IABS R15, R14 ;  /* 0x0000000e000f7213 */ /* 0x000fe20000000000 */
[----:B------:R-:W-:-:S03]  /*1c9c0*/  @!P5 IMAD.IADD R13, R13, 0x1, -R10 ;  /* 0x000000010d0dd824 */ /* 0x000fc600078e0a0a */
[----:B------:R0:W2:Y:S02]  /*1c9d0*/  @P0 LDG.E.U8 R30, desc[UR20][R16.64] ;  /* 0x00000014101e0981 */ /* 0x0000a4000c1e1100 */
[----:B------:R-:W-:Y:S02]  /*1c9e0*/  ISETP.GT.U32.AND P5, PT, R10, R13, PT ;  /* 0x0000000d0a00720c */ /* 0x000fe40003fa4070 */
        /* <DEDUP_REMOVED lines=9> */
[----:B------:R3:W-:Y:S01]  /*1ca80*/  STL [R1+0x424], R19 ;  /* 0x0004241301007387 */ /* 0x0007e20000100800 */
[----:B0-----:R-:W-:-:S03]  /*1ca90*/  IADD3 R18, P4, PT, R16, R9, RZ ;  /* 0x0000000910127210 */ /* 0x001fc60007f9e0ff */
[----:B------:R-:W-:Y:S02]  /*1caa0*/  ISETP.GT.U32.AND P5, PT, R10, R12, PT ;  /* 0x0000000c0a00720c */ /* 0x000fe40003fa4070 */
[----:B---3--:R-:W-:Y:S02]  /*1cab0*/  LEA.HI.X.SX32 R19, R16, R8, 0x1, P4 ;  /* 0x0000000810137211 */ /* 0x008fe400020f0eff */
[----:B------:R-:W-:Y:S01]  /*1cac0*/  ISETP.GE.AND P4, PT, R14, RZ, PT ;  /* 0x000000ff0e00720c */ /* 0x000fe20003f86270 */
[----:B------:R-:W-:Y:S02]  /*1cad0*/  VIADD R14, R0, 0x27 ;  /* 0x00000027000e7836 */ /* 0x000fe40000000000 */
[----:B------:R-:W-:Y:S02]  /*1cae0*/  @P0 IMAD.MOV.U32 R16, RZ, RZ, R18 ;  /* 0x000000ffff100224 */ /* 0x000fe400078e0012 */
[----:B------:R-:W-:Y:S02]  /*1caf0*/  @!P1 IMAD.MOV R13, RZ, RZ, -R13 ;  /* 0x000000ffff0d9224 */ /* 0x000fe400078e0a0d */
[----:B------:R-:W-:Y:S01]  /*1cb00*/  @P0 IMAD.MOV.U32 R17, RZ, RZ, R19 ;  /* 0x000000ffff110224 */ /* 0x000fe200078e0013 */
[----:B------:R-:W-:Y:S01]  /*1cb10*/  IABS R15, R14 ;  /* 0x0000000e000f7213 */ /* 0x000fe20000000000 */
[----:B------:R-:W-:-:S03]  /*1cb20*/  @!P5 IMAD.IADD R12, R12, 0x1, -R10 ;  /* 0x000000010c0cd824 */ /* 0x000fc600078e0a0a */
[----:B------:R0:W3:Y:S02]  /*1cb30*/  @P0 LDG.E.U8 R29, desc[UR20][R16.64] ;  /* 0x00000014101d0981 */ /* 0x0000e4000c1e1100 */
        /* <DEDUP_REMOVED lines=13> */
[----:B----4-:R-:W-:Y:S02]  /*1cc10*/  LEA.HI.X.SX32 R19, R16, R8, 0x1, P1 ;  /* 0x0000000810137211 */ /* 0x010fe400008f0eff */
[----:B------:R-:W-:Y:S01]  /*1cc20*/  ISETP.GE.AND P1, PT, R14, RZ, PT ;  /* 0x000000ff0e00720c */ /* 0x000fe20003f26270 */
[----:B------:R-:W-:Y:S02]  /*1cc30*/  VIADD R14, R0, 0x2f ;  /* 0x0000002f000e7836 */ /* 0x000fe40000000000 */
[----:B------:R-:W-:Y:S02]  /*1cc40*/  @P0 IMAD.MOV.U32 R16, RZ, RZ, R18 ;  /* 0x000000ffff100224 */ /* 0x000fe400078e0012 */
[----:B------:R-:W-:Y:S02]  /*1cc50*/  @!P4 IMAD.MOV R12, RZ, RZ, -R12 ;  /* 0x000000ffff0cc224 */ /* 0x000fe400078e0a0c */
[----:B------:R-:W-:Y:S01]  /*1cc60*/  @P0 IMAD.MOV.U32 R17, RZ, RZ, R19 ;  /* 0x000000ffff110224 */ /* 0x000fe200078e0013 */
[----:B------:R-:W-:Y:S01]  /*1cc70*/  IABS R15, R14 ;  /* 0x0000000e000f7213 */ /* 0x000fe20000000000 */
[----:B------:R-:W-:-:S03]  /*1cc80*/  @!P5 IMAD.IADD R13, R13, 0x1, -R10 ;  /* 0x000000010d0dd824 */ /* 0x000fc600078e0a0a */
[----:B------:R0:W4:Y:S02]  /*1cc90*/  @P0 LDG.E.U8 R28, desc[UR20][R16.64] ;  /* 0x00000014101c0981 */ /* 0x000124000c1e1100 */
        /* <DEDUP_REMOVED lines=48> */
[----:B------:R-:W-:Y:S02]  /*1cfa0*/  IMAD.MOV R15, RZ, RZ, -R15 ;  /* 0x000000ffff0f7224 */ /* 0x000fe400078e0a0f */
[----:B-1----:R-:W-:Y:S02]  /*1cfb0*/  IMAD R16, R16, UR4, RZ ;  /* 0x0000000410107c24 */ /* 0x002fe4000f8e02ff */
[----:B------:R-:W-:Y:S01]  /*1cfc0*/  @!P5 IMAD.IADD R13, R13, 0x1, -R10 ;  /* 0x000000010d0dd824 */ /* 0x000fe200078e0a0a */
[----:B------:R0:W-:Y:S01]  /*1cfd0*/  STL [R1+0x528], R18 ;  /* 0x0005281201007387 */ /* 0x0001e20000100800 */
[----:B------:R-:W-:-:S03]  /*1cfe0*/  IMAD R12, R10, R15, R12 ;  /* 0x0000000f0a0c7224 */ /* 0x000fc600078e020c */
[----:B------:R1:W-:Y:S01]  /*1cff0*/  STL [R1+0x524], R19 ;  /* 0x0005241301007387 */ /* 0x0003e20000100800 */
[----:B------:R-:W1:Y:S01]  /*1d000*/  LDCU UR4, c[0x0][0x3b0] ;  /* 0x00007600ff0477ac */ /* 0x000e620008000800 */
[----:B------:R-:W-:Y:S02]  /*1d010*/  ISETP.GT.U32.AND P5, PT, R10, R12, PT ;  /* 0x0000000c0a00720c */ /* 0x000fe40003fa4070 */
[----:B0-----:R-:W-:-:S04]  /*1d020*/  IADD3 R18, P4, PT, R16, R9, RZ ;  /* 0x0000000910127210 */ /* 0x001fc80007f9e0ff */
[----:B-1----:R-:W-:Y:S02]  /*1d030*/  LEA.HI.X.SX32 R19, R16, R8, 0x1, P4 ;  /* 0x0000000810137211 */ /* 0x002fe400020f0eff */
[----:B------:R-:W-:Y:S01]  /*1d040*/  ISETP.GE.AND P4, PT, R14, RZ, PT ;  /* 0x000000ff0e00720c */ /* 0x000fe20003f86270 */
[----:B------:R-:W-:Y:S02]  /*1d050*/  VIADD R14, R0, 0x47 ;  /* 0x00000047000e7836 */ /* 0x000fe40000000000 */
[----:B------:R-:W-:Y:S02]  /*1d060*/  @P0 IMAD.MOV.U32 R16, RZ, RZ, R18 ;  /* 0x000000ffff100224 */ /* 0x000fe400078e0012 */
[----:B------:R-:W-:Y:S02]  /*1d070*/  @!P1 IMAD.MOV R13, RZ, RZ, -R13 ;  /* 0x000000ffff0d9224 */ /* 0x000fe400078e0a0d */
[----:B------:R-:W-:Y:S02]  /*1d080*/  @P0 IMAD.MOV.U32 R17, RZ, RZ, R19 ;  /* 0x000000ffff110224 */ /* 0x000fe400078e0013 */
[----:B------:R-:W-:Y:S01]  /*1d090*/  @!P5 IMAD.IADD R12, R12, 0x1, -R10 ;  /* 0x000000010c0cd824 */ /* 0x000fe200078e0a0a */
[----:B------:R-:W-:-:S02]  /*1d0a0*/  IABS R15, R14 ;  /* 0x0000000e000f7213 */ /* 0x000fc40000000000 */
[----:B------:R0:W3:Y:S02]  /*1d0b0*/  @P0 LDG.E.U8 R25, desc[UR20][R16.64] ;  /* 0x0000001410190981 */ /* 0x0000e4000c1e1100 */
[----:B------:R-:W-:Y:S02]  /*1d0c0*/  ISETP.GT.U32.AND P1, PT, R10, R12, PT ;  /* 0x0000000c0a00720c */ /* 0x000fe40003f24070 */
[----:B0-----:R-:W-:Y:S01]  /*1d0d0*/  SEL R16, R44, R13, !P3 ;  /* 0x0000000d2c107207 */ /* 0x001fe20005800000 */
[----:B------:R-:W-:-:S04]  /*1d0e0*/  IMAD.MOV.U32 R13, RZ, RZ, R15 ;  /* 0x000000ffff0d7224 */ /* 0x000fc800078e000f */
[----:B------:R-:W-:-:S04]  /*1d0f0*/  IMAD.HI.U32 R15, R11, R13, RZ ;  /* 0x0000000d0b0f7227 */ /* 0x000fc800078e00ff */
[----:B------:R-:W-:Y:S01]  /*1d100*/  IMAD R16, R16, UR4, RZ ;  /* 0x0000000410107c24 */ /* 0x000fe2000f8e02ff */
[----:B------:R-:W0:Y:S01]  /*1d110*/  LDCU UR4, c[0x0][0x3b0] ;  /* 0x00007600ff0477ac */ /* 0x000e220008000800 */
[----:B------:R-:W-:Y:S02]  /*1d120*/  IMAD.MOV R15, RZ, RZ, -R15 ;  /* 0x000000ffff0f7224 */ /* 0x000fe400078e0a0f */
[----:B------:R-:W-:Y:S02]  /*1d130*/  @!P1 IMAD.IADD R12, R12, 0x1, -R10 ;  /* 0x000000010c0c9824 */ /* 0x000fe400078e0a0a */
[----:B------:R-:W-:Y:S02]  /*1d140*/  IMAD R13, R10, R15, R13 ;  /* 0x0000000f0a0d7224 */ /* 0x000fe400078e020d */
[----:B------:R-:W-:-:S03]  /*1d150*/  @!P4 IMAD.MOV R12, RZ, RZ, -R12 ;  /* 0x000000ffff0cc224 */ /* 0x000fc600078e0a0c */
[----:B------:R-:W-:Y:S02]  /*1d160*/  ISETP.GT.U32.AND P1, PT, R10, R13, PT ;  /* 0x0000000d0a00720c */ /* 0x000fe40003f24070 */
[----:B------:R-:W-:Y:S01]  /*1d170*/  SEL R12, R44, R12, !P3 ;  /* 0x0000000c2c0c7207 */ /* 0x000fe20005800000 */
[----:B------:R1:W-:Y:S04]  /*1d180*/  STL [R1+0x568], R18 ;  /* 0x0005681201007387 */ /* 0x0003e80000100800 */
[----:B------:R1:W-:Y:S01]  /*1d190*/  STL [R1+0x564], R19 ;  /* 0x0005641301007387 */ /* 0x0003e20000100800 */
[----:B0-----:R-:W-:Y:S01]  /*1d1a0*/  IMAD R12, R12, UR4, RZ ;  /* 0x000000040c0c7c24 */ /* 0x001fe2000f8e02ff */
[----:B------:R-:W-:Y:S02]  /*1d1b0*/  ISETP.GE.AND P4, PT, R14, RZ, PT ;  /* 0x000000ff0e00720c */ /* 0x000fe40003f86270 */
[----:B------:R-:W-:Y:S01]  /*1d1c0*/  PRMT R23, RZ, 0x7610, R23 ;  /* 0x00007610ff177816 */ /* 0x000fe20000000017 */
[----:B------:R-:W0:Y:S01]  /*1d1d0*/  LDCU UR4, c[0x0][0x3b0] ;  /* 0x00007600ff0477ac */ /* 0x000e220008000800 */
[----:B-1----:R-:W-:Y:S01]  /*1d1e0*/  IADD3 R18, P5, PT, R16, R9, RZ ;  /* 0x0000000910127210 */ /* 0x002fe20007fbe0ff */
[----:B------:R-:W-:-:S03]  /*1d1f0*/  @!P1 IMAD.IADD R13, R13, 0x1, -R10 ;  /* 0x000000010d0d9824 */ /* 0x000fc600078e0a0a */
[----:B------:R-:W-:Y:S01]  /*1d200*/  LEA.HI.X.SX32 R19, R16, R8, 0x1, P5 ;  /* 0x0000000810137211 */ /* 0x000fe200028f0eff */
[----:B------:R1:W-:Y:S01]  /*1d210*/  STL [R1+0x5a8], R18 ;  /* 0x0005a81201007387 */ /* 0x0003e20000100800 */
[----:B------:R-:W-:Y:S01]  /*1d220*/  @P0 IMAD.MOV.U32 R16, RZ, RZ, R18 ;  /* 0x000000ffff100224 */ /* 0x000fe200078e0012 */
[----:B------:R-:W-:Y:S02]  /*1d230*/  ISETP.GT.U32.AND P1, PT, R10, R13, PT ;  /* 0x0000000d0a00720c */ /* 0x000fe40003f24070 */
[----:B------:R0:W-:Y:S01]  /*1d240*/  STL [R1+0x5a4], R19 ;  /* 0x0005a41301007387 */ /* 0x0001e20000100800 */
[----:B------:R-:W-:Y:S01]  /*1d250*/  @P0 IMAD.MOV.U32 R17, RZ, RZ, R19 ;  /* 0x000000ffff110224 */ /* 0x000fe200078e0013 */
[----:B-1----:R-:W-:-:S04]  /*1d260*/  IADD3 R18, P5, PT, R12, R9, RZ ;  /* 0x000000090c127210 */ /* 0x002fc80007fbe0ff */
[----:B0-----:R-:W-:Y:S01]  /*1d270*/  LEA.HI.X.SX32 R19, R12, R8, 0x1, P5 ;  /* 0x000000080c137211 */ /* 0x001fe200028f0eff */
[----:B------:R-:W-:-:S04]  /*1d280*/  @P0 IMAD.MOV.U32 R14, RZ, RZ, R18 ;  /* 0x000000ffff0e0224 */ /* 0x000fc800078e0012 */
[----:B------:R-:W-:Y:S02]  /*1d290*/  @P0 IMAD.MOV.U32 R15, RZ, RZ, R19 ;  /* 0x000000ffff0f0224 */ /* 0x000fe400078e0013 */
[----:B------:R-:W-:-:S03]  /*1d2a0*/  @!P1 IMAD.IADD R13, R13, 0x1, -R10 ;  /* 0x000000010d0d9824 */ /* 0x000fc600078e0a0a */
[----:B------:R0:W3:Y:S01]  /*1d2b0*/  @P0 LDG.E.U8 R23, desc[UR20][R14.64] ;  /* 0x000000140e170981 */ /* 0x0000e2000c1e1100 */
[----:B------:R-:W-:Y:S02]  /*1d2c0*/  @!P4 IMAD.MOV R13, RZ, RZ, -R13 ;  /* 0x000000ffff0dc224 */ /* 0x000fe400078e0a0d */
[----:B0-----:R-:W-:-:S03]  /*1d2d0*/  VIADD R14, R0, 0x4f ;  /* 0x0000004f000e7836 */ /* 0x001fc60000000000 */
[----:B------:R-:W-:Y:S02]  /*1d2e0*/  SEL R15, R44, R13, !P3 ;  /* 0x0000000d2c0f7207 */ /* 0x000fe40005800000 */
[----:B------:R-:W-:-:S05]  /*1d2f0*/  IABS R12, R14 ;  /* 0x0000000e000c7213 */ /* 0x000fca0000000000 */
[----:B------:R-:W-:-:S04]  /*1d300*/  IMAD.HI.U32 R13, R11, R12, RZ ;  /* 0x0000000c0b0d7227 */ /* 0x000fc800078e00ff */
[----:B------:R-:W-:Y:S01]  /*1d310*/  IMAD.MOV R13, RZ, RZ, -R13 ;  /* 0x000000ffff0d7224 */ /* 0x000fe200078e0a0d */
[----:B------:R-:W-:-:S03]  /*1d320*/  PRMT R24, RZ, 0x7610, R24 ;  /* 0x00007610ff187816 */ /* 0x000fc60000000018 */
[C---:B------:R-:W-:Y:S02]  /*1d330*/  IMAD R12, R10.reuse, R13, R12 ;  /* 0x0000000d0a0c7224 */ /* 0x040fe400078e020c */
[----:B------:R-:W-:Y:S01]  /*1d340*/  IMAD R15, R15, UR4, RZ ;  /* 0x000000040f0f7c24 */ /* 0x000fe2000f8e02ff */
[----:B------:R-:W-:Y:S01]  /*1d350*/  PRMT R22, RZ, 0x7610, R22 ;  /* 0x00007610ff167816 */ /* 0x000fe20000000016 */
[----:B------:R0:W3:Y:S04]  /*1d360*/  @P0 LDG.E.U8 R24, desc[UR20][R16.64] ;  /* 0x0000001410180981 */ /* 0x0000e8000c1e1100 */
[----:B------:R-:W-:Y:S01]  /*1d370*/  STL [R1+0x5e8], R18 ;  /* 0x0005e81201007387 */ /* 0x000fe20000100800 */
[----:B------:R-:W-:Y:S01]  /*1d380*/  ISETP.GT.U32.AND P4, PT, R10, R12, PT ;  /* 0x0000000c0a00720c */ /* 0x000fe20003f84070 */
[----:B------:R-:W1:Y:S01]  /*1d390*/  LDCU UR4, c[0x0][0x3b0] ;  /* 0x00007600ff0477ac */ /* 0x000e620008000800 */
[----:B0-----:R-:W-:-:S04]  /*1d3a0*/  IADD3 R16, P1, PT, R15, R9, RZ ;  /* 0x000000090f107210 */ /* 0x001fc80007f3e0ff */
[----:B------:R-:W-:Y:S01]  /*1d3b0*/  LEA.HI.X.SX32 R17, R15, R8, 0x1, P1 ;  /* 0x000000080f117211 */ /* 0x000fe200008f0eff */
[----:B------:R-:W-:Y:S01]  /*1d3c0*/  VIADD R15, R0, 0x57 ;  /* 0x00000057000f7836 */ /* 0x000fe20000000000 */
[----:B------:R-:W-:-:S05]  /*1d3d0*/  ISETP.GE.AND P1, PT, R14, RZ, PT ;  /* 0x000000ff0e00720c */ /* 0x000fca0003f26270 */
[----:B------:R-:W-:Y:S01]  /*1d3e0*/  @!P4 IMAD.IADD R12, R12, 0x1, -R10 ;  /* 0x000000010c0cc824 */ /* 0x000fe200078e0a0a */
[----:B------:R-:W-:Y:S04]  /*1d3f0*/  STL [R1+0x5e4], R19 ;  /* 0x0005e41301007387 */ /* 0x000fe80000100800 */
[----:B------:R0:W3:Y:S01]  /*1d400*/  @P0 LDG.E.U8 R22, desc[UR20][R16.64] ;  /* 0x0000001410160981 */ /* 0x0000e2000c1e1100 */
[----:B------:R-:W-:-:S03]  /*1d410*/  IABS R14, R15 ;  /* 0x0000000f000e7213 */ /* 0x000fc60000000000 */
[----:B------:R0:W-:Y:S04]  /*1d420*/  STL [R1+0x628], R16 ;  /* 0x0006281001007387 */ /* 0x0001e80000100800 */
[----:B------:R1:W-:Y:S01]  /*1d430*/  STL [R1+0x624], R17 ;  /* 0x0006241101007387 */ /* 0x0003e20000100800 */
[----:B------:R-:W-:Y:S01]  /*1d440*/  ISETP.GT.U32.AND P4, PT, R10, R12, PT ;  /* 0x0000000c0a00720c */ /* 0x000fe20003f84070 */
[----:B0-----:R-:W-:Y:S02]  /*1d450*/  VIADD R16, R0, 0x5f ;  /* 0x0000005f00107836 */ /* 0x001fe40000000000 */
[----:B-1----:R-:W-:-:S03]  /*1d460*/  IMAD.HI.U32 R17, R11, R14, RZ ;  /* 0x0000000e0b117227 */ /* 0x002fc600078e00ff */
[----:B------:R-:W-:Y:S01]  /*1d470*/  IABS R13, R16 ;  /* 0x00000010000d7213 */ /* 0x000fe20000000000 */
[----:B------:R-:W-:-:S04]  /*1d480*/  IMAD.MOV R17, RZ, RZ, -R17 ;  /* 0x000000ffff117224 */ /* 0x000fc800078e0a11 */
[----:B------:R-:W-:Y:S02]  /*1d490*/  IMAD R14, R10, R17, R14 ;  /* 0x000000110a0e7224 */ /* 0x000fe400078e020e */
[----:B------:R-:W-:-:S04]  /*1d4a0*/  IMAD.HI.U32 R18, R11, R13, RZ ;  /* 0x0000000d0b127227 */ /* 0x000fc800078e00ff */
[----:B------:R-:W-:Y:S02]  /*1d4b0*/  @!P4 IMAD.IADD R12, R12, 0x1, -R10 ;  /* 0x000000010c0cc824 */ /* 0x000fe400078e0a0a */
[----:B------:R-:W-:Y:S01]  /*1d4c0*/  IMAD.MOV R18, RZ, RZ, -R18 ;  /* 0x000000ffff127224 */ /* 0x000fe200078e0a12 */
[----:B------:R-:W-:-:S03]  /*1d4d0*/  ISETP.GT.U32.AND P4, PT, R10, R14, PT ;  /* 0x0000000e0a00720c */ /* 0x000fc60003f84070 */
[----:B------:R-:W-:Y:S02]  /*1d4e0*/  IMAD R13, R10, R18, R13 ;  /* 0x000000120a0d7224 */ /* 0x000fe400078e020d */
[----:B------:R-:W-:-:S03]  /*1d4f0*/  @!P1 IMAD.MOV R12, RZ, RZ, -R12 ;  /* 0x000000ffff0c9224 */ /* 0x000fc600078e0a0c */
[----:B------:R-:W-:Y:S02]  /*1d500*/  ISETP.GT.U32.AND P5, PT, R10, R13, PT ;  /* 0x0000000d0a00720c */ /* 0x000fe40003fa4070 */
[----:B------:R-:W-:-:S03]  /*1d510*/  SEL R12, R44, R12, !P3 ;  /* 0x0000000c2c0c7207 */ /* 0x000fc60005800000 */
[----:B------:R-:W-:Y:S02]  /*1d520*/  @!P4 IMAD.IADD R14, R14, 0x1, -R10 ;  /* 0x000000010e0ec824 */ /* 0x000fe400078e0a0a */
[----:B------:R-:W-:Y:S01]  /*1d530*/  IMAD R12, R12, UR4, RZ ;  /* 0x000000040c0c7c24 */ /* 0x000fe2000f8e02ff */
[----:B------:R-:W-:Y:S01]  /*1d540*/  ISETP.GE.AND P1, PT, R15, RZ, PT ;  /* 0x000000ff0f00720c */ /* 0x000fe20003f26270 */
[----:B------:R-:W0:Y:S01]  /*1d550*/  LDCU UR4, c[0x0][0x3b0] ;  /* 0x00007600ff0477ac */ /* 0x000e220008000800 */
[----:B------:R-:W-:-:S03]  /*1d560*/  ISETP.GT.U32.AND P4, PT, R10, R14, PT ;  /* 0x0000000e0a00720c */ /* 0x000fc60003f84070 */
[----:B------:R-:W-:Y:S01]  /*1d570*/  @!P5 IMAD.IADD R13, R13, 0x1, -R10 ;  /* 0x000000010d0dd824 */ /* 0x000fe200078e0a0a */
[----:B------:R-:W-:-:S04]  /*1d580*/  IADD3 R19, P5, PT, R12, R9, RZ ;  /* 0x000000090c137210 */ /* 0x000fc80007fbe0ff */
[----:B------:R-:W-:Y:S02]  /*1d590*/  LEA.HI.X.SX32 R47, R12, R8, 0x1, P5 ;  /* 0x000000080c2f7211 */ /* 0x000fe400028f0eff */
[----:B------:R-:W-:-:S03]  /*1d5a0*/  ISETP.GT.U32.AND P5, PT, R10, R13, PT ;  /* 0x0000000d0a00720c */ /* 0x000fc60003fa4070 */
[----:B------:R-:W-:Y:S01]  /*1d5b0*/  @!P4 IMAD.IADD R14, R14, 0x1, -R10 ;  /* 0x000000010e0ec824 */ /* 0x000fe200078e0a0a */
[----:B------:R-:W-:-:S03]  /*1d5c0*/  ISETP.GE.AND P4, PT, R16, RZ, PT ;  /* 0x000000ff1000720c */ /* 0x000fc60003f86270 */
[----:B------:R-:W-:-:S06]  /*1d5d0*/  @!P1 IMAD.MOV R14, RZ, RZ, -R14 ;  /* 0x000000ffff0e9224 */ /* 0x000fcc00078e0a0e */
[----:B------:R-:W-:Y:S01]  /*1d5e0*/  @!P5 IMAD.IADD R13, R13, 0x1, -R10 ;  /* 0x000000010d0dd824 */ /* 0x000fe200078e0a0a */
[----:B------:R-:W-:-:S03]  /*1d5f0*/  SEL R14, R44, R14, !P3 ;  /* 0x0000000e2c0e7207 */ /* 0x000fc60005800000 */
[----:B------:R-:W-:Y:S02]  /*1d600*/  @!P4 IMAD.MOV R13, RZ, RZ, -R13 ;  /* 0x000000ffff0dc224 */ /* 0x000fe400078e0a0d */
[----:B0-----:R-:W-:Y:S01]  /*1d610*/  IMAD R14, R14, UR4, RZ ;  /* 0x000000040e0e7c24 */ /* 0x001fe2000f8e02ff */
[----:B------:R-:W-:Y:S01]  /*1d620*/  PRMT R21, RZ, 0x7610, R21 ;  /* 0x00007610ff157816 */ /* 0x000fe20000000015 */
[----:B------:R0:W-:Y:S01]  /*1d630*/  STL [R1+0x668], R19 ;  /* 0x0006681301007387 */ /* 0x0001e20000100800 */
[----:B------:R-:W-:Y:S01]  /*1d640*/  @P0 IMAD.MOV.U32 R18, RZ, RZ, R19 ;  /* 0x000000ffff120224 */ /* 0x000fe200078e0013 */
[----:B------:R-:W-:Y:S02]  /*1d650*/  SEL R13, R44, R13, !P3 ;  /* 0x0000000d2c0d7207 */ /* 0x000fe40005800000 */
[CC--:B------:R-:W-:Y:S02]  /*1d660*/  IADD3 R12, P1, PT, R14.reuse, R9.reuse, RZ ;  /* 0x000000090e0c7210 */ /* 0x0c0fe40007f3e0ff */
[----:B------:R-:W-:Y:S01]  /*1d670*/  PRMT R20, RZ, 0x7610, R20 ;  /* 0x00007610ff147816 */ /* 0x000fe20000000014 */
[----:B------:R-:W1:Y:S01]  /*1d680*/  LDCU UR4, c[0x0][0x3b0] ;  /* 0x00007600ff0477ac */ /* 0x000e620008000800 */
[----:B--2---:R-:W-:Y:S01]  /*1d690*/  IMAD R15, R13, UR5, RZ ;  /* 0x000000050d0f7c24 */ /* 0x004fe2000f8e02ff */
[-C--:B------:R-:W-:Y:S01]  /*1d6a0*/  LEA.HI.X.SX32 R17, R14, R8.reuse, 0x1, P1 ;  /* 0x000000080e117211 */ /* 0x080fe200008f0eff */
[----:B------:R-:W-:Y:S01]  /*1d6b0*/  STL [R1+0x664], R47 ;  /* 0x0006642f01007387 */ /* 0x000fe20000100800 */
[----:B0-----:R-:W-:Y:S01]  /*1d6c0*/  @P0 IMAD.MOV.U32 R19, RZ, RZ, R47 ;  /* 0x000000ffff130224 */ /* 0x001fe200078e002f */
[----:B------:R-:W0:Y:S01]  /*1d6d0*/  LDCU UR5, c[0x0][0x3b0] ;  /* 0x00007600ff0577ac */ /* 0x000e220008000800 */
[C---:B------:R-:W-:Y:S01]  /*1d6e0*/  IADD3 R14, P1, PT, R15.reuse, R9, RZ ;  /* 0x000000090f0e7210 */ /* 0x040fe20007f3e0ff */
[----:B------:R-:W-:Y:S01]  /*1d6f0*/  @P0 IMAD.MOV.U32 R13, RZ, RZ, R17 ;  /* 0x000000ffff0d0224 */ /* 0x000fe200078e0011 */
[----:B------:R2:W-:Y:S04]  /*1d700*/  STL [R1+0x6a8], R12 ;  /* 0x0006a80c01007387 */ /* 0x0005e80000100800 */
[----:B------:R1:W3:Y:S01]  /*1d710*/  @P0 LDG.E.U8 R21, desc[UR20][R18.64] ;  /* 0x0000001412150981 */ /* 0x0002e2000c1e1100 */
[----:B------:R-:W-:-:S03]  /*1d720*/  LEA.HI.X.SX32 R16, R15, R8, 0x1, P1 ;  /* 0x000000080f107211 */ /* 0x000fc600008f0eff */
[----:B------:R2:W3:Y:S01]  /*1d730*/  @P0 LDG.E.U8 R20, desc[UR20][R12.64] ;  /* 0x000000140c140981 */ /* 0x0004e2000c1e1100 */
[----:B-1----:R-:W-:Y:S01]  /*1d740*/  PRMT R19, RZ, 0x7610, R19 ;  /* 0x00007610ff137816 */ /* 0x002fe20000000013 */
[----:B--2---:R-:W-:Y:S02]  /*1d750*/  @P0 IMAD.MOV.U32 R12, RZ, RZ, R14 ;  /* 0x000000ffff0c0224 */ /* 0x004fe400078e000e */
[----:B------:R-:W-:-:S05]  /*1d760*/  @P0 IMAD.MOV.U32 R13, RZ, RZ, R16 ;  /* 0x000000ffff0d0224 */ /* 0x000fca00078e0010 */
[----:B------:R1:W2:Y:S02]  /*1d770*/  @P0 LDG.E.U8 R19, desc[UR20][R12.64] ;  /* 0x000000140c130981 */ /* 0x0002a4000c1e1100 */
[----:B-1----:R-:W-:-:S05]  /*1d780*/  VIADD R13, R0, 0x67 ;  /* 0x00000067000d7836 */ /* 0x002fca0000000000 */
[----:B------:R-:W-:-:S05]  /*1d790*/  IABS R12, R13 ;  /* 0x0000000d000c7213 */ /* 0x000fca0000000000 */
[----:B------:R-:W-:-:S04]  /*1d7a0*/  IMAD.HI.U32 R15, R11, R12, RZ ;  /* 0x0000000c0b0f7227 */ /* 0x000fc800078e00ff */
[----:B------:R-:W-:Y:S02]  /*1d7b0*/  IMAD.MOV R15, RZ, RZ, -R15 ;  /* 0x000000ffff0f7224 */ /* 0x000fe400078e0a0f */
[----:B------:R-:W-:Y:S02]  /*1d7c0*/  VIADD R18, R0, 0x7f ;  /* 0x0000007f00127836 */ /* 0x000fe40000000000 */
[C---:B------:R-:W-:Y:S01]  /*1d7d0*/  IMAD R12, R10.reuse, R15, R12 ;  /* 0x0000000f0a0c7224 */ /* 0x040fe200078e020c */
[----:B------:R-:W-:Y:S04]  /*1d7e0*/  STL [R1+0x6a4], R17 ;  /* 0x0006a41101007387 */ /* 0x000fe80000100800 */
[----:B------:R1:W-:Y:S01]  /*1d7f0*/  STL [R1+0x6e8], R14 ;  /* 0x0006e80e01007387 */ /* 0x0003e20000100800 */
[----:B------:R-:W-:-:S03]  /*1d800*/  ISETP.GT.U32.AND P1, PT, R10, R12, PT ;  /* 0x0000000c0a00720c */ /* 0x000fc60003f24070 */
[----:B------:R0:W-:Y:S01]  /*1d810*/  STL [R1+0x6e4], R16 ;  /* 0x0006e41001007387 */ /* 0x0001e20000100800 */
[----:B-1----:R-:W-:Y:S01]  /*1d820*/  IABS R14, R18 ;  /* 0x00000012000e7213 */ /* 0x002fe20000000000 */
[----:B0-----:R-:W-:-:S04]  /*1d830*/  VIADD R16, R0, 0x6f ;  /* 0x0000006f00107836 */ /* 0x001fc80000000000 */
[----:B------:R-:W-:Y:S01]  /*1d840*/  IMAD.HI.U32 R15, R11, R14, RZ ;  /* 0x0000000e0b0f7227 */ /* 0x000fe200078e00ff */
[----:B------:R-:W-:-:S03]  /*1d850*/  ISETP.GE.AND P4, PT, R13, RZ, PT ;  /* 0x000000ff0d00720c */ /* 0x000fc60003f86270 */
[----:B------:R-:W-:Y:S02]  /*1d860*/  VIADD R17, R0, 0x77 ;  /* 0x0000007700117836 */ /* 0x000fe40000000000 */
[----:B------:R-:W-:Y:S01]  /*1d870*/  IMAD.MOV R15, RZ, RZ, -R15 ;  /* 0x000000ffff0f7224 */ /* 0x000fe200078e0a0f */
[----:B------:R-:W-:Y:S01]  /*1d880*/  IABS R13, R16 ;  /* 0x00000010000d7213 */ /* 0x000fe20000000000 */
[----:B------:R-:W-:Y:S02]  /*1d890*/  @!P1 IMAD.IADD R12, R12, 0x1, -R10 ;  /* 0x000000010c0c9824 */ /* 0x000fe400078e0a0a */
[C---:B------:R-:W-:Y:S01]  /*1d8a0*/  IMAD R14, R10.reuse, R15, R14 ;  /* 0x0000000f0a0e7224 */ /* 0x040fe200078e020e */
[----:B------:R-:W-:Y:S01]  /*1d8b0*/  IABS R15, R17 ;  /* 0x00000011000f7213 */ /* 0x000fe20000000000 */
[C---:B------:R-:W-:Y:S01]  /*1d8c0*/  IMAD.HI.U32 R89, R11.reuse, R13, RZ ;  /* 0x0000000d0b597227 */ /* 0x040fe200078e00ff */
[C---:B------:R-:W-:Y:S02]  /*1d8d0*/  ISETP.GT.U32.AND P1, PT, R10.reuse, R12, PT ;  /* 0x0000000c0a00720c */ /* 0x040fe40003f24070 */
[----:B------:R-:W-:Y:S01]  /*1d8e0*/  ISETP.GT.U32.AND P6, PT, R10, R14, PT ;  /* 0x0000000e0a00720c */ /* 0x000fe20003fc4070 */
[----:B------:R-:W-:-:S04]  /*1d8f0*/  IMAD.HI.U32 R11, R11, R15, RZ ;  /* 0x0000000f0b0b7227 */ /* 0x000fc800078e00ff */
[----:B------:R-:W-:Y:S02]  /*1d900*/  IMAD.MOV R89, RZ, RZ, -R89 ;  /* 0x000000ffff597224 */ /* 0x000fe400078e0a59 */
[----:B------:R-:W-:Y:S02]  /*1d910*/  IMAD.MOV R11, RZ, RZ, -R11 ;  /* 0x000000ffff0b7224 */ /* 0x000fe400078e0a0b */
[C---:B------:R-:W-:Y:S02]  /*1d920*/  IMAD R13, R10.reuse, R89, R13 ;  /* 0x000000590a0d7224 */ /* 0x040fe400078e020d */
[----:B------:R-:W-:-:S03]  /*1d930*/  IMAD R11, R10, R11, R15 ;  /* 0x0000000b0a0b7224 */ /* 0x000fc600078e020f */
[----:B------:R-:W-:Y:S01]  /*1d940*/  ISETP.GT.U32.AND P5, PT, R10, R13, PT ;  /* 0x0000000d0a00720c */ /* 0x000fe20003fa4070 */
[--C-:B------:R-:W-:Y:S02]  /*1d950*/  @!P1 IMAD.IADD R12, R12, 0x1, -R10.reuse ;  /* 0x000000010c0c9824 */ /* 0x100fe400078e0a0a */
[----:B------:R-:W-:Y:S01]  /*1d960*/  @!P6 IMAD.IADD R14, R14, 0x1, -R10 ;  /* 0x000000010e0ee824 */ /* 0x000fe200078e0a0a */
[----:B------:R-:W-:Y:S01]  /*1d970*/  ISETP.GT.U32.AND P1, PT, R10, R11, PT ;  /* 0x0000000b0a00720c */ /* 0x000fe20003f24070 */
[----:B------:R-:W-:-:S03]  /*1d980*/  @!P4 IMAD.MOV R12, RZ, RZ, -R12 ;  /* 0x000000ffff0cc224 */ /* 0x000fc600078e0a0c */
[----:B------:R-:W-:Y:S02]  /*1d990*/  ISETP.GT.U32.AND P4, PT, R10, R14, PT ;  /* 0x0000000e0a00720c */ /* 0x000fe40003f84070 */
[----:B------:R-:W-:-:S03]  /*1d9a0*/  SEL R12, R44, R12, !P3 ;  /* 0x0000000c2c0c7207 */ /* 0x000fc60005800000 */
[--C-:B------:R-:W-:Y:S02]  /*1d9b0*/  @!P5 IMAD.IADD R13, R13, 0x1, -R10.reuse ;  /* 0x000000010d0dd824 */ /* 0x100fe400078e0a0a */
[----:B------:R-:W-:Y:S02]  /*1d9c0*/  IMAD R12, R12, UR4, RZ ;  /* 0x000000040c0c7c24 */ /* 0x000fe4000f8e02ff */
[----:B------:R-:W-:-:S04]  /*1d9d0*/  @!P1 IMAD.IADD R11, R11, 0x1, -R10 ;  /* 0x000000010b0b9824 */ /* 0x000fc800078e0a0a */
[----:B------:R-:W-:Y:S01]  /*1d9e0*/  @!P4 IMAD.IADD R14, R14, 0x1, -R10 ;  /* 0x000000010e0ec824 */ /* 0x000fe200078e0a0a */
[----:B------:R-:W-:Y:S02]  /*1d9f0*/  ISETP.GT.U32.AND P1, PT, R10, R13, PT ;  /* 0x0000000d0a00720c */ /* 0x000fe40003f24070 */
[----:B------:R-:W-:Y:S02]  /*1da00*/  IADD3 R47, P4, PT, R12, R9, RZ ;  /* 0x000000090c2f7210 */ /* 0x000fe40007f9e0ff */
[----:B------:R-:W-:Y:S01]  /*1da10*/  ISETP.GE.AND P5, PT, R16, RZ, PT ;  /* 0x000000ff1000720c */ /* 0x000fe20003fa6270 */
[----:B------:R-:W0:Y:S01]  /*1da20*/  LDCU UR4, c[0x0][0x3b0] ;  /* 0x00007600ff0477ac */ /* 0x000e220008000800 */
[----:B------:R-:W-:Y:S02]  /*1da30*/  LEA.HI.X.SX32 R48, R12, R8, 0x1, P4 ;  /* 0x000000080c307211 */ /* 0x000fe400020f0eff */
[----:B------:R-:W-:-:S05]  /*1da40*/  ISETP.GT.U32.AND P4, PT, R10, R11, PT ;  /* 0x0000000b0a00720c */ /* 0x000fca0003f84070 */
[----:B------:R-:W-:Y:S01]  /*1da50*/  @!P1 IMAD.IADD R13, R13, 0x1, -R10 ;  /* 0x000000010d0d9824 */ /* 0x000fe200078e0a0a */
[----:B------:R-:W-:-:S03]  /*1da60*/  ISETP.GE.AND P1, PT, R17, RZ, PT ;  /* 0x000000ff1100720c */ /* 0x000fc60003f26270 */
[----:B------:R-:W-:-:S04]  /*1da70*/  @!P5 IMAD.MOV R13, RZ, RZ, -R13 ;  /* 0x000000ffff0dd224 */ /* 0x000fc800078e0a0d */
[----:B------:R-:W-:Y:S01]  /*1da80*/  @!P4 IMAD.IADD R11, R11, 0x1, -R10 ;  /* 0x000000010b0bc824 */ /* 0x000fe200078e0a0a */
[----:B------:R-:W-:Y:S02]  /*1da90*/  ISETP.GE.AND P6, PT, R18, RZ, PT ;  /* 0x000000ff1200720c */ /* 0x000fe40003fc6270 */
[----:B------:R-:W-:-:S03]  /*1daa0*/  SEL R13, R44, R13, !P3 ;  /* 0x0000000d2c0d7207 */ /* 0x000fc60005800000 */
[----:B------:R-:W-:Y:S02]  /*1dab0*/  @!P1 IMAD.MOV R11, RZ, RZ, -R11 ;  /* 0x000000ffff0b9224 */ /* 0x000fe400078e0a0b */
[----:B0-----:R-:W-:Y:S01]  /*1dac0*/  IMAD R13, R13, UR4, RZ ;  /* 0x000000040d0d7c24 */ /* 0x001fe2000f8e02ff */
[----:B------:R-:W-:Y:S01]  /*1dad0*/  STL [R1+0x40c], R47 ;  /* 0x00040c2f01007387 */ /* 0x000fe20000100800 */
[----:B------:R-:W0:Y:S01]  /*1dae0*/  LDCU UR4, c[0x0][0x3b0] ;  /* 0x00007600ff0477ac */ /* 0x000e220008000800 */
[----:B------:R-:W-:Y:S02]  /*1daf0*/  SEL R11, R44, R11, !P3 ;  /* 0x0000000b2c0b7207 */ /* 0x000fe40005800000 */
[-C--:B------:R-:W-:Y:S01]  /*1db00*/  IADD3 R15, P1, PT, R13, R9.reuse, RZ ;  /* 0x000000090d0f7210 */ /* 0x080fe20007f3e0ff */
[----:B------:R-:W-:Y:S02]  /*1db10*/  @!P6 IMAD.MOV R14, RZ, RZ, -R14 ;  /* 0x000000ffff0ee224 */ /* 0x000fe400078e0a0e */
[----:B------:R-:W-:Y:S01]  /*1db20*/  IMAD R10, R11, UR5, RZ ;  /* 0x000000050b0a7c24 */ /* 0x000fe2000f8e02ff */
[----:B------:R-:W-:Y:S01]  /*1db30*/  LEA.HI.X.SX32 R16, R13, R8, 0x1, P1 ;  /* 0x000000080d107211 */ /* 0x000fe200008f0eff */
[----:B------:R-:W-:Y:S04]  /*1db40*/  STL [R1+0x3f0], R48 ;  /* 0x0003f03001007387 */ /* 0x000fe80000100800 */
[----:B------:R-:W2:Y:S04]  /*1db50*/  LDL.LU R78, [R1+0xee0] ;  /* 0x000ee000014e7983 */ /* 0x000ea80000300800 */
[----:B------:R-:W3:Y:S01]  /*1db60*/  LDL.LU R84, [R1+0xedc] ;  /* 0x000edc0001547983 */ /* 0x000ee20000300800 */
[----:B------:R-:W-:-:S02]  /*1db70*/  IADD3 R13, P1, PT, R10, R9, RZ ;  /* 0x000000090a0d7210 */ /* 0x000fc40007f3e0ff */
[----:B------:R-:W-:Y:S01]  /*1db80*/  SEL R44, R44, R14, !P3 ;  /* 0x0000000e2c2c7207 */ /* 0x000fe20005800000 */
[----:B------:R1:W-:Y:S01]  /*1db90*/  STL [R1+0x400], R15 ;  /* 0x0004000f01007387 */ /* 0x0003e20000100800 */
[----:B------:R-:W-:-:S03]  /*1dba0*/  @P0 IMAD.MOV.U32 R14, RZ, RZ, R15 ;  /* 0x000000ffff0e0224 */ /* 0x000fc600078e000f */
[----:B------:R0:W-:Y:S04]  /*1dbb0*/  STL [R1+0x3f4], R16 ;  /* 0x0003f41001007387 */ /* 0x0001e80000100800 */
[----:B------:R-:W-:Y:S01]  /*1dbc0*/  STL [R1+0x408], R13 ;  /* 0x0004080d01007387 */ /* 0x000fe20000100800 */
[----:B-1----:R-:W-:Y:S01]  /*1dbd0*/  @P0 IMAD.MOV.U32 R15, RZ, RZ, R16 ;  /* 0x000000ffff0f0224 */ /* 0x002fe200078e0010 */
[----:B0-----:R-:W-:-:S05]  /*1dbe0*/  LEA.HI.X.SX32 R16, R10, R8, 0x1, P1 ;  /* 0x000000080a107211 */ /* 0x001fca00008f0eff */
[----:B------:R0:W-:Y:S04]  /*1dbf0*/  STL [R1+0x404], R16 ;  /* 0x0004041001007387 */ /* 0x0001e80000100800 */
[----:B------:R-:W4:Y:S01]  /*1dc00*/  LDL.LU R91, [R1+0xef0] ;  /* 0x000ef000015b7983 */ /* 0x000f220000300800 */
[----:B------:R-:W-:-:S06]  /*1dc10*/  PRMT R11, RZ, 0x7610, R11 ;  /* 0x00007610ff0b7816 */ /* 0x000fcc000000000b */
[----:B------:R1:W4:Y:S02]  /*1dc20*/  @P0 LDG.E.U8 R11, desc[UR20][R14.64] ;  /* 0x000000140e0b0981 */ /* 0x000324000c1e1100 */
[----:B-1----:R-:W-:Y:S02]  /*1dc30*/  @P0 IMAD.MOV.U32 R15, RZ, RZ, R16 ;  /* 0x000000ffff0f0224 */ /* 0x002fe400078e0010 */
[----:B0-----:R-:W0:Y:S01]  /*1dc40*/  S2R R16, SR_TID.X ;  /* 0x0000000000107919 */ /* 0x001e220000002100 */
[----:B------:R-:W-:Y:S02]  /*1dc50*/  IMAD R44, R44, UR4, RZ ;  /* 0x000000042c2c7c24 */ /* 0x000fe4000f8e02ff */
[----:B------:R-:W-:Y:S01]  /*1dc60*/  @P0 IMAD.MOV.U32 R65, RZ, RZ, R48 ;  /* 0x000000ffff410224 */ /* 0x000fe200078e0030 */
[----:B------:R-:W-:Y:S01]  /*1dc70*/  PRMT R10, RZ, 0x7610, R10 ;  /* 0x00007610ff0a7816 */ /* 0x000fe2000000000a */
[----:B------:R-:W-:Y:S01]  /*1dc80*/  @P0 IMAD.MOV.U32 R14, RZ, RZ, R13 ;  /* 0x000000ffff0e0224 */ /* 0x000fe200078e000d */
[----:B------:R-:W4:Y:S01]  /*1dc90*/  LDL.LU R48, [R1+0xeec] ;  /* 0x000eec0001307983 */ /* 0x000f220000300800 */
[----:B------:R-:W-:-:S03]  /*1dca0*/  IADD3 R9, P1, PT, R44, R9, RZ ;  /* 0x000000092c097210 */ /* 0x000fc60007f3e0ff */
[----:B------:R-:W4:Y:S04]  /*1dcb0*/  LDL.LU R54, [R1+0xf00] ;  /* 0x000f000001367983 */ /* 0x000f280000300800 */
[----:B------:R-:W4:Y:S04]  /*1dcc0*/  LDL.LU R60, [R1+0xefc] ;  /* 0x000efc00013c7983 */ /* 0x000f280000300800 */
[----:B------:R-:W4:Y:S01]  /*1dcd0*/  LDL.LU R66, [R1+0xf10] ;  /* 0x000f100001427983 */ /* 0x000f220000300800 */
[----:B------:R-:W-:Y:S02]  /*1dce0*/  LEA.HI.X.SX32 R13, R44, R8, 0x1, P1 ;  /* 0x000000082c0d7211 */ /* 0x000fe400008f0eff */
[----:B------:R-:W-:Y:S01]  /*1dcf0*/  PRMT R12, RZ, 0x7610, R12 ;  /* 0x00007610ff0c7816 */ /* 0x000fe2000000000c */
[----:B------:R1:W-:Y:S01]  /*1dd00*/  STL [R1+0x3fc], R9 ;  /* 0x0003fc0901007387 */ /* 0x0003e20000100800 */
[----:B------:R-:W-:-:S03]  /*1dd10*/  @P0 IMAD.MOV.U32 R64, RZ, RZ, R47 ;  /* 0x000000ffff400224 */ /* 0x000fc600078e002f */
[----:B------:R0:W4:Y:S04]  /*1dd20*/  @P0 LDG.E.U8 R10, desc[UR20][R14.64] ;  /* 0x000000140e0a0981 */ /* 0x000128000c1e1100 */
[----:B------:R1:W-:Y:S04]  /*1dd30*/  STL [R1+0x3f8], R13 ;  /* 0x0003f80d01007387 */ /* 0x0003e80000100800 */
[----:B------:R-:W4:Y:S04]  /*1dd40*/  LDL.LU R44, [R1+0xf0c] ;  /* 0x000f0c00012c7983 */ /* 0x000f280000300800 */
[----:B------:R-:W4:Y:S01]  /*1dd50*/  @P0 LDG.E.U8 R12, desc[UR20][R64.64] ;  /* 0x00000014400c0981 */ /* 0x000f22000c1e1100 */
[----:B0-----:R-:W-:-:S02]  /*1dd60*/  @P0 IMAD.MOV.U32 R14, RZ, RZ, R9 ;  /* 0x000000ffff0e0224 */ /* 0x001fc400078e0009 */
[----:B------:R-:W-:Y:S01]  /*1dd70*/  @P0 IMAD.MOV.U32 R15, RZ, RZ, R13 ;  /* 0x000000ffff0f0224 */ /* 0x000fe200078e000d */
[----:B-1----:R-:W4:Y:S04]  /*1dd80*/  LDL.LU R9, [R1+0xf20] ;  /* 0x000f200001097983 */ /* 0x002f280000300800 */
[----:B------:R-:W4:Y:S04]  /*1dd90*/  LDL.LU R13, [R1+0xf1c] ;  /* 0x000f1c00010d7983 */ /* 0x000f280000300800 */
[----:B------:R-:W4:Y:S04]  /*1dda0*/  LDL.LU R17, [R1+0xf30] ;  /* 0x000f300001117983 */ /* 0x000f280000300800 */
[----:B------:R-:W4:Y:S04]  /*1ddb0*/  LDL.LU R18, [R1+0xf2c] ;  /* 0x000f2c0001127983 */ /* 0x000f280000300800 */
[----:B------:R-:W4:Y:S04]  /*1ddc0*/  LDL.LU R64, [R1+0xf40] ;  /* 0x000f400001407983 */ /* 0x000f280000300800 */
[----:B------:R-:W4:Y:S01]  /*1ddd0*/  LDL.LU R70, [R1+0xf3c] ;  /* 0x000f3c0001467983 */ /* 0x000f220000300800 */
[----:B------:R-:W-:-:S03]  /*1dde0*/  LOP3.LUT R16, R16, 0x7f, RZ, 0xc0, !PT ;  /* 0x0000007f10107812 */ /* 0x000fc600078ec0ff */
        /* <DEDUP_REMOVED lines=8> */
[----:B------:R-:W4:Y:S04]  /*1de70*/  LDL.LU R71, [R1+0xd8] ;  /* 0x0000d80001477983 */ /* 0x000f280000300800 */
[----:B------:R-:W4:Y:S04]  /*1de80*/  LDL.LU R77, [R1+0xd4] ;  /* 0x0000d400014d7983 */ /* 0x000f280000300800 */
[----:B------:R-:W4:Y:S04]  /*1de90*/  LDL.LU R72, [R1+0xd0] ;  /* 0x0000d00001487983 */ /* 0x000f280000300800 */
[----:B--2---:R0:W-:Y:S04]  /*1dea0*/  STS.U8 [R89+UR9+0x1300], R78 ;  /* 0x0013004e59007988 */ /* 0x0041e80008000009 */
[----:B---3--:R1:W-:Y:S04]  /*1deb0*/  STS.U8 [R89+UR9+0x5300], R84 ;  /* 0x0053005459007988 */ /* 0x0083e80008000009 */
[----:B0-----:R-:W2:Y:S04]  /*1dec0*/  LDL.LU R78, [R1+0xe98] ;  /* 0x000e9800014e7983 */ /* 0x001ea80000300800 */
[----:B-1----:R-:W3:Y:S04]  /*1ded0*/  LDL.LU R84, [R1+0xe88] ;  /* 0x000e880001547983 */ /* 0x002ee80000300800 */
[----:B----4-:R0:W-:Y:S04]  /*1dee0*/  STS.U8 [R89+UR9+0x1700], R91 ;  /* 0x0017005b59007988 */ /* 0x0101e80008000009 */
[----:B0-----:R-:W4:Y:S04]  /*1def0*/  LDL.LU R91, [R1+0xec8] ;  /* 0x000ec800015b7983 */ /* 0x001f280000300800 */
[----:B------:R-:W4:Y:S04]  /*1df00*/  LDL.LU R83, [R1+0xec4] ;  /* 0x000ec40001537983 */ /* 0x000f280000300800 */
[----:B------:R-:W4:Y:S04]  /*1df10*/  LDL.LU R90, [R1+0xed0] ;  /* 0x000ed000015a7983 */ /* 0x000f280000300800 */
[----:B------:R0:W-:Y:S04]  /*1df20*/  STS.U8 [R89+UR9+0x5700], R48 ;  /* 0x0057003059007988 */ /* 0x0001e80008000009 */
[----:B------:R1:W-:Y:S04]  /*1df30*/  STS.U8 [R89+UR9+0x1b00], R54 ;  /* 0x001b003659007988 */ /* 0x0003e80008000009 */
[----:B------:R1:W-:Y:S04]  /*1df40*/  STS.U8 [R89+UR9+0x5b00], R60 ;  /* 0x005b003c59007988 */ /* 0x0003e80008000009 */
[----:B------:R1:W-:Y:S04]  /*1df50*/  STS.U8 [R89+UR9+0x1f00], R66 ;  /* 0x001f004259007988 */ /* 0x0003e80008000009 */
[----:B0-----:R-:W4:Y:S04]  /*1df60*/  LDL.LU R48, [R1+0xecc] ;  /* 0x000ecc0001307983 */ /* 0x001f280000300800 */
[----:B------:R-:W-:Y:S04]  /*1df70*/  STS.U8 [R89+UR9+0x5f00], R44 ;  /* 0x005f002c59007988 */ /* 0x000fe80008000009 */
[----:B-1----:R-:W4:Y:S04]  /*1df80*/  LDL.LU R54, [R1+0xed8] ;  /* 0x000ed80001367983 */ /* 0x002f280000300800 */
[----:B------:R-:W4:Y:S04]  /*1df90*/  LDL.LU R60, [R1+0xed4] ;  /* 0x000ed400013c7983 */ /* 0x000f280000300800 */
[----:B------:R-:W4:Y:S04]  /*1dfa0*/  LDL.LU R66, [R1+0xee8] ;  /* 0x000ee80001427983 */ /* 0x000f280000300800 */
        /* <DEDUP_REMOVED lines=9> */
[----:B------:R-:W-:Y:S01]  /*1e040*/  STS.U8 [R89+UR9+0x7300], R47 ;  /* 0x0073002f59007988 */ /* 0x000fe20008000009 */
[----:B0-----:R-:W-:-:S03]  /*1e050*/  LOP3.LUT R9, R16, 0x70, RZ, 0x3c, !PT ;  /* 0x0000007010097812 */ /* 0x001fc600078e3cff */
[----:B------:R-:W-:Y:S04]  /*1e060*/  STS.U8 [R89+UR9+0x3700], R53 ;  /* 0x0037003559007988 */ /* 0x000fe80008000009 */
[----:B------:R-:W-:Y:S04]  /*1e070*/  STS.U8 [R89+UR9+0x7700], R59 ;  /* 0x0077003b59007988 */ /* 0x000fe80008000009 */
[----:B------:R-:W-:Y:S04]  /*1e080*/  STS.U8 [R89+UR9+0x3b00], R65 ;  /* 0x003b004159007988 */ /* 0x000fe80008000009 */
[----:B------:R-:W-:Y:S04]  /*1e090*/  STS.U8 [R89+UR9+0x7b00], R71 ;  /* 0x007b004759007988 */ /* 0x000fe80008000009 */
[----:B------:R-:W-:Y:S04]  /*1e0a0*/  STS.U8 [R89+UR9+0x3f00], R77 ;  /* 0x003f004d59007988 */ /* 0x000fe80008000009 */
[----:B------:R0:W-:Y:S04]  /*1e0b0*/  STS.U8 [R89+UR9+0x7f00], R72 ;  /* 0x007f004859007988 */ /* 0x0001e80008000009 */
[----:B0-----:R-:W4:Y:S04]  /*1e0c0*/  LDL.LU R72, [R1+0xee4] ;  /* 0x000ee40001487983 */ /* 0x001f280000300800 */
        /* <DEDUP_REMOVED lines=15> */
[----:B------:R-:W4:Y:S01]  /*1e1c0*/  LDL.LU R71, [R1+0xf58] ;  /* 0x000f580001477983 */ /* 0x000f220000300800 */
[----:B------:R-:W-:-:S03]  /*1e1d0*/  PRMT R8, RZ, 0x7610, R8 ;  /* 0x00007610ff087816 */ /* 0x000fc60000000008 */
[----:B------:R0:W-:Y:S04]  /*1e1e0*/  STS.U8 [R9+UR9+0x4780], R83 ;  /* 0x0047805309007988 */ /* 0x0001e80008000009 */
[----:B------:R-:W4:Y:S04]  /*1e1f0*/  LDL.LU R77, [R1+0xf54] ;  /* 0x000f5400014d7983 */ /* 0x000f280000300800 */
[----:B------:R1:W-:Y:S04]  /*1e200*/  STS.U8 [R9+UR9+0xb80], R90 ;  /* 0x000b805a09007988 */ /* 0x0003e80008000009 */
[----:B------:R0:W-:Y:S04]  /*1e210*/  STS.U8 [R9+UR9+0x4b80], R48 ;  /* 0x004b803009007988 */ /* 0x0001e80008000009 */
[----:B------:R0:W-:Y:S04]  /*1e220*/  STS.U8 [R9+UR9+0xf80], R54 ;  /* 0x000f803609007988 */ /* 0x0001e80008000009 */
[----:B------:R0:W-:Y:S04]  /*1e230*/  STS.U8 [R9+UR9+0x4f80], R60 ;  /* 0x004f803c09007988 */ /* 0x0001e80008000009 */
[----:B------:R1:W-:Y:S04]  /*1e240*/  STS.U8 [R9+UR9+0x1380], R66 ;  /* 0x0013804209007988 */ /* 0x0003e80008000009 */
[----:B------:R-:W4:Y:S04]  /*1e250*/  @P0 LDG.E.U8 R8, desc[UR20][R14.64] ;  /* 0x000000140e080981 */ /* 0x000f28000c1e1100 */
        /* <DEDUP_REMOVED lines=24> */
[----:B------:R1:W-:Y:S04]  /*1e3e0*/  STS.U8 [R9+UR9+0x6380], R88 ;  /* 0x0063805809007988 */ /* 0x0003e80008000009 */
[----:B------:R1:W-:Y:S04]  /*1e3f0*/  STS.U8 [R9+UR9+0x2780], R47 ;  /* 0x0027802f09007988 */ /* 0x0003e80008000009 */
[----:B0-----:R-:W4:Y:S04]  /*1e400*/  LDL.LU R64, [R1+0xfc4] ;  /* 0x000fc40001407983 */ /* 0x001f280000300800 */
[----:B-1----:R-:W4:Y:S04]  /*1e410*/  LDL.LU R70, [R1+0xfc0] ;  /* 0x000fc00001467983 */ /* 0x002f280000300800 */
[----:B------:R-:W4:Y:S04]  /*1e420*/  LDL.LU R76, [R1+0xfbc] ;  /* 0x000fbc00014c7983 */ /* 0x000f280000300800 */
[----:B------:R-:W4:Y:S04]  /*1e430*/  LDL.LU R82, [R1+0xfb8] ;  /* 0x000fb80001527983 */ /* 0x000f280000300800 */
        /* <DEDUP_REMOVED lines=25> */
[----:B------:R0:W-:Y:S04]  /*1e5d0*/  STS.U8 [R9+UR9+0x7f80], R15 ;  /* 0x007f800f09007988 */ /* 0x0001e80008000009 */
[----:B------:R-:W4:Y:S04]  /*1e5e0*/  LDL.LU R14, [R1+0x54] ;  /* 0x00005400010e7983 */ /* 0x000f280000300800 */
[----:B------:R1:W-:Y:S04]  /*1e5f0*/  STS.U8 [R16+UR9+0x10000], R44 ;  /* 0x0100002c10007988 */ /* 0x0003e80008000009 */
[----:B------:R1:W-:Y:S04]  /*1e600*/  STS.U8 [R16+UR9+0x10400], R13 ;  /* 0x0104000d10007988 */ /* 0x0003e80008000009 */
[----:B------:R1:W-:Y:S04]  /*1e610*/  STS.U8 [R16+UR9+0x10800], R72 ;  /* 0x0108004810007988 */ /* 0x0003e80008000009 */
[----:B0-----:R-:W4:Y:S04]  /*1e620*/  LDL.LU R15, [R1+0x38] ;  /* 0x00003800010f7983 */ /* 0x001f280000300800 */
[----:B-1----:R-:W4:Y:S04]  /*1e630*/  LDL.LU R44, [R1+0x20] ;  /* 0x00002000012c7983 */ /* 0x002f280000300800 */
        /* <DEDUP_REMOVED lines=8> */
[----:B------:R-:W-:Y:S04]  /*1e6c0*/  STS.U8 [R16+UR9+0x11800], R17 ;  /* 0x0118001110007988 */ /* 0x000fe80008000009 */
[----:B------:R0:W-:Y:S04]  /*1e6d0*/  STS.U8 [R16+UR9+0x11c00], R18 ;  /* 0x011c001210007988 */ /* 0x0001e80008000009 */
[----:B0-----:R-:W2:Y:S01]  /*1e6e0*/  LDL.LU R18, [R1+0xc0] ;  /* 0x0000c00001127983 */ /* 0x001ea20000300800 */
[----:B------:R-:W0:Y:S03]  /*1e6f0*/  S2R R17, SR_TID.X ;  /* 0x0000000000117919 */ /* 0x000e260000002100 */
[----:B----4-:R1:W-:Y:S04]  /*1e700*/  STS.U8 [R16+UR9+0x12000], R91 ;  /* 0x0120005b10007988 */ /* 0x0103e80008000009 */
[----:B---3--:R3:W-:Y:S04]  /*1e710*/  STS.U8 [R16+UR9+0x12400], R84 ;  /* 0x0124005410007988 */ /* 0x0087e80008000009 */
[----:B--2---:R2:W-:Y:S04]  /*1e720*/  STS.U8 [R16+UR9+0x12800], R78 ;  /* 0x0128004e10007988 */ /* 0x0045e80008000009 */
[----:B------:R4:W-:Y:S04]  /*1e730*/  STS.U8 [R16+UR9+0x12c00], R72 ;  /* 0x012c004810007988 */ /* 0x0009e80008000009 */
[----:B-1----:R-:W4:Y:S04]  /*1e740*/  LDL.LU R91, [R1+0x70] ;  /* 0x00007000015b7983 */ /* 0x002f280000300800 */
[----:B---3--:R-:W3:Y:S04]  /*1e750*/  LDL.LU R84, [R1+0x8c] ;  /* 0x00008c0001547983 */ /* 0x008ee80000300800 */
[----:B--2---:R-:W2:Y:S04]  /*1e760*/  LDL.LU R78, [R1+0xa8] ;  /* 0x0000a800014e7983 */ /* 0x004ea80000300800 */
[----:B----4-:R-:W4:Y:S01]  /*1e770*/  LDL.LU R72, [R1+0xc4] ;  /* 0x0000c40001487983 */ /* 0x010f220000300800 */
[----:B0-----:R-:W-:-:S03]  /*1e780*/  LOP3.LUT R17, R17, 0x7f, RZ, 0xc0, !PT ;  /* 0x0000007f11117812 */ /* 0x001fc600078ec0ff */
[----:B------:R-:W-:Y:S04]  /*1e790*/  STS.U8 [R16+UR9+0x13000], R66 ;  /* 0x0130004210007988 */ /* 0x000fe80008000009 */
[----:B------:R-:W-:Y:S01]  /*1e7a0*/  STS.U8 [R16+UR9+0x13400], R60 ;  /* 0x0134003c10007988 */ /* 0x000fe20008000009 */
[----:B------:R-:W-:-:S03]  /*1e7b0*/  LOP3.LUT R17, R17, 0x10, RZ, 0x3c, !PT ;  /* 0x0000001011117812 */ /* 0x000fc600078e3cff */
[----:B------:R-:W-:Y:S04]  /*1e7c0*/  STS.U8 [R16+UR9+0x13800], R54 ;  /* 0x0138003610007988 */ /* 0x000fe80008000009 */
[----:B------:R0:W-:Y:S04]  /*1e7d0*/  STS.U8 [R16+UR9+0x13c00], R48 ;  /* 0x013c003010007988 */ /* 0x0001e80008000009 */
[----:B0-----:R-:W3:Y:S04]  /*1e7e0*/  LDL.LU R48, [R1+0xa4] ;  /* 0x0000a40001307983 */ /* 0x001ee80000300800 */
[----:B------:R-:W3:Y:S04]  /*1e7f0*/  LDL.LU R54, [R1+0x88] ;  /* 0x0000880001367983 */ /* 0x000ee80000300800 */
[----:B------:R-:W3:Y:S04]  /*1e800*/  LDL.LU R60, [R1+0x6c] ;  /* 0x00006c00013c7983 */ /* 0x000ee80000300800 */
[----:B------:R-:W3:Y:S04]  /*1e810*/  LDL.LU R66, [R1+0x50] ;  /* 0x0000500001427983 */ /* 0x000ee80000300800 */
[----:B----4-:R0:W-:Y:S04]  /*1e820*/  STS.U8 [R17+UR9+0x10080], R72 ;  /* 0x0100804811007988 */ /* 0x0101e80008000009 */
[----:B--2---:R1:W-:Y:S04]  /*1e830*/  STS.U8 [R17+UR9+0x10480], R78 ;  /* 0x0104804e11007988 */ /* 0x0043e80008000009 */
[----:B---3--:R2:W-:Y:S04]  /*1e840*/  STS.U8 [R17+UR9+0x10880], R84 ;  /* 0x0108805411007988 */ /* 0x0085e80008000009 */
[----:B------:R-:W-:Y:S04]  /*1e850*/  STS.U8 [R17+UR9+0x10c80], R91 ;  /* 0x010c805b11007988 */ /* 0x000fe80008000009 */
[----:B------:R-:W-:Y:S04]  /*1e860*/  STS.U8 [R17+UR9+0x11080], R14 ;  /* 0x0110800e11007988 */ /* 0x000fe80008000009 */
[----:B------:R-:W-:Y:S04]  /*1e870*/  STS.U8 [R17+UR9+0x11480], R15 ;  /* 0x0114800f11007988 */ /* 0x000fe80008000009 */
[----:B------:R-:W-:Y:S04]  /*1e880*/  STS.U8 [R17+UR9+0x11880], R44 ;  /* 0x0118802c11007988 */ /* 0x000fe80008000009 */
[----:B------:R-:W-:Y:S04]  /*1e890*/  STS.U8 [R17+UR9+0x11c80], R13 ;  /* 0x011c800d11007988 */ /* 0x000fe80008000009 */
[----:B------:R3:W-:Y:S04]  /*1e8a0*/  STS.U8 [R17+UR9+0x12080], R90 ;  /* 0x0120805a11007988 */ /* 0x0007e80008000009 */
[----:B0-----:R-:W4:Y:S04]  /*1e8b0*/  LDL.LU R72, [R1+0x34] ;  /* 0x0000340001487983 */ /* 0x001f280000300800 */
[----:B-1----:R-:W4:Y:S04]  /*1e8c0*/  LDL.LU R78, [R1+0x1c] ;  /* 0x00001c00014e7983 */ /* 0x002f280000300800 */
[----:B--2---:R-:W2:Y:S01]  /*1e8d0*/  LDL.LU R84, [R1+0x4] ;  /* 0x0000040001547983 */ /* 0x004ea20000300800 */
[----:B---3--:R-:W0:Y:S03]  /*1e8e0*/  S2R R90, SR_TID.X ;  /* 0x00000000005a7919 */ /* 0x008e260000002100 */
[----:B------:R1:W-:Y:S04]  /*1e8f0*/  STS.U8 [R17+UR9+0x12480], R83 ;  /* 0x0124805311007988 */ /* 0x0003e80008000009 */
[----:B------:R-:W-:Y:S04]  /*1e900*/  STS.U8 [R17+UR9+0x12880], R77 ;  /* 0x0128804d11007988 */ /* 0x000fe80008000009 */
[----:B------:R-:W-:Y:S04]  /*1e910*/  STS.U8 [R17+UR9+0x12c80], R71 ;  /* 0x012c804711007988 */ /* 0x000fe80008000009 */
[----:B------:R-:W-:Y:S04]  /*1e920*/  STS.U8 [R17+UR9+0x13080], R65 ;  /* 0x0130804111007988 */ /* 0x000fe80008000009 */
[----:B------:R-:W-:Y:S04]  /*1e930*/  STS.U8 [R17+UR9+0x13480], R59 ;  /* 0x0134803b11007988 */ /* 0x000fe80008000009 */
[----:B------:R-:W-:Y:S04]  /*1e940*/  STS.U8 [R17+UR9+0x13880], R53 ;  /* 0x0138803511007988 */ /* 0x000fe80008000009 */
[----:B-1----:R-:W3:Y:S04]  /*1e950*/  LDL.LU R83, [R1+0xbc] ;  /* 0x0000bc0001537983 */ /* 0x002ee80000300800 */
[----:B------:R-:W3:Y:S04]  /*1e960*/  LDL.LU R91, [R1+0xa0] ;  /* 0x0000a000015b7983 */ /* 0x000ee80000300800 */
[----:B------:R-:W3:Y:S04]  /*1e970*/  LDL.LU R14, [R1+0x84] ;  /* 0x00008400010e7983 */ /* 0x000ee80000300800 */
[----:B------:R-:W3:Y:S04]  /*1e980*/  LDL.LU R15, [R1+0x68] ;  /* 0x00006800010f7983 */ /* 0x000ee80000300800 */
[----:B------:R-:W3:Y:S04]  /*1e990*/  LDL.LU R44, [R1+0x4c] ;  /* 0x00004c00012c7983 */ /* 0x000ee80000300800 */
[----:B------:R1:W-:Y:S04]  /*1e9a0*/  STS.U8 [R17+UR9+0x13c80], R47 ;  /* 0x013c802f11007988 */ /* 0x0003e80008000009 */
[----:B------:R-:W3:Y:S04]  /*1e9b0*/  LDL.LU R13, [R1+0x30] ;  /* 0x00003000010d7983 */ /* 0x000ee80000300800 */
[----:B-1----:R-:W3:Y:S01]  /*1e9c0*/  LDL.LU R17, [R1+0x18] ;  /* 0x0000180001117983 */ /* 0x002ee20000300800 */
[----:B0-----:R-:W-:-:S04]  /*1e9d0*/  LOP3.LUT R90, R90, 0x7f, RZ, 0xc0, !PT ;  /* 0x0000007f5a5a7812 */ /* 0x001fc800078ec0ff */
[----:B------:R-:W-:-:S05]  /*1e9e0*/  LOP3.LUT R77, R90, 0x20, RZ, 0x3c, !PT ;  /* 0x000000205a4d7812 */ /* 0x000fca00078e3cff */
[----:B------:R0:W-:Y:S04]  /*1e9f0*/  STS.U8 [R77+UR9+0x10100], R18 ;  /* 0x010100124d007988 */ /* 0x0001e80008000009 */
[----:B0-----:R-:W3:Y:S04]  /*1ea00*/  LDL.LU R18, [R1] ;  /* 0x0000000001127983 */ /* 0x001ee80000300800 */
[----:B------:R0:W-:Y:S04]  /*1ea10*/  STS.U8 [R77+UR9+0x10500], R48 ;  /* 0x010500304d007988 */ /* 0x0001e80008000009 */
[----:B------:R1:W-:Y:S04]  /*1ea20*/  STS.U8 [R77+UR9+0x10900], R54 ;  /* 0x010900364d007988 */ /* 0x0003e80008000009 */
[----:B------:R1:W-:Y:S04]  /*1ea30*/  STS.U8 [R77+UR9+0x10d00], R60 ;  /* 0x010d003c4d007988 */ /* 0x0003e80008000009 */
[----:B------:R1:W-:Y:S04]  /*1ea40*/  STS.U8 [R77+UR9+0x11100], R66 ;  /* 0x011100424d007988 */ /* 0x0003e80008000009 */
[----:B0-----:R-:W3:Y:S04]  /*1ea50*/  LDL.LU R48, [R1+0xb8] ;  /* 0x0000b80001307983 */ /* 0x001ee80000300800 */
[----:B-1----:R-:W3:Y:S04]  /*1ea60*/  LDL.LU R54, [R1+0x9c] ;  /* 0x00009c0001367983 */ /* 0x002ee80000300800 */
[----:B------:R-:W3:Y:S04]  /*1ea70*/  LDL.LU R60, [R1+0x80] ;  /* 0x00008000013c7983 */ /* 0x000ee80000300800 */
[----:B------:R-:W3:Y:S01]  /*1ea80*/  LDL.LU R66, [R1+0x64] ;  /* 0x0000640001427983 */ /* 0x000ee20000300800 */
[----:B------:R-:W-:-:S03]  /*1ea90*/  LOP3.LUT R90, R90, 0x30, RZ, 0x3c, !PT ;  /* 0x000000305a5a7812 */ /* 0x000fc600078e3cff */
[----:B----4-:R0:W-:Y:S04]  /*1eaa0*/  STS.U8 [R77+UR9+0x11500], R72 ;  /* 0x011500484d007988 */ /* 0x0101e80008000009 */
[----:B------:R1:W-:Y:S04]  /*1eab0*/  STS.U8 [R77+UR9+0x11900], R78 ;  /* 0x0119004e4d007988 */ /* 0x0003e80008000009 */
[----:B--2---:R2:W-:Y:S04]  /*1eac0*/  STS.U8 [R77+UR9+0x11d00], R84 ;  /* 0x011d00544d007988 */ /* 0x0045e80008000009 */
[----:B------:R-:W-:Y:S04]  /*1ead0*/  STS.U8 [R77+UR9+0x12100], R88 ;  /* 0x012100584d007988 */ /* 0x000fe80008000009 */
[----:B------:R-:W-:Y:S04]  /*1eae0*/  STS.U8 [R77+UR9+0x12500], R82 ;  /* 0x012500524d007988 */ /* 0x000fe80008000009 */
[----:B------:R-:W-:Y:S04]  /*1eaf0*/  STS.U8 [R77+UR9+0x12900], R76 ;  /* 0x0129004c4d007988 */ /* 0x000fe80008000009 */
[----:B------:R-:W-:Y:S04]  /*1eb00*/  STS.U8 [R77+UR9+0x12d00], R70 ;  /* 0x012d00464d007988 */ /* 0x000fe80008000009 */
[----:B0-----:R-:W4:Y:S04]  /*1eb10*/  LDL.LU R72, [R1+0x48] ;  /* 0x0000480001487983 */ /* 0x001f280000300800 */
[----:B-1----:R-:W4:Y:S04]  /*1eb20*/  LDL.LU R78, [R1+0x2c] ;  /* 0x00002c00014e7983 */ /* 0x002f280000300800 */
[----:B--2---:R-:W2:Y:S04]  /*1eb30*/  LDL.LU R84, [R1+0x14] ;  /* 0x0000140001547983 */ /* 0x004ea80000300800 */
[----:B------:R-:W-:Y:S04]  /*1eb40*/  STS.U8 [R77+UR9+0x13100], R64 ;  /* 0x013100404d007988 */ /* 0x000fe80008000009 */
[----:B------:R-:W-:Y:S04]  /*1eb50*/  STS.U8 [R77+UR9+0x13500], R58 ;  /* 0x0135003a4d007988 */ /* 0x000fe80008000009 */
[----:B------:R-:W-:Y:S04]  /*1eb60*/  STS.U8 [R77+UR9+0x13900], R52 ;  /* 0x013900344d007988 */ /* 0x000fe80008000009 */
[----:B------:R-:W-:Y:S04]  /*1eb70*/  STS.U8 [R77+UR9+0x13d00], R46 ;  /* 0x013d002e4d007988 */ /* 0x000fe80008000009 */
[----:B---3--:R-:W-:Y:S04]  /*1eb80*/  STS.U8 [R90+UR9+0x10180], R83 ;  /* 0x010180535a007988 */ /* 0x008fe80008000009 */
[----:B------:R-:W-:Y:S04]  /*1eb90*/  STS.U8 [R90+UR9+0x10580], R91 ;  /* 0x0105805b5a007988 */ /* 0x000fe80008000009 */
[----:B------:R0:W-:Y:S04]  /*1eba0*/  STS.U8 [R90+UR9+0x10980], R14 ;  /* 0x0109800e5a007988 */ /* 0x0001e80008000009 */
[----:B------:R1:W-:Y:S04]  /*1ebb0*/  STS.U8 [R90+UR9+0x10d80], R15 ;  /* 0x010d800f5a007988 */ /* 0x0003e80008000009 */
[----:B------:R3:W-:Y:S04]  /*1ebc0*/  STS.U8 [R90+UR9+0x11180], R44 ;  /* 0x0111802c5a007988 */ /* 0x0007e80008000009 */
[----:B------:R3:W-:Y:S04]  /*1ebd0*/  STS.U8 [R90+UR9+0x11580], R13 ;  /* 0x0115800d5a007988 */ /* 0x0007e80008000009 */
[----:B0-----:R-:W2:Y:S04]  /*1ebe0*/  LDL.LU R14, [R1+0xb4] ;  /* 0x0000b400010e7983 */ /* 0x001ea80000300800 */
[----:B-1----:R-:W2:Y:S04]  /*1ebf0*/  LDL.LU R15, [R1+0x98] ;  /* 0x00009800010f7983 */ /* 0x002ea80000300800 */
[----:B---3--:R-:W3:Y:S04]  /*1ec00*/  LDL.LU R44, [R1+0x7c] ;  /* 0x00007c00012c7983 */ /* 0x008ee80000300800 */
[----:B------:R0:W-:Y:S04]  /*1ec10*/  STS.U8 [R90+UR9+0x11980], R17 ;  /* 0x011980115a007988 */ /* 0x0001e80008000009 */
[----:B------:R-:W3:Y:S04]  /*1ec20*/  LDL.LU R13, [R1+0x60] ;  /* 0x00006000010d7983 */ /* 0x000ee80000300800 */
[----:B0-----:R-:W3:Y:S04]  /*1ec30*/  LDL.LU R17, [R1+0x44] ;  /* 0x0000440001117983 */ /* 0x001ee80000300800 */
[----:B------:R0:W-:Y:S04]  /*1ec40*/  STS.U8 [R90+UR9+0x11d80], R18 ;  /* 0x011d80125a007988 */ /* 0x0001e80008000009 */
[----:B0-----:R-:W3:Y:S04]  /*1ec50*/  LDL.LU R18, [R1+0x28] ;  /* 0x0000280001127983 */ /* 0x001ee80000300800 */
[----:B------:R-:W-:Y:S04]  /*1ec60*/  STS.U8 [R90+UR9+0x12180], R87 ;  /* 0x012180575a007988 */ /* 0x000fe80008000009 */
[----:B------:R-:W-:Y:S04]  /*1ec70*/  STS.U8 [R90+UR9+0x12580], R81 ;  /* 0x012580515a007988 */ /* 0x000fe80008000009 */
[----:B------:R-:W-:Y:S04]  /*1ec80*/  STS.U8 [R90+UR9+0x12980], R75 ;  /* 0x0129804b5a007988 */ /* 0x000fe80008000009 */
[----:B------:R-:W-:Y:S01]  /*1ec90*/  STS.U8 [R90+UR9+0x12d80], R69 ;  /* 0x012d80455a007988 */ /* 0x000fe20008000009 */
[----:B------:R-:W-:-:S03]  /*1eca0*/  LOP3.LUT R91, R16, 0x40, RZ, 0x3c, !PT ;  /* 0x00000040105b7812 */ /* 0x000fc600078e3cff */
        /* <DEDUP_REMOVED lines=8> */
[----:B------:R-:W-:-:S03]  /*1ed30*/  LOP3.LUT R16, R16, 0x50, RZ, 0x3c, !PT ;  /* 0x0000005010107812 */ /* 0x000fc600078e3cff */
[----:B----4-:R-:W-:Y:S04]  /*1ed40*/  STS.U8 [R91+UR9+0x11200], R72 ;  /* 0x011200485b007988 */ /* 0x010fe80008000009 */
[----:B------:R-:W-:Y:S04]  /*1ed50*/  STS.U8 [R91+UR9+0x11600], R78 ;  /* 0x0116004e5b007988 */ /* 0x000fe80008000009 */
[----:B--2---:R-:W-:Y:S04]  /*1ed60*/  STS.U8 [R91+UR9+0x11a00], R84 ;  /* 0x011a00545b007988 */ /* 0x004fe80008000009 */
        /* <DEDUP_REMOVED lines=11> */
[----:B---3--:R-:W-:Y:S04]  /*1ee20*/  STS.U8 [R16+UR9+0x10a80], R44 ;  /* 0x010a802c10007988 */ /* 0x008fe80008000009 */
[----:B------:R-:W-:Y:S04]  /*1ee30*/  STS.U8 [R16+UR9+0x10e80], R13 ;  /* 0x010e800d10007988 */ /* 0x000fe80008000009 */
[----:B------:R-:W-:Y:S04]  /*1ee40*/  STS.U8 [R16+UR9+0x11280], R17 ;  /* 0x0112801110007988 */ /* 0x000fe80008000009 */
[----:B------:R-:W-:Y:S04]  /*1ee50*/  STS.U8 [R16+UR9+0x11680], R18 ;  /* 0x0116801210007988 */ /* 0x000fe80008000009 */
        /* <DEDUP_REMOVED lines=10> */
[----:B0-----:R0:W5:Y:S04]  /*1ef00*/  LDL.LU R5, [R1+0xf70] ;  /* 0x000f700001057983 */ /* 0x0011680000300800 */
[----:B------:R1:W-:Y:S04]  /*1ef10*/  STS.U8 [R89+UR9+0x10300], R4 ;  /* 0x0103000459007988 */ /* 0x0003e80008000009 */
[----:B------:R2:W-:Y:S04]  /*1ef20*/  STS.U8 [R89+UR9+0x10700], R3 ;  /* 0x0107000359007988 */ /* 0x0005e80008000009 */
[----:B------:R3:W-:Y:S04]  /*1ef30*/  STS.U8 [R89+UR9+0x10b00], R2 ;  /* 0x010b000259007988 */ /* 0x0007e80008000009 */
[----:B------:R4:W-:Y:S04]  /*1ef40*/  STS.U8 [R89+UR9+0x10f00], R6 ;  /* 0x010f000659007988 */ /* 0x0009e80008000009 */
[----:B------:R0:W-:Y:S04]  /*1ef50*/  STS.U8 [R89+UR9+0x11300], R7 ;  /* 0x0113000759007988 */ /* 0x0001e80008000009 */
[----:B-1----:R1:W5:Y:S04]  /*1ef60*/  LDL.LU R4, [R1+0xf6c] ;  /* 0x000f6c0001047983 */ /* 0x0023680000300800 */
[----:B--2---:R1:W5:Y:S04]  /*1ef70*/  LDL.LU R3, [R1+0xf68] ;  /* 0x000f680001037983 */ /* 0x0043680000300800 */
[----:B---3--:R1:W5:Y:S04]  /*1ef80*/  LDL.LU R2, [R1+0xf64] ;  /* 0x000f640001027983 */ /* 0x0083680000300800 */
[----:B----4-:R1:W5:Y:S04]  /*1ef90*/  LDL.LU R6, [R1+0xf60] ;  /* 0x000f600001067983 */ /* 0x0103680000300800 */
[----:B0-----:R1:W5:Y:S04]  /*1efa0*/  LDL.LU R7, [R1+0xf5c] ;  /* 0x000f5c0001077983 */ /* 0x0013680000300800 */
        /* <DEDUP_REMOVED lines=10> */
[----:B------:R0:W-:Y:S04]  /*1f050*/  STS.U8 [R89+UR9+0x13f00], R31 ;  /* 0x013f001f59007988 */ /* 0x0001e80008000009 */
[----:B------:R1:W-:Y:S04]  /*1f060*/  STS.U8 [R9+UR9+0x10380], R30 ;  /* 0x0103801e09007988 */ /* 0x0003e80008000009 */
[----:B------:R1:W-:Y:S04]  /*1f070*/  STS.U8 [R9+UR9+0x10780], R29 ;  /* 0x0107801d09007988 */ /* 0x0003e80008000009 */
[----:B------:R1:W-:Y:S04]  /*1f080*/  STS.U8 [R9+UR9+0x10b80], R28 ;  /* 0x010b801c09007988 */ /* 0x0003e80008000009 */
[----:B------:R1:W-:Y:S04]  /*1f090*/  STS.U8 [R9+UR9+0x10f80], R27 ;  /* 0x010f801b09007988 */ /* 0x0003e80008000009 */
[----:B------:R1:W-:Y:S01]  /*1f0a0*/  STS.U8 [R9+UR9+0x11380], R26 ;  /* 0x0113801a09007988 */ /* 0x0003e20008000009 */
[----:B0-----:R-:W0:Y:S03]  /*1f0b0*/  LDC R89, c[0x0][0x3a0] ;  /* 0x0000e800ff597b82 */ /* 0x001e260000000800 */
[----:B------:R1:W-:Y:S04]  /*1f0c0*/  STS.U8 [R9+UR9+0x11780], R25 ;  /* 0x0117801909007988 */ /* 0x0003e80008000009 */
        /* <DEDUP_REMOVED lines=9> */
[----:B------:R1:W-:Y:S01]  /*1f160*/  STS.U8 [R9+UR9+0x13f80], R8 ;  /* 0x013f800809007988 */ /* 0x0003e20008000009 */
[----:B------:R2:W-:Y:S06]  /*1f170*/  MEMBAR.ALL.CTA ;  /* 0x0000000000007992 */ /* 0x0005ec0000008000 */
[----:B--2---:R-:W2:Y:S02]  /*1f180*/  FENCE.VIEW.ASYNC.S ;  /* 0x00000000000073c6 */ /* 0x004ea40000000000 */
[----:B--2---:R-:W-:Y:S01]  /*1f190*/  BAR.SYNC.DEFER_BLOCKING 0x0 ;  /* 0x0000000000007b1d */ /* 0x004fe20000010000 */
[----:B0-----:R-:W-:Y:S01]  /*1f1a0*/  VIADD R89, R89, 0x7f ;  /* 0x0000007f59597836 */ /* 0x001fe20000000000 */
[----:B------:R-:W-:-:S04]  /*1f1b0*/  ISETP.NE.U32.AND P0, PT, RZ, UR7, PT ;  /* 0x00000007ff007c0c */ /* 0x000fc8000bf05070 */
[C---:B------:R-:W-:Y:S02]  /*1f1c0*/  ISETP.LT.OR P1, PT, R89.reuse, 0x80, P0 ;  /* 0x000000805900780c */ /* 0x040fe40000721670 */
[----:B------:R-:W-:-:S11]  /*1f1d0*/  ISETP.GE.AND P3, PT, R89, 0x100, PT ;  /* 0x000001005900780c */ /* 0x000fd60003f66270 */
[----:B-1----:R-:W-:Y:S05]  /*1f1e0*/  @P1 BRA `(.L_x_6) ;  /* 0x0000000000d81947 */ /* 0x002fea0003800000 */
[----:B------:R-:W-:Y:S02]  /*1f1f0*/  USHF.R.U32.HI UR14, URZ, 0x4, UR9 ;  /* 0x00000004ff0e7899 */ /* 0x000fe40008011609 */
[----:B------:R-:W-:Y:S02]  /*1f200*/  UIADD3 UR5, UPT, UPT, UR9, 0x10000, URZ ;  /* 0x0001000009057890 */ /* 0x000fe4000fffe0ff */
[----:B------:R-:W-:Y:S02]  /*1f210*/  USGXT.U32 UR14, UR14, 0xe ;  /* 0x0000000e0e0e789a */ /* 0x000fe40008000000 */
[----:B------:R-:W-:Y:S02]  /*1f220*/  USHF.R.U32.HI UR5, URZ, 0x4, UR5 ;  /* 0x00000004ff057899 */ /* 0x000fe40008011605 */
[----:B------:R-:W-:Y:S02]  /*1f230*/  UIADD3 UR34, UP1, UPT, UR14, 0x100, URZ ;  /* 0x000001000e227890 */ /* 0x000fe4000ff3e0ff */
[----:B------:R-:W-:Y:S01]  /*1f240*/  USGXT.U32 UR12, UR5, 0xe ;  /* 0x0000000e050c789a */ /* 0x000fe20008000000 */
[----:B------:R-:W-:Y:S01]  /*1f250*/  UMOV UR4, URZ ;  /* 0x000000ff00047c82 */ /* 0x000fe20008000000 */
[----:B------:R-:W-:Y:S01]  /*1f260*/  UMOV UR6, URZ ;  /* 0x000000ff00067c82 */ /* 0x000fe20008000000 */
[----:B------:R-:W-:-:S02]  /*1f270*/  UIADD3.X UR35, UPT, UPT, UR4, 0x40004040, URZ, UP1, !UPT ;  /* 0x4000404004237890 */ /* 0x000fc40008ffe4ff */
[----:B------:R-:W-:Y:S01]  /*1f280*/  UIADD3 UR32, UP1, UPT, UR12, 0x2, URZ ;  /* 0x000000020c207890 */ /* 0x000fe2000ff3e0ff */
[----:B------:R-:W-:Y:S01]  /*1f290*/  UMOV UR4, UR11 ;  /* 0x0000000b00047c82 */ /* 0x000fe20008000000 */
[----:B------:R-:W-:Y:S02]  /*1f2a0*/  UMOV UR5, URZ ;  /* 0x000000ff00057c82 */ /* 0x000fe40008000000 */
[----:B------:R-:W-:Y:S01]  /*1f2b0*/  UIADD3.X UR33, UPT, UPT, UR6, 0x40004040, URZ, UP1, !UPT ;  /* 0x4000404006217890 */ /* 0x000fe20008ffe4ff */
[----:B------:R-:W-:Y:S01]  /*1f2c0*/  UMOV UR25, UR4 ;  /* 0x0000000400197c82 */ /* 0x000fe20008000000 */
[----:B------:R-:W-:Y:S02]  /*1f2d0*/  UIADD3.64 UR4, UPT, UPT, UR34, 0x100, URZ ;  /* 0x0000010022047897 */ /* 0x000fe4000fffe0ff */
[----:B------:R-:W-:Y:S02]  /*1f2e0*/  UIADD3.64 UR6, UPT, UPT, UR32, 0x2, URZ ;  /* 0x0000000220067897 */ /* 0x000fe4000fffe0ff */
[----:B------:R-:W-:-:S02]  /*1f2f0*/  UIADD3.64 UR16, UPT, UPT, UR34, 0x200, URZ ;  /* 0x0000020022107897 */ /* 0x000fc4000fffe0ff */
[----:B------:R-:W-:Y:S02]  /*1f300*/  UIADD3.64 UR18, UPT, UPT, UR32, 0x4, URZ ;  /* 0x0000000420127897 */ /* 0x000fe4000fffe0ff */
[----:B------:R-:W-:Y:S02]  /*1f310*/  UIADD3 UR24, UPT, UPT, UR8, 0x80, URZ ;  /* 0x0000008008187890 */ /* 0x000fe4000fffe0ff */
[----:B------:R-:W-:Y:S02]  /*1f320*/  UIADD3.64 UR22, UPT, UPT, UR34, 0x300, URZ ;  /* 0x0000030022167897 */ /* 0x000fe4000fffe0ff */
[----:B------:R-:W-:Y:S02]  /*1f330*/  UIADD3 UR46, UPT, UPT, UR8, 0x80, URZ ;  /* 0x00000080082e7890 */ /* 0x000fe4000fffe0ff */
[----:B------:R-:W-:Y:S02]  /*1f340*/  UIADD3.64 UR26, UPT, UPT, UR34, 0x400, URZ ;  /* 0x00000400221a7897 */ /* 0x000fe4000fffe0ff */
[----:B------:R-:W-:-:S02]  /*1f350*/  UIADD3 UR47, UPT, UPT, UR8, 0x80, URZ ;  /* 0x00000080082f7890 */ /* 0x000fc4000fffe0ff */
[----:B------:R-:W-:Y:S01]  /*1f360*/  UIADD3.64 UR28, UPT, UPT, UR34, 0x500, URZ ;  /* 0x00000500221c7897 */ /* 0x000fe2000fffe0ff */
[----:B------:R-:W-:Y:S01]  /*1f370*/  UMOV UR36, 0x0 ;  /* 0x0000000000247882 */ /* 0x000fe20000000000 */
[----:B------:R-:W-:Y:S01]  /*1f380*/  UMOV UR37, 0x8208490 ;  /* 0x0820849000257882 */ /* 0x000fe20000000000 */
[----:B------:R-:W-:Y:S01]  /*1f390*/  UIADD3 UR52, UPT, UPT, UR8, 0x80, URZ ;  /* 0x0000008008347890 */ /* 0x000fe2000fffe0ff */
[----:B------:R-:W-:Y:S01]  /*1f3a0*/  UMOV UR15, 0x40004040 ;  /* 0x40004040000f7882 */ /* 0x000fe20000000000 */
[----:B------:R-:W-:Y:S01]  /*1f3b0*/  UIADD3.64 UR30, UPT, UPT, UR34, 0x600, URZ ;  /* 0x00000600221e7897 */ /* 0x000fe2000fffe0ff */
[----:B------:R-:W-:Y:S01]  /*1f3c0*/  UMOV UR13, 0x40004040 ;  /* 0x40004040000d7882 */ /* 0x000fe20000000000 */
[----:B------:R-:W-:Y:S01]  /*1f3d0*/  UMOV UR38, 0x0 ;  /* 0x0000000000267882 */ /* 0x000fe20000000000 */
[----:B------:R-:W-:Y:S01]  /*1f3e0*/  UMOV UR39, 0x8208490 ;  /* 0x0820849000277882 */ /* 0x000fe20000000000 */
[----:B------:R-:W-:Y:S01]  /*1f3f0*/  UMOV UR40, 0x0 ;  /* 0x0000000000287882 */ /* 0x000fe20000000000 */
[----:B------:R-:W-:Y:S01]  /*1f400*/  UMOV UR41, 0x8208490 ;  /* 0x0820849000297882 */ /* 0x000fe20000000000 */
[----:B------:R0:W-:Y:S01]  /*1f410*/  UTCQMMA gdesc[UR14], gdesc[UR12], tmem[UR8], tmem[UR36], idesc[UR37], !UPT ;  /* 0x00ff240c0e0075ea */ /* 0x0001e2000f800308 */
[----:B------:R-:W-:Y:S01]  /*1f420*/  UMOV UR42, 0x0 ;  /* 0x00000000002a7882 */ /* 0x000fe20000000000 */
[----:B------:R-:W-:Y:S01]  /*1f430*/  UMOV UR43, 0x8208490 ;  /* 0x08208490002b7882 */ /* 0x000fe20000000000 */
[----:B------:R0:W-:Y:S01]  /*1f440*/  UTCQMMA gdesc[UR34], gdesc[UR32], tmem[UR8], tmem[UR38], idesc[UR39], UPT ;  /* 0x00ff2620220075ea */ /* 0x0001e2000b800308 */
        /* <DEDUP_REMOVED lines=8> */
[----:B------:R0:W-:Y:S01]  /*1f4d0*/  UTCQMMA gdesc[UR22], gdesc[UR12], tmem[UR24], tmem[UR44], idesc[UR45], !UPT ;  /* 0x00ff2c0c160075ea */ /* 0x0001e2000f800318 */
[----:B------:R-:W-:Y:S01]  /*1f4e0*/  UMOV UR54, 0x0 ;  /* 0x0000000000367882 */ /* 0x000fe20000000000 */
[----:B------:R-:W-:Y:S01]  /*1f4f0*/  UMOV UR55, 0x8208490 ;  /* 0x0820849000377882 */ /* 0x000fe20000000000 */
[----:B------:R0:W-:Y:S01]  /*1f500*/  UTCQMMA gdesc[UR26], gdesc[UR32], tmem[UR46], tmem[UR48], idesc[UR49], UPT ;  /* 0x00ff30201a0075ea */ /* 0x0001e2000b80032e */
[----:B------:R0:W-:Y:S01]  /*1f510*/  UTCQMMA gdesc[UR28], gdesc[UR6], tmem[UR47], tmem[UR50], idesc[UR51], UPT ;  /* 0x00ff32061c0075ea */ /* 0x0001e2000b80032f */
[----:B------:R0:W-:Y:S01]  /*1f520*/  UTCQMMA gdesc[UR30], gdesc[UR18], tmem[UR52], tmem[UR54], idesc[UR55], UPT ;  /* 0x00ff36121e0075ea */ /* 0x0001e2000b800334 */
[----:B------:R0:W-:Y:S01]  /*1f530*/  UTCBAR [UR25], URZ ;  /* 0x000000ff190073e9 */ /* 0x0001e200080000ff */
[----:B------:R-:W-:Y:S01]  /*1f540*/  NOP ;  /* 0x0000000000007918 */ /* 0x000fe20000000000 */
.L_x_6:
[----:B0-----:R-:W-:Y:S01]  /*1f550*/  UMOV UR4, URZ ;  /* 0x000000ff00047c82 */ /* 0x001fe20008000000 */
[----:B------:R-:W-:Y:S05]  /*1f560*/  @!P3 BRA `(.L_x_7) ;  /* 0x0000017800d8b947 */ /* 0x000fea0003800000 */
[----:B------:R-:W-:Y:S01]  /*1f570*/  SHF.R.S32.HI R8, RZ, 0x1f, R89 ;  /* 0x0000001fff087819 */ /* 0x000fe20000011459 */
[----:B------:R-:W-:Y:S01]  /*1f580*/  UIADD3 UR4, UPT, UPT, UR9, 0x8000, URZ ;  /* 0x0000800009047890 */ /* 0x000fe2000fffe0ff */
[----:B-----5:R-:W-:Y:S01]  /*1f590*/  IMAD.SHL.U32 R6, R6, 0x80, RZ ;  /* 0x0000008006067824 */ /* 0x020fe200078e00ff */
[----:B------:R-:W-:Y:S01]  /*1f5a0*/  UIADD3 UR5, UPT, UPT, UR9, 0x14000, URZ ;  /* 0x0001400009057890 */ /* 0x000fe2000fffe0ff */
[----:B------:R-:W-:Y:S01]  /*1f5b0*/  LEA.HI R8, R8, R89, RZ, 0x7 ;  /* 0x0000005908087211 */ /* 0x000fe200078f38ff */
[----:B------:R-:W-:Y:S01]  /*1f5c0*/  USHF.R.U32.HI UR4, URZ, 0x4, UR4 ;  /* 0x00000004ff047899 */ /* 0x000fe20008011604 */
[----:B------:R-:W-:Y:S01]  /*1f5d0*/  IMAD.SHL.U32 R7, R7, 0x80, RZ ;  /* 0x0000008007077824 */ /* 0x000fe200078e00ff */
[----:B------:R-:W-:Y:S01]  /*1f5e0*/  USHF.R.U32.HI UR5, URZ, 0x4, UR5 ;  /* 0x00000004ff057899 */ /* 0x000fe20008011605 */
[----:B------:R-:W-:Y:S01]  /*1f5f0*/  SHF.R.S32.HI R8, RZ, 0x7, R8 ;  /* 0x00000007ff087819 */ /* 0x000fe20000011408 */
[----:B------:R-:W-:Y:S01]  /*1f600*/  USGXT.U32 UR14, UR4, 0xe ;  /* 0x0000000e040e789a */ /* 0x000fe20008000000 */
[----:B------:R-:W-:Y:S01]  /*1f610*/  IMAD.MOV.U32 R10, RZ, RZ, RZ ;  /* 0x000000ffff0a7224 */ /* 0x000fe200078e00ff */
[----:B------:R-:W-:Y:S01]  /*1f620*/  USGXT.U32 UR12, UR5, 0xe ;  /* 0x0000000e050c789a */ /* 0x000fe20008000000 */
[----:B------:R-:W-:Y:S01]  /*1f630*/  VIMNMX R8, PT, PT, R8, 0x2, !PT ;  /* 0x0000000208087848 */ /* 0x000fe20007fe0100 */
[----:B------:R-:W-:Y:S01]  /*1f640*/  UIADD3 UR22, UP1, UPT, UR14, 0x100, URZ ;  /* 0x000001000e167890 */ /* 0x000fe2000ff3e0ff */
[----:B------:R-:W-:Y:S01]  /*1f650*/  SHF.R.S32.HI R9, RZ, 0x1f, R7 ;  /* 0x0000001fff097819 */ /* 0x000fe20000011407 */
[----:B------:R-:W-:-:S02]  /*1f660*/  UIADD3 UR24, UP2, UPT, UR12, 0x2, URZ ;  /* 0x000000020c187890 */ /* 0x000fc4000ff5e0ff */
[----:B------:R-:W-:Y:S01]  /*1f670*/  VIADD R8, R8, 0xfffffffe ;  /* 0xfffffffe08087836 */ /* 0x000fe20000000000 */
[----:B------:R-:W-:Y:S01]  /*1f680*/  UMOV UR4, URZ ;  /* 0x000000ff00047c82 */ /* 0x000fe20008000000 */
[----:B------:R-:W-:Y:S01]  /*1f690*/  UMOV UR5, URZ ;  /* 0x000000ff00057c82 */ /* 0x000fe20008000000 */
[----:B------:R-:W-:Y:S02]  /*1f6a0*/  UIADD3.X UR23, UPT, UPT, UR4, 0x40004040, URZ, UP1, !UPT ;  /* 0x4000404004177890 */ /* 0x000fe40008ffe4ff */
[----:B------:R0:W-:Y:S01]  /*1f6b0*/  STL [R1+0xedc], R8 ;  /* 0x000edc0801007387 */ /* 0x0001e20000100800 */
[----:B------:R-:W-:Y:S01]  /*1f6c0*/  UIADD3.X UR25, UPT, UPT, UR5, 0x40004040, URZ, UP2, !UPT ;  /* 0x4000404005197890 */ /* 0x000fe200097fe4ff */
[----:B------:R-:W-:Y:S02]  /*1f6d0*/  UMOV UR18, 0x1 ;  /* 0x0000000100127882 */ /* 0x000fe40000000000 */
[----:B------:R1:W-:Y:S01]  /*1f6e0*/  STL [R1+0xecc], RZ ;  /* 0x000eccff01007387 */ /* 0x0003e20000100800 */
[----:B------:R-:W-:-:S02]  /*1f6f0*/  UIADD3.64 UR26, UPT, UPT, UR22, 0x100, URZ ;  /* 0x00000100161a7897 */ /* 0x000fc4000fffe0ff */
[----:B------:R-:W-:Y:S02]  /*1f700*/  UIADD3.64 UR28, UPT, UPT, UR24, 0x2, URZ ;  /* 0x00000002181c7897 */ /* 0x000fe4000fffe0ff */
[----:B------:R-:W-:Y:S01]  /*1f710*/  UIADD3.64 UR30, UPT, UPT, UR22, 0x200, URZ ;  /* 0x00000200161e7897 */ /* 0x000fe2000fffe0ff */
[----:B0-----:R-:W-:Y:S01]  /*1f720*/  SHF.R.S32.HI R8, RZ, 0x1f, R6 ;  /* 0x0000001fff087819 */ /* 0x001fe20000011406 */
[----:B------:R-:W-:Y:S02]  /*1f730*/  UIADD3.64 UR32, UPT, UPT, UR24, 0x4, URZ ;  /* 0x0000000418207897 */ /* 0x000fe4000fffe0ff */
[----:B------:R-:W-:Y:S02]  /*1f740*/  UIADD3.64 UR34, UPT, UPT, UR22, 0x300, URZ ;  /* 0x0000030016227897 */ /* 0x000fe4000fffe0ff */
[----:B------:R-:W-:Y:S02]  /*1f750*/  UIADD3.64 UR36, UPT, UPT, UR22, 0x400, URZ ;  /* 0x0000040016247897 */ /* 0x000fe4000fffe0ff */
[----:B------:R-:W-:-:S02]  /*1f760*/  UIADD3.64 UR38, UPT, UPT, UR22, 0x500, URZ ;  /* 0x0000050016267897 */ /* 0x000fc4000fffe0ff */
[----:B------:R-:W-:Y:S01]  /*1f770*/  UIADD3.64 UR40, UPT, UPT, UR22, 0x600, URZ ;  /* 0x0000060016287897 */ /* 0x000fe2000fffe0ff */
[----:B-1----:R-:W-:-:S11]  /*1f780*/  UMOV UR13, 0x40004040 ;  /* 0x40004040000d7882 */ /* 0x002fd60000000000 */
.L_x_10:
[----:B------:R-:W2:Y:S04]  /*1f790*/  LDL.LU R33, [R1+0x3fc] ;  /* 0x0003fc0001217983 */ /* 0x000ea80000300800 */
[----:B------:R-:W3:Y:S04]  /*1f7a0*/  LDL.LU R23, [R1+0x7c8] ;  /* 0x0007c80001177983 */ /* 0x000ee80000300800 */
[----:B------:R-:W4:Y:S04]  /*1f7b0*/  LDL.LU R32, [R1+0x7c0] ;  /* 0x0007c00001207983 */ /* 0x000f280000300800 */
[----:B-----5:R-:W5:Y:S04]  /*1f7c0*/  LDL.LU R31, [R1+0x7b8] ;  /* 0x0007b800011f7983 */ /* 0x020f680000300800 */
[----:B------:R-:W5:Y:S04]  /*1f7d0*/  LDL.LU R30, [R1+0x7b0] ;  /* 0x0007b000011e7983 */ /* 0x000f680000300800 */
        /* <DEDUP_REMOVED lines=17> */
[----:B0-----:R-:W5:Y:S01]  /*1f8f0*/  LDL.LU R9, [R1+0x770] ;  /* 0x0007700001097983 */ /* 0x001f620000300800 */
[----:B------:R-:W-:Y:S01]  /*1f900*/  IMAD.U32 R10, R10, -0x80000000, RZ ;  /* 0x800000000a0a7824 */ /* 0x000fe200078e00ff */
[----:B--2---:R-:W-:-:S02]  /*1f910*/  IADD3 R33, P6, PT, R7, R33, RZ ;  /* 0x0000002107217210 */ /* 0x004fc40007fde0ff */
[C---:B---3--:R-:W-:Y:S02]  /*1f920*/  IADD3 R23, P1, PT, R7.reuse, R23, RZ ;  /* 0x0000001707177210 */ /* 0x048fe40007f3e0ff */
[----:B----4-:R-:W-:-:S03]  /*1f930*/  IADD3 R32, P3, PT, R7, R32, RZ ;  /* 0x0000002007207210 */ /* 0x010fc60007f7e0ff */
[----:B------:R0:W-:Y:S01]  /*1f940*/  STL [R1+0x7c8], R23 ;  /* 0x0007c81701007387 */ /* 0x0001e20000100800 */
[----:B-----5:R-:W-:-:S03]  /*1f950*/  IADD3 R31, P4, PT, R7, R31, RZ ;  /* 0x0000001f071f7210 */ /* 0x020fc60007f9e0ff */
[----:B------:R-:W-:Y:S01]  /*1f960*/  STL [R1+0x3fc], R33 ;  /* 0x0003fc2101007387 */ /* 0x000fe20000100800 */
[----:B------:R-:W-:-:S03]  /*1f970*/  IADD3 R30, P5, PT, R7, R30, RZ ;  /* 0x0000001e071e7210 */ /* 0x000fc60007fbe0ff */
[----:B------:R-:W-:Y:S01]  /*1f980*/  STL [R1+0x7c0], R32 ;  /* 0x0007c02001007387 */ /* 0x000fe20000100800 */
[----:B0-----:R-:W-:-:S03]  /*1f990*/  SHF.R.S32.HI R23, RZ, 0x1f, R7 ;  /* 0x0000001fff177819 */ /* 0x001fc60000011407 */
[----:B------:R-:W-:Y:S02]  /*1f9a0*/  STL [R1+0x7b8], R31 ;  /* 0x0007b81f01007387 */ /* 0x000fe40000100800 */
[----:B------:R-:W-:Y:S01]  /*1f9b0*/  IMAD.X R29, R23, 0x1, R29, P6 ;  /* 0x00000001171d7824 */ /* 0x000fe200030e061d */
[----:B------:R-:W-:Y:S01]  /*1f9c0*/  IADD3 R28, P6, PT, R7, R28, RZ ;  /* 0x0000001c071c7210 */ /* 0x000fe20007fde0ff */
        /* <DEDUP_REMOVED lines=17> */
[----:B------:R-:W-:-:S05]  /*1fae0*/  IMAD.X R15, R23, 0x1, R15, P6 ;  /* 0x00000001170f7824 */ /* 0x000fca00030e060f */
[----:B------:R0:W-:Y:S01]  /*1faf0*/  STL [R1+0x7a4], R15 ;  /* 0x0007a40f01007387 */ /* 0x0001e20000100800 */
[----:B------:R-:W-:-:S03]  /*1fb00*/  IMAD.X R14, R23, 0x1, R14, P1 ;  /* 0x00000001170e7824 */ /* 0x000fc600008e060e */
[----:B------:R-:W-:Y:S01]  /*1fb10*/  STL [R1+0x7ac], R20 ;  /* 0x0007ac1401007387 */ /* 0x000fe20000100800 */
[----:B------:R-:W-:-:S03]  /*1fb20*/  IADD3 R18, P6, PT, R7, R18, RZ ;  /* 0x0000001207127210 */ /* 0x000fc60007fde0ff */
[----:B0-----:R-:W2:Y:S01]  /*1fb30*/  LDL.LU R15, [R1+0x78c] ;  /* 0x00078c00010f7983 */ /* 0x001ea20000300800 */
[----:B------:R-:W-:-:S03]  /*1fb40*/  IMAD.X R13, R23, 0x1, R13, P3 ;  /* 0x00000001170d7824 */ /* 0x000fc600018e060d */
[----:B------:R-:W-:Y:S04]  /*1fb50*/  STL [R1+0x790], R19 ;  /* 0x0007901301007387 */ /* 0x000fe80000100800 */
[----:B------:R0:W-:Y:S01]  /*1fb60*/  STL [R1+0x79c], R14 ;  /* 0x00079c0e01007387 */ /* 0x0001e20000100800 */
[----:B------:R-:W-:Y:S01]  /*1fb70*/  IADD3 R17, P1, PT, R7, R17, RZ ;  /* 0x0000001107117210 */ /* 0x000fe20007f3e0ff */
[----:B------:R-:W-:Y:S02]  /*1fb80*/  IMAD.X R12, R23, 0x1, R12, P4 ;  /* 0x00000001170c7824 */ /* 0x000fe400020e060c */
[----:B0-----:R-:W3:Y:S04]  /*1fb90*/  LDL.LU R14, [R1+0x768] ;  /* 0x00076800010e7983 */ /* 0x001ee80000300800 */
[----:B------:R-:W-:Y:S04]  /*1fba0*/  STL [R1+0x788], R18 ;  /* 0x0007881201007387 */ /* 0x000fe80000100800 */
[----:B------:R0:W-:Y:S04]  /*1fbb0*/  STL [R1+0x794], R13 ;  /* 0x0007940d01007387 */ /* 0x0001e80000100800 */
[----:B0-----:R-:W4:Y:S01]  /*1fbc0*/  LDL.LU R13, [R1+0x784] ;  /* 0x00078400010d7983 */ /* 0x001f220000300800 */
[----:B------:R-:W-:-:S03]  /*1fbd0*/  IADD3 R16, P3, PT, R7, R16, RZ ;  /* 0x0000001007107210 */ /* 0x000fc60007f7e0ff */
[----:B------:R-:W-:Y:S04]  /*1fbe0*/  STL [R1+0x780], R17 ;  /* 0x0007801101007387 */ /* 0x000fe80000100800 */
[----:B------:R0:W-:Y:S04]  /*1fbf0*/  STL [R1+0x404], R12 ;  /* 0x0004040c01007387 */ /* 0x0001e80000100800 */
[----:B0-----:R-:W5:Y:S01]  /*1fc00*/  LDL.LU R12, [R1+0x760] ;  /* 0x00076000010c7983 */ /* 0x001f620000300800 */
[----:B------:R-:W-:-:S03]  /*1fc10*/  IADD3 R9, P4, PT, R7, R9, RZ ;  /* 0x0000000907097210 */ /* 0x000fc60007f9e0ff */
[----:B------:R-:W-:Y:S04]  /*1fc20*/  STL [R1+0x778], R16 ;  /* 0x0007781001007387 */ /* 0x000fe80000100800 */
[----:B------:R-:W5:Y:S04]  /*1fc30*/  LDL.LU R38, [R1+0x77c] ;  /* 0x00077c0001267983 */ /* 0x000f680000300800 */
[----:B------:R-:W5:Y:S04]  /*1fc40*/  LDL.LU R37, [R1+0x400] ;  /* 0x0004000001257983 */ /* 0x000f680000300800 */
[----:B------:R-:W5:Y:S04]  /*1fc50*/  LDL.LU R36, [R1+0x774] ;  /* 0x0007740001247983 */ /* 0x000f680000300800 */
[----:B------:R0:W-:Y:S04]  /*1fc60*/  STL [R1+0x770], R9 ;  /* 0x0007700901007387 */ /* 0x0001e80000100800 */
        /* <DEDUP_REMOVED lines=16> */
[----:B0-----:R-:W5:Y:S04]  /*1fd70*/  LDL.LU R9, [R1+0x720] ;  /* 0x0007200001097983 */ /* 0x001f680000300800 */
[----:B------:R-:W5:Y:S01]  /*1fd80*/  LDL.LU R18, [R1+0x734] ;  /* 0x0007340001127983 */ /* 0x000f620000300800 */
[----:B--2---:R-:W-:-:S05]  /*1fd90*/  IMAD.X R15, R23, 0x1, R15, P5 ;  /* 0x00000001170f7824 */ /* 0x004fca00028e060f */
[----:B------:R0:W-:Y:S04]  /*1fda0*/  STL [R1+0x78c], R15 ;  /* 0x00078c0f01007387 */ /* 0x0001e80000100800 */
[----:B0-----:R-:W2:Y:S01]  /*1fdb0*/  LDL.LU R15, [R1+0x718] ;  /* 0x00071800010f7983 */ /* 0x001ea20000300800 */
[----:B---3--:R-:W-:-:S03]  /*1fdc0*/  IADD3 R14, P5, PT, R7, R14, RZ ;  /* 0x0000000e070e7210 */ /* 0x008fc60007fbe0ff */
[----:B------:R-:W3:Y:S04]  /*1fdd0*/  LDL.LU R17, [R1+0x72c] ;  /* 0x00072c0001117983 */ /* 0x000ee80000300800 */
[----:B------:R0:W-:Y:S04]  /*1fde0*/  STL [R1+0x768], R14 ;  /* 0x0007680e01007387 */ /* 0x0001e80000100800 */
[----:B0-----:R-:W3:Y:S01]  /*1fdf0*/  LDL.LU R14, [R1+0x710] ;  /* 0x00071000010e7983 */ /* 0x001ee20000300800 */
[----:B----4-:R-:W-:-:S03]  /*1fe00*/  IMAD.X R13, R23, 0x1, R13, P6 ;  /* 0x00000001170d7824 */ /* 0x010fc600030e060d */
[----:B------:R-:W4:Y:S04]  /*1fe10*/  LDL.LU R16, [R1+0x724] ;  /* 0x0007240001107983 */ /* 0x000f280000300800 */
[----:B------:R0:W-:Y:S04]  /*1fe20*/  STL [R1+0x784], R13 ;  /* 0x0007840d01007387 */ /* 0x0001e80000100800 */
[----:B0-----:R-:W4:Y:S01]  /*1fe30*/  LDL.LU R13, [R1+0x708] ;  /* 0x00070800010d7983 */ /* 0x001f220000300800 */
[----:B-----5:R-:W-:-:S05]  /*1fe40*/  IADD3 R12, P6, PT, R7, R12, RZ ;  /* 0x0000000c070c7210 */ /* 0x020fca0007fde0ff */
[----:B------:R0:W-:Y:S04]  /*1fe50*/  STL [R1+0x760], R12 ;  /* 0x0007600c01007387 */ /* 0x0001e80000100800 */
[----:B0-----:R-:W5:Y:S01]  /*1fe60*/  LDL.LU R12, [R1+0x3f0] ;  /* 0x0003f000010c7983 */ /* 0x001f620000300800 */
[----:B------:R-:W-:Y:S01]  /*1fe70*/  IMAD.X R38, R23, 0x1, R38, P1 ;  /* 0x0000000117267824 */ /* 0x000fe200008e0626 */
[----:B------:R-:W-:Y:S01]  /*1fe80*/  IADD3 R37, P1, PT, R7, R37, RZ ;  /* 0x0000002507257210 */ /* 0x000fe20007f3e0ff */
        /* <DEDUP_REMOVED lines=30> */
[----:B------:R-:W-:Y:S01]  /*20070*/  IADD3 R20, P5, PT, R7, R20, RZ ;  /* 0x0000001407147210 */ /* 0x000fe20007fbe0ff */
[----:B------:R-:W-:Y:S02]  /*20080*/  IMAD.X R19, R23, 0x1, R19, P6 ;  /* 0x0000000117137824 */ /* 0x000fe400030e0613 */
[----:B------:R-:W-:Y:S01]  /*20090*/  STL [R1+0x728], R22 ;  /* 0x0007281601007387 */ /* 0x000fe20000100800 */
[----:B------:R-:W-:-:S03]  /*200a0*/  IADD3 R9, P6, PT, R7, R9, RZ ;  /* 0x0000000907097210 */ /* 0x000fc60007fde0ff */
[----:B------:R-:W-:Y:S01]  /*200b0*/  STL [R1+0x744], R21 ;  /* 0x0007441501007387 */ /* 0x000fe20000100800 */
[----:B------:R-:W-:-:S03]  /*200c0*/  IMAD.X R18, R23, 0x1, R18, P1 ;  /* 0x0000000117127824 */ /* 0x000fc600008e0612 */
[----:B------:R0:W-:Y:S04]  /*200d0*/  STL [R1+0x720], R9 ;  /* 0x0007200901007387 */ /* 0x0001e80000100800 */
[----:B------:R-:W-:Y:S04]  /*200e0*/  STL [R1+0x40c], R20 ;  /* 0x00040c1401007387 */ /* 0x000fe80000100800 */
[----:B0-----:R-:W5:Y:S04]  /*200f0*/  LDL.LU R9, [R1+0x700] ;  /* 0x0007000001097983 */ /* 0x001f680000300800 */
[----:B------:R-:W-:Y:S01]  /*20100*/  STL [R1+0x73c], R19 ;  /* 0x00073c1301007387 */ /* 0x000fe20000100800 */
[----:B--2---:R-:W-:Y:S01]  /*20110*/  IADD3 R15, P1, PT, R7, R15, RZ ;  /* 0x0000000f070f7210 */ /* 0x004fe20007f3e0ff */
[----:B---3--:R-:W-:-:S04]  /*20120*/  IMAD.X R17, R23, 0x1, R17, P3 ;  /* 0x0000000117117824 */ /* 0x008fc800018e0611 */
[----:B------:R0:W-:Y:S04]  /*20130*/  STL [R1+0x718], R15 ;  /* 0x0007180f01007387 */ /* 0x0001e80000100800 */
[----:B0-----:R-:W2:Y:S01]  /*20140*/  LDL.LU R15, [R1+0x71c] ;  /* 0x00071c00010f7983 */ /* 0x001ea20000300800 */
[----:B------:R-:W-:-:S03]  /*20150*/  IADD3 R14, P3, PT, R7, R14, RZ ;  /* 0x0000000e070e7210 */ /* 0x000fc60007f7e0ff */
[----:B------:R-:W-:Y:S01]  /*20160*/  STL [R1+0x734], R18 ;  /* 0x0007341201007387 */ /* 0x000fe20000100800 */
[----:B----4-:R-:W-:-:S03]  /*20170*/  IMAD.X R16, R23, 0x1, R16, P4 ;  /* 0x0000000117107824 */ /* 0x010fc600020e0610 */
[----:B------:R0:W-:Y:S04]  /*20180*/  STL [R1+0x710], R14 ;  /* 0x0007100e01007387 */ /* 0x0001e80000100800 */
[----:B0-----:R-:W3:Y:S01]  /*20190*/  LDL.LU R14, [R1+0x6f8] ;  /* 0x0006f800010e7983 */ /* 0x001ee20000300800 */
[----:B------:R-:W-:-:S03]  /*201a0*/  IADD3 R13, P4, PT, R7, R13, RZ ;  /* 0x0000000d070d7210 */ /* 0x000fc60007f9e0ff */
[----:B------:R-:W-:Y:S04]  /*201b0*/  STL [R1+0x72c], R17 ;  /* 0x00072c1101007387 */ /* 0x000fe80000100800 */
[----:B------:R0:W-:Y:S04]  /*201c0*/  STL [R1+0x708], R13 ;  /* 0x0007080d01007387 */ /* 0x0001e80000100800 */
[----:B0-----:R-:W4:Y:S01]  /*201d0*/  LDL.LU R13, [R1+0x714] ;  /* 0x00071400010d7983 */ /* 0x001f220000300800 */
[----:B-----5:R-:W-:-:S03]  /*201e0*/  IMAD.X R12, R23, 0x1, R12, P5 ;  /* 0x00000001170c7824 */ /* 0x020fc600028e060c */
        /* <DEDUP_REMOVED lines=22> */
[----:B------:R-:W-:-:S03]  /*20350*/  IADD3 R9, P5, PT, R7, R9, RZ ;  /* 0x0000000907097210 */ /* 0x000fc60007fbe0ff */
[----:B------:R-:W5:Y:S04]  /*20360*/  LDL.LU R18, [R1+0x6a0] ;  /* 0x0006a00001127983 */ /* 0x000f680000300800 */
[----:B------:R0:W-:Y:S04]  /*20370*/  STL [R1+0x700], R9 ;  /* 0x0007000901007387 */ /* 0x0001e80000100800 */
        /* <DEDUP_REMOVED lines=9> */
[----:B----4-:R-:W-:-:S05]  /*20410*/  IMAD.X R13, R23, 0x1, R13, P1 ;  /* 0x00000001170d7824 */ /* 0x010fca00008e060d */
[----:B------:R0:W-:Y:S01]  /*20420*/  STL [R1+0x714], R13 ;  /* 0x0007140d01007387 */ /* 0x0001e20000100800 */
[----:B-----5:R-:W-:Y:S01]  /*20430*/  IADD3 R38, P1, PT, R7, R38, RZ ;  /* 0x0000002607267210 */ /* 0x020fe20007f3e0ff */
[----:B------:R-:W-:Y:S02]  /*20440*/  IMAD.X R37, R23, 0x1, R37, P3 ;  /* 0x0000000117257824 */ /* 0x000fe400018e0625 */
[----:B0-----:R-:W4:Y:S01]  /*20450*/  LDL.LU R13, [R1+0x688] ;  /* 0x00068800010d7983 */ /* 0x001f220000300800 */
        /* <DEDUP_REMOVED lines=32> */
[----:B------:R-:W-:-:S03]  /*20660*/  IMAD.X R12, R23, 0x1, R12, P1 ;  /* 0x00000001170c7824 */ /* 0x000fc600008e060c */
[----:B------:R-:W-:Y:S04]  /*20670*/  STL [R1+0x6b0], R21 ;  /* 0x0006b01501007387 */ /* 0x000fe80000100800 */
[----:B------:R0:W-:Y:S04]  /*20680*/  STL [R1+0x6c4], R12 ;  /* 0x0006c40c01007387 */ /* 0x0001e80000100800 */
[----:B------:R-:W-:Y:S04]  /*20690*/  STL [R1+0x6cc], R20 ;  /* 0x0006cc1401007387 */ /* 0x000fe80000100800 */
[----:B0-----:R-:W5:Y:S01]  /*206a0*/  LDL.LU R12, [R1+0x6a4] ;  /* 0x0006a400010c7983 */ /* 0x001f620000300800 */
[----:B------:R-:W-:Y:S01]  /*206b0*/  IADD3 R19, P6, PT, R7, R19, RZ ;  /* 0x0000001307137210 */ /* 0x000fe20007fde0ff */
[----:B------:R-:W-:Y:S01]  /*206c0*/  IMAD.X R9, R23, 0x1, R9, P3 ;  /* 0x0000000117097824 */ /* 0x000fe200018e0609 */
[----:B------:R-:W-:-:S03]  /*206d0*/  IADD3 R18, P1, PT, R7, R18, RZ ;  /* 0x0000001207127210 */ /* 0x000fc60007f3e0ff */
[----:B------:R-:W-:Y:S04]  /*206e0*/  STL [R1+0x6a8], R19 ;  /* 0x0006a81301007387 */ /* 0x000fe80000100800 */
[----:B------:R0:W-:Y:S01]  /*206f0*/  STL [R1+0x6bc], R9 ;  /* 0x0006bc0901007387 */ /* 0x0001e20000100800 */
[----:B------:R-:W-:-:S03]  /*20700*/  IADD3 R17, P3, PT, R7, R17, RZ ;  /* 0x0000001107117210 */ /* 0x000fc60007f7e0ff */
[----:B0-----:R-:W5:Y:S04]  /*20710*/  LDL.LU R9, [R1+0x680] ;  /* 0x0006800001097983 */ /* 0x001f680000300800 */
[----:B------:R-:W-:Y:S01]  /*20720*/  STL [R1+0x6a0], R18 ;  /* 0x0006a01201007387 */ /* 0x000fe20000100800 */
[----:B--2---:R-:W-:-:S05]  /*20730*/  IMAD.X R15, R23, 0x1, R15, P4 ;  /* 0x00000001170f7824 */ /* 0x004fca00020e060f */
[----:B------:R0:W-:Y:S01]  /*20740*/  STL [R1+0x6b4], R15 ;  /* 0x0006b40f01007387 */ /* 0x0001e20000100800 */
[----:B---3--:R-:W-:-:S03]  /*20750*/  IADD3 R16, P4, PT, R7, R16, RZ ;  /* 0x0000001007107210 */ /* 0x008fc60007f9e0ff */
[----:B0-----:R-:W2:Y:S01]  /*20760*/  LDL.LU R15, [R1+0x69c] ;  /* 0x00069c00010f7983 */ /* 0x001ea20000300800 */
[----:B------:R-:W-:-:S03]  /*20770*/  IMAD.X R14, R23, 0x1, R14, P5 ;  /* 0x00000001170e7824 */ /* 0x000fc600028e060e */
[----:B------:R-:W-:Y:S04]  /*20780*/  STL [R1+0x698], R17 ;  /* 0x0006981101007387 */ /* 0x000fe80000100800 */
[----:B------:R0:W-:Y:S04]  /*20790*/  STL [R1+0x6ac], R14 ;  /* 0x0006ac0e01007387 */ /* 0x0001e80000100800 */
[----:B0-----:R-:W3:Y:S01]  /*207a0*/  LDL.LU R14, [R1+0x678] ;  /* 0x00067800010e7983 */ /* 0x001ee20000300800 */
[----:B----4-:R-:W-:-:S03]  /*207b0*/  IADD3 R13, P5, PT, R7, R13, RZ ;  /* 0x0000000d070d7210 */ /* 0x010fc60007fbe0ff */
[----:B------:R-:W-:Y:S04]  /*207c0*/  STL [R1+0x690], R16 ;  /* 0x0006901001007387 */ /* 0x000fe80000100800 */
[----:B------:R-:W4:Y:S04]  /*207d0*/  LDL.LU R38, [R1+0x694] ;  /* 0x0006940001267983 */ /* 0x000f280000300800 */
[----:B------:R-:W4:Y:S04]  /*207e0*/  LDL.LU R37, [R1+0x670] ;  /* 0x0006700001257983 */ /* 0x000f280000300800 */
[----:B------:R-:W4:Y:S04]  /*207f0*/  LDL.LU R36, [R1+0x68c] ;  /* 0x00068c0001247983 */ /* 0x000f280000300800 */
[----:B------:R0:W-:Y:S04]  /*20800*/  STL [R1+0x688], R13 ;  /* 0x0006880d01007387 */ /* 0x0001e80000100800 */
        /* <DEDUP_REMOVED lines=16> */
[----:B0-----:R-:W4:Y:S01]  /*20910*/  LDL.LU R13, [R1+0x628] ;  /* 0x00062800010d7983 */ /* 0x001f220000300800 */
[----:B-----5:R-:W-:-:S03]  /*20920*/  IMAD.X R12, R23, 0x1, R12, P6 ;  /* 0x00000001170c7824 */ /* 0x020fc600030e060c */
[----:B------:R-:W5:Y:S04]  /*20930*/  LDL.LU R18, [R1+0x644] ;  /* 0x0006440001127983 */ /* 0x000f680000300800 */
[----:B------:R0:W-:Y:S04]  /*20940*/  STL [R1+0x6a4], R12 ;  /* 0x0006a40c01007387 */ /* 0x0001e80000100800 */
[----:B0-----:R-:W5:Y:S04]  /*20950*/  LDL.LU R12, [R1+0x620] ;  /* 0x00062000010c7983 */ /* 0x001f680000300800 */
[----:B------:R-:W5:Y:S01]  /*20960*/  LDL.LU R17, [R1+0x63c] ;  /* 0x00063c0001117983 */ /* 0x000f620000300800 */
[----:B------:R-:W-:-:S05]  /*20970*/  IADD3 R9, P6, PT, R7, R9, RZ ;  /* 0x0000000907097210 */ /* 0x000fca0007fde0ff */
[----:B------:R0:W-:Y:S04]  /*20980*/  STL [R1+0x680], R9 ;  /* 0x0006800901007387 */ /* 0x0001e80000100800 */
[----:B0-----:R-:W5:Y:S04]  /*20990*/  LDL.LU R9, [R1+0x618] ;  /* 0x0006180001097983 */ /* 0x001f680000300800 */
[----:B------:R-:W5:Y:S01]  /*209a0*/  LDL.LU R16, [R1+0x634] ;  /* 0x0006340001107983 */ /* 0x000f620000300800 */
[----:B--2---:R-:W-:-:S05]  /*209b0*/  IMAD.X R15, R23, 0x1, R15, P1 ;  /* 0x00000001170f7824 */ /* 0x004fca00008e060f */
[----:B------:R0:W-:Y:S04]  /*209c0*/  STL [R1+0x69c], R15 ;  /* 0x00069c0f01007387 */ /* 0x0001e80000100800 */
[----:B0-----:R-:W2:Y:S01]  /*209d0*/  LDL.LU R15, [R1+0x610] ;  /* 0x00061000010f7983 */ /* 0x001ea20000300800 */
[----:B---3--:R-:W-:-:S05]  /*209e0*/  IADD3 R14, P1, PT, R7, R14, RZ ;  /* 0x0000000e070e7210 */ /* 0x008fca0007f3e0ff */
[----:B------:R0:W-:Y:S01]  /*209f0*/  STL [R1+0x678], R14 ;  /* 0x0006780e01007387 */ /* 0x0001e20000100800 */
[----:B----4-:R-:W-:Y:S01]  /*20a00*/  IMAD.X R38, R23, 0x1, R38, P3 ;  /* 0x0000000117267824 */ /* 0x010fe200018e0626 */
[----:B------:R-:W-:Y:S02]  /*20a10*/  IADD3 R37, P3, PT, R7, R37, RZ ;  /* 0x0000002507257210 */ /* 0x000fe40007f7e0ff */
[----:B0-----:R-:W3:Y:S01]  /*20a20*/  LDL.LU R14, [R1+0x62c] ;  /* 0x00062c00010e7983 */ /* 0x001ee20000300800 */
        /* <DEDUP_REMOVED lines=35> */
[----:B-----5:R-:W-:-:S03]  /*20c60*/  IMAD.X R18, R23, 0x1, R18, P3 ;  /* 0x0000000117127824 */ /* 0x020fc600018e0612 */
[----:B------:R0:W-:Y:S04]  /*20c70*/  STL [R1+0x628], R13 ;  /* 0x0006280d01007387 */ /* 0x0001e80000100800 */
[----:B------:R-:W-:Y:S04]  /*20c80*/  STL [R1+0x630], R20 ;  /* 0x0006301401007387 */ /* 0x000fe80000100800 */
[----:B0-----:R-:W4:Y:S01]  /*20c90*/  LDL.LU R13, [R1+0x608] ;  /* 0x00060800010d7983 */ /* 0x001f220000300800 */
[----:B------:R-:W-:-:S03]  /*20ca0*/  IADD3 R12, P3, PT, R7, R12, RZ ;  /* 0x0000000c070c7210 */ /* 0x000fc60007f7e0ff */
[----:B------:R-:W-:Y:S04]  /*20cb0*/  STL [R1+0x64c], R19 ;  /* 0x00064c1301007387 */ /* 0x000fe80000100800 */
[----:B------:R0:W-:Y:S04]  /*20cc0*/  STL [R1+0x620], R12 ;  /* 0x0006200c01007387 */ /* 0x0001e80000100800 */
[----:B0-----:R-:W5:Y:S01]  /*20cd0*/  LDL.LU R12, [R1+0x624] ;  /* 0x00062400010c7983 */ /* 0x001f620000300800 */
[----:B------:R-:W-:Y:S01]  /*20ce0*/  IMAD.X R17, R23, 0x1, R17, P4 ;  /* 0x0000000117117824 */ /* 0x000fe200020e0611 */
[----:B------:R-:W-:-:S02]  /*20cf0*/  IADD3 R9, P4, PT, R7, R9, RZ ;  /* 0x0000000907097210 */ /* 0x000fc40007f9e0ff */
[----:B------:R-:W-:Y:S01]  /*20d00*/  STL [R1+0x644], R18 ;  /* 0x0006441201007387 */ /* 0x000fe20000100800 */
[----:B------:R-:W-:-:S03]  /*20d10*/  IMAD.X R16, R23, 0x1, R16, P5 ;  /* 0x0000000117107824 */ /* 0x000fc600028e0610 */
[----:B------:R0:W-:Y:S04]  /*20d20*/  STL [R1+0x618], R9 ;  /* 0x0006180901007387 */ /* 0x0001e80000100800 */
[----:B0-----:R-:W5:Y:S04]  /*20d30*/  LDL.LU R9, [R1+0x600] ;  /* 0x0006000001097983 */ /* 0x001f680000300800 */
[----:B------:R-:W-:Y:S01]  /*20d40*/  STL [R1+0x63c], R17 ;  /* 0x00063c1101007387 */ /* 0x000fe20000100800 */
[----:B--2---:R-:W-:-:S05]  /*20d50*/  IADD3 R15, P5, PT, R7, R15, RZ ;  /* 0x0000000f070f7210 */ /* 0x004fca0007fbe0ff */
[----:B------:R0:W-:Y:S04]  /*20d60*/  STL [R1+0x610], R15 ;  /* 0x0006100f01007387 */ /* 0x0001e80000100800 */
[----:B0-----:R-:W2:Y:S01]  /*20d70*/  LDL.LU R15, [R1+0x61c] ;  /* 0x00061c00010f7983 */ /* 0x001ea20000300800 */
[----:B---3--:R-:W-:-:S03]  /*20d80*/  IMAD.X R14, R23, 0x1, R14, P6 ;  /* 0x00000001170e7824 */ /* 0x008fc600030e060e */
[----:B------:R-:W-:Y:S04]  /*20d90*/  STL [R1+0x634], R16 ;  /* 0x0006341001007387 */ /* 0x000fe80000100800 */
[----:B------:R-:W3:Y:S04]  /*20da0*/  LDL.LU R38, [R1+0x5f8] ;  /* 0x0005f80001267983 */ /* 0x000ee80000300800 */
[----:B------:R-:W3:Y:S04]  /*20db0*/  LDL.LU R37, [R1+0x614] ;  /* 0x0006140001257983 */ /* 0x000ee80000300800 */
[----:B------:R-:W3:Y:S04]  /*20dc0*/  LDL.LU R36, [R1+0x5f0] ;  /* 0x0005f00001247983 */ /* 0x000ee80000300800 */
[----:B------:R0:W-:Y:S04]  /*20dd0*/  STL [R1+0x62c], R14 ;  /* 0x00062c0e01007387 */ /* 0x0001e80000100800 */
        /* <DEDUP_REMOVED lines=16> */
[----:B0-----:R-:W3:Y:S01]  /*20ee0*/  LDL.LU R14, [R1+0x5cc] ;  /* 0x0005cc00010e7983 */ /* 0x001ee20000300800 */
[----:B----4-:R-:W-:-:S03]  /*20ef0*/  IADD3 R13, P6, PT, R7, R13, RZ ;  /* 0x0000000d070d7210 */ /* 0x010fc60007fde0ff */
[----:B------:R-:W4:Y:S04]  /*20f00*/  LDL.LU R18, [R1+0x5a8] ;  /* 0x0005a80001127983 */ /* 0x000f280000300800 */
[----:B------:R0:W-:Y:S04]  /*20f10*/  STL [R1+0x608], R13 ;  /* 0x0006080d01007387 */ /* 0x0001e80000100800 */
        /* <DEDUP_REMOVED lines=8> */
[----:B0-----:R-:W5:Y:S01]  /*20fa0*/  LDL.LU R9, [R1+0x5b4] ;  /* 0x0005b40001097983 */ /* 0x001f620000300800 */
[----:B--2---:R-:W-:-:S05]  /*20fb0*/  IMAD.X R15, R23, 0x1, R15, P3 ;  /* 0x00000001170f7824 */ /* 0x004fca00018e060f */
[----:B------:R0:W-:Y:S01]  /*20fc0*/  STL [R1+0x61c], R15 ;  /* 0x00061c0f01007387 */ /* 0x0001e20000100800 */
[----:B---3--:R-:W-:Y:S01]  /*20fd0*/  IADD3 R38, P3, PT, R7, R38, RZ ;  /* 0x0000002607267210 */ /* 0x008fe20007f7e0ff */
[----:B------:R-:W-:Y:S02]  /*20fe0*/  IMAD.X R37, R23, 0x1, R37, P4 ;  /* 0x0000000117257824 */ /* 0x000fe400020e0625 */
[----:B0-----:R-:W2:Y:S01]  /*20ff0*/  LDL.LU R15, [R1+0x590] ;  /* 0x00059000010f7983 */ /* 0x001ea20000300800 */
        /* <DEDUP_REMOVED lines=33> */
[----:B------:R-:W-:Y:S01]  /*21210*/  STL [R1+0x5b8], R21 ;  /* 0x0005b81501007387 */ /* 0x000fe20000100800 */
[----:B------:R-:W-:-:S03]  /*21220*/  IADD3 R19, P1, PT, R7, R19, RZ ;  /* 0x0000001307137210 */ /* 0x000fc60007f3e0ff */
[----:B------:R0:W-:Y:S04]  /*21230*/  STL [R1+0x5cc], R14 ;  /* 0x0005cc0e01007387 */ /* 0x0001e80000100800 */
[----:B------:R-:W-:Y:S01]  /*21240*/  STL [R1+0x5d4], R20 ;  /* 0x0005d41401007387 */ /* 0x000fe20000100800 */
[----:B----4-:R-:W-:-:S03]  /*21250*/  IADD3 R18, P3, PT, R7, R18, RZ ;  /* 0x0000001207127210 */ /* 0x010fc60007f7e0ff */
[----:B0-----:R-:W3:Y:S01]  /*21260*/  LDL.LU R14, [R1+0x5ac] ;  /* 0x0005ac00010e7983 */ /* 0x001ee20000300800 */
[----:B------:R-:W-:-:S03]  /*21270*/  IMAD.X R13, R23, 0x1, R13, P4 ;  /* 0x00000001170d7824 */ /* 0x000fc600020e060d */
[----:B------:R-:W-:Y:S04]  /*21280*/  STL [R1+0x5b0], R19 ;  /* 0x0005b01301007387 */ /* 0x000fe80000100800 */
[----:B------:R0:W-:Y:S04]  /*21290*/  STL [R1+0x5c4], R13 ;  /* 0x0005c40d01007387 */ /* 0x0001e80000100800 */
[----:B0-----:R-:W4:Y:S01]  /*212a0*/  LDL.LU R13, [R1+0x588] ;  /* 0x00058800010d7983 */ /* 0x001f220000300800 */
[----:B-----5:R-:W-:-:S03]  /*212b0*/  IMAD.X R12, R23, 0x1, R12, P5 ;  /* 0x00000001170c7824 */ /* 0x020fc600028e060c */
[----:B------:R-:W-:Y:S04]  /*212c0*/  STL [R1+0x5a8], R18 ;  /* 0x0005a81201007387 */ /* 0x000fe80000100800 */
[----:B------:R0:W-:Y:S04]  /*212d0*/  STL [R1+0x5bc], R12 ;  /* 0x0005bc0c01007387 */ /* 0x0001e80000100800 */
[----:B0-----:R-:W5:Y:S01]  /*212e0*/  LDL.LU R12, [R1+0x5a4] ;  /* 0x0005a400010c7983 */ /* 0x001f620000300800 */
[C---:B------:R-:W-:Y:S02]  /*212f0*/  IADD3 R17, P4, PT, R7.reuse, R17, RZ ;  /* 0x0000001107117210 */ /* 0x040fe40007f9e0ff */
[----:B------:R-:W-:Y:S01]  /*21300*/  IADD3 R16, P5, PT, R7, R16, RZ ;  /* 0x0000001007107210 */ /* 0x000fe20007fbe0ff */
[----:B------:R-:W-:-:S02]  /*21310*/  IMAD.X R9, R23, 0x1, R9, P6 ;  /* 0x0000000117097824 */ /* 0x000fc400030e0609 */
[----:B------:R-:W-:Y:S04]  /*21320*/  STL [R1+0x5a0], R17 ;  /* 0x0005a01101007387 */ /* 0x000fe80000100800 */
[----:B------:R0:W-:Y:S04]  /*21330*/  STL [R1+0x5b4], R9 ;  /* 0x0005b40901007387 */ /* 0x0001e80000100800 */
[----:B0-----:R-:W5:Y:S04]  /*21340*/  LDL.LU R9, [R1+0x580] ;  /* 0x0005800001097983 */ /* 0x001f680000300800 */
[----:B------:R-:W-:Y:S04]  /*21350*/  STL [R1+0x598], R16 ;  /* 0x0005981001007387 */ /* 0x000fe80000100800 */
[----:B------:R-:W5:Y:S04]  /*21360*/  LDL.LU R38, [R1+0x59c] ;  /* 0x00059c0001267983 */ /* 0x000f680000300800 */
[----:B------:R-:W5:Y:S04]  /*21370*/  LDL.LU R37, [R1+0x578] ;  /* 0x0005780001257983 */ /* 0x000f680000300800 */
[----:B------:R-:W5:Y:S01]  /*21380*/  LDL.LU R36, [R1+0x594] ;  /* 0x0005940001247983 */ /* 0x000f620000300800 */
[----:B--2---:R-:W-:-:S05]  /*21390*/  IADD3 R15, P6, PT, R7, R15, RZ ;  /* 0x0000000f070f7210 */ /* 0x004fca0007fde0ff */
[----:B------:R0:W-:Y:S04]  /*213a0*/  STL [R1+0x590], R15 ;  /* 0x0005900f01007387 */ /* 0x0001e80000100800 */
[----:B------:R-:W2:Y:S04]  /*213b0*/  LDL.LU R35, [R1+0x570] ;  /* 0x0005700001237983 */ /* 0x000ea80000300800 */
        /* <DEDUP_REMOVED lines=15> */
[----:B0-----:R-:W2:Y:S04]  /*214b0*/  LDL.LU R15, [R1+0x530] ;  /* 0x00053000010f7983 */ /* 0x001ea80000300800 */
[----:B------:R-:W2:Y:S01]  /*214c0*/  LDL.LU R18, [R1+0x54c] ;  /* 0x00054c0001127983 */ /* 0x000ea20000300800 */
[----:B---3--:R-:W-:-:S05]  /*214d0*/  IMAD.X R14, R23, 0x1, R14, P1 ;  /* 0x00000001170e7824 */ /* 0x008fca00008e060e */
[----:B------:R0:W-:Y:S04]  /*214e0*/  STL [R1+0x5ac], R14 ;  /* 0x0005ac0e01007387 */ /* 0x0001e80000100800 */
        /* <DEDUP_REMOVED lines=8> */
[----:B0-----:R-:W5:Y:S01]  /*21570*/  LDL.LU R12, [R1+0x518] ;  /* 0x00051800010c7983 */ /* 0x001f620000300800 */
[----:B------:R-:W-:-:S05]  /*21580*/  IADD3 R9, P3, PT, R7, R9, RZ ;  /* 0x0000000907097210 */ /* 0x000fca0007f7e0ff */
[----:B------:R0:W-:Y:S01]  /*21590*/  STL [R1+0x580], R9 ;  /* 0x0005800901007387 */ /* 0x0001e20000100800 */
[----:B------:R-:W-:Y:S01]  /*215a0*/  IMAD.X R38, R23, 0x1, R38, P4 ;  /* 0x0000000117267824 */ /* 0x000fe200020e0626 */
[----:B------:R-:W-:Y:S02]  /*215b0*/  IADD3 R37, P4, PT, R7, R37, RZ ;  /* 0x0000002507257210 */ /* 0x000fe40007f9e0ff */
[----:B0-----:R-:W5:Y:S01]  /*215c0*/  LDL.LU R9, [R1+0x534] ;  /* 0x0005340001097983 */ /* 0x001f620000300800 */
[----:B------:R-:W-:-:S03]  /*215d0*/  IMAD.X R36, R23, 0x1, R36, P5 ;  /* 0x0000000117247824 */ /* 0x000fc600028e0624 */
[----:B------:R-:W-:Y:S04]  /*215e0*/  STL [R1+0x59c], R38 ;  /* 0x00059c2601007387 */ /* 0x000fe80000100800 */
[----:B------:R-:W-:Y:S04]  /*215f0*/  STL [R1+0x578], R37 ;  /* 0x0005782501007387 */ /* 0x000fe80000100800 */
[----:B------:R-:W-:Y:S01]  /*21600*/  STL [R1+0x594], R36 ;  /* 0x0005942401007387 */ /* 0x000fe20000100800 */
[----:B--2---:R-:W-:Y:S01]  /*21610*/  IADD3 R35, P5, PT, R7, R35, RZ ;  /* 0x0000002307237210 */ /* 0x004fe20007fbe0ff */
[----:B------:R-:W-:-:S04]  /*21620*/  IMAD.X R34, R23, 0x1, R34, P6 ;  /* 0x0000000117227824 */ /* 0x000fc800030e0622 */
        /* <DEDUP_REMOVED lines=26> */
[----:B------:R-:W-:Y:S01]  /*217d0*/  IMAD.X R19, R23, 0x1, R19, P3 ;  /* 0x0000000117137824 */ /* 0x000fe200018e0613 */
[----:B------:R-:W-:Y:S01]  /*217e0*/  IADD3 R15, P3, PT, R7, R15, RZ ;  /* 0x0000000f070f7210 */ /* 0x000fe20007f7e0ff */
[----:B------:R-:W-:Y:S01]  /*217f0*/  STL [R1+0x55c], R21 ;  /* 0x00055c1501007387 */ /* 0x000fe20000100800 */
[----:B------:R-:W-:-:S03]  /*21800*/  IMAD.X R18, R23, 0x1, R18, P4 ;  /* 0x0000000117127824 */ /* 0x000fc600020e0612 */
[----:B------:R0:W-:Y:S04]  /*21810*/  STL [R1+0x530], R15 ;  /* 0x0005300f01007387 */ /* 0x0001e80000100800 */
[----:B------:R-:W-:Y:S04]  /*21820*/  STL [R1+0x538], R20 ;  /* 0x0005381401007387 */ /* 0x000fe80000100800 */
[----:B0-----:R-:W2:Y:S04]  /*21830*/  LDL.LU R15, [R1+0x510] ;  /* 0x00051000010f7983 */ /* 0x001ea80000300800 */
[----:B------:R-:W-:Y:S01]  /*21840*/  STL [R1+0x554], R19 ;  /* 0x0005541301007387 */ /* 0x000fe20000100800 */
[----:B---3--:R-:W-:Y:S01]  /*21850*/  IADD3 R14, P4, PT, R7, R14, RZ ;  /* 0x0000000e070e7210 */ /* 0x008fe20007f9e0ff */
[----:B----4-:R-:W-:-:S04]  /*21860*/  IMAD.X R17, R23, 0x1, R17, P5 ;  /* 0x0000000117117824 */ /* 0x010fc800028e0611 */
[----:B------:R0:W-:Y:S04]  /*21870*/  STL [R1+0x528], R14 ;  /* 0x0005280e01007387 */ /* 0x0001e80000100800 */
[----:B0-----:R-:W3:Y:S01]  /*21880*/  LDL.LU R14, [R1+0x52c] ;  /* 0x00052c00010e7983 */ /* 0x001ee20000300800 */
[----:B------:R-:W-:-:S03]  /*21890*/  IADD3 R13, P5, PT, R7, R13, RZ ;  /* 0x0000000d070d7210 */ /* 0x000fc60007fbe0ff */
[----:B------:R-:W-:Y:S01]  /*218a0*/  STL [R1+0x54c], R18 ;  /* 0x00054c1201007387 */ /* 0x000fe20000100800 */
[----:B-----5:R-:W-:-:S03]  /*218b0*/  IMAD.X R16, R23, 0x1, R16, P6 ;  /* 0x0000000117107824 */ /* 0x020fc600030e0610 */
[----:B------:R0:W-:Y:S04]  /*218c0*/  STL [R1+0x520], R13 ;  /* 0x0005200d01007387 */ /* 0x0001e80000100800 */
[----:B0-----:R-:W4:Y:S01]  /*218d0*/  LDL.LU R13, [R1+0x508] ;  /* 0x00050800010d7983 */ /* 0x001f220000300800 */
[----:B------:R-:W-:-:S03]  /*218e0*/  IADD3 R12, P6, PT, R7, R12, RZ ;  /* 0x0000000c070c7210 */ /* 0x000fc60007fde0ff */
[----:B------:R-:W-:Y:S04]  /*218f0*/  STL [R1+0x544], R17 ;  /* 0x0005441101007387 */ /* 0x000fe80000100800 */
[----:B------:R0:W-:Y:S04]  /*21900*/  STL [R1+0x518], R12 ;  /* 0x0005180c01007387 */ /* 0x0001e80000100800 */
[----:B0-----:R-:W5:Y:S04]  /*21910*/  LDL.LU R12, [R1+0x524] ;  /* 0x00052400010c7983 */ /* 0x001f680000300800 */
[----:B------:R-:W-:Y:S01]  /*21920*/  STL [R1+0x53c], R16 ;  /* 0x00053c1001007387 */ /* 0x000fe20000100800 */
[----:B------:R-:W-:-:S03]  /*21930*/  IMAD.X R9, R23, 0x1, R9, P1 ;  /* 0x0000000117097824 */ /* 0x000fc600008e0609 */
        /* <DEDUP_REMOVED lines=22> */
[----:B--2---:R-:W-:-:S05]  /*21aa0*/  IADD3 R15, P1, PT, R7, R15, RZ ;  /* 0x0000000f070f7210 */ /* 0x004fca0007f3e0ff */
[----:B------:R0:W-:Y:S04]  /*21ab0*/  STL [R1+0x510], R15 ;  /* 0x0005100f01007387 */ /* 0x0001e80000100800 */
        /* <DEDUP_REMOVED lines=9> */
[----:B-----5:R-:W-:-:S05]  /*21b50*/  IMAD.X R12, R23, 0x1, R12, P4 ;  /* 0x00000001170c7824 */ /* 0x020fca00020e060c */
[----:B------:R0:W-:Y:S04]  /*21b60*/  STL [R1+0x524], R12 ;  /* 0x0005240c01007387 */ /* 0x0001e80000100800 */
[----:B0-----:R-:W5:Y:S01]  /*21b70*/  LDL.LU R12, [R1+0x498] ;  /* 0x00049800010c7983 */ /* 0x001f620000300800 */
[----:B------:R-:W-:Y:S01]  /*21b80*/  IADD3 R38, P4, PT, R7, R38, RZ ;  /* 0x0000002607267210 */ /* 0x000fe20007f9e0ff */
[----:B------:R-:W-:Y:S01]  /*21b90*/  IMAD.X R37, R23, 0x1, R37, P5 ;  /* 0x0000000117257824 */ /* 0x000fe200028e0625 */
        /* <DEDUP_REMOVED lines=37> */
[----:B------:R-:W-:-:S03]  /*21df0*/  IADD3 R18, P4, PT, R7, R18, RZ ;  /* 0x0000001207127210 */ /* 0x000fc60007f9e0ff */
[----:B0-----:R-:W5:Y:S04]  /*21e00*/  LDL.LU R9, [R1+0x4b4] ;  /* 0x0004b40001097983 */ /* 0x001f680000300800 */
[----:B------:R-:W-:Y:S01]  /*21e10*/  STL [R1+0x4b8], R19 ;  /* 0x0004b81301007387 */ /* 0x000fe20000100800 */
[----:B--2---:R-:W-:-:S05]  /*21e20*/  IMAD.X R15, R23, 0x1, R15, P5 ;  /* 0x00000001170f7824 */ /* 0x004fca00028e060f */
[----:B------:R0:W-:Y:S01]  /*21e30*/  STL [R1+0x4cc], R15 ;  /* 0x0004cc0f01007387 */ /* 0x0001e20000100800 */
[----:B------:R-:W-:-:S03]  /*21e40*/  IADD3 R17, P5, PT, R7, R17, RZ ;  /* 0x0000001107117210 */ /* 0x000fc60007fbe0ff */
[----:B0-----:R-:W2:Y:S04]  /*21e50*/  LDL.LU R15, [R1+0x490] ;  /* 0x00049000010f7983 */ /* 0x001ea80000300800 */
[----:B------:R-:W-:Y:S01]  /*21e60*/  STL [R1+0x4b0], R18 ;  /* 0x0004b01201007387 */ /* 0x000fe20000100800 */
[----:B---3--:R-:W-:-:S05]  /*21e70*/  IMAD.X R14, R23, 0x1, R14, P6 ;  /* 0x00000001170e7824 */ /* 0x008fca00030e060e */
[----:B------:R0:W-:Y:S01]  /*21e80*/  STL [R1+0x4c4], R14 ;  /* 0x0004c40e01007387 */ /* 0x0001e20000100800 */
[----:B----4-:R-:W-:-:S03]  /*21e90*/  IADD3 R16, P6, PT, R7, R16, RZ ;  /* 0x0000001007107210 */ /* 0x010fc60007fde0ff */
[----:B0-----:R-:W3:Y:S01]  /*21ea0*/  LDL.LU R14, [R1+0x4ac] ;  /* 0x0004ac00010e7983 */ /* 0x001ee20000300800 */
[----:B------:R-:W-:-:S03]  /*21eb0*/  IMAD.X R13, R23, 0x1, R13, P1 ;  /* 0x00000001170d7824 */ /* 0x000fc600008e060d */
[----:B------:R-:W-:Y:S04]  /*21ec0*/  STL [R1+0x4a8], R17 ;  /* 0x0004a81101007387 */ /* 0x000fe80000100800 */
[----:B------:R0:W-:Y:S04]  /*21ed0*/  STL [R1+0x4bc], R13 ;  /* 0x0004bc0d01007387 */ /* 0x0001e80000100800 */
[----:B0-----:R-:W4:Y:S01]  /*21ee0*/  LDL.LU R13, [R1+0x488] ;  /* 0x00048800010d7983 */ /* 0x001f220000300800 */
[----:B-----5:R-:W-:-:S03]  /*21ef0*/  IADD3 R12, P1, PT, R7, R12, RZ ;  /* 0x0000000c070c7210 */ /* 0x020fc60007f3e0ff */
        /* <DEDUP_REMOVED lines=22> */
[----:B------:R-:W-:-:S03]  /*22060*/  IMAD.X R9, R23, 0x1, R9, P3 ;  /* 0x0000000117097824 */ /* 0x000fc600018e0609 */
[----:B------:R-:W5:Y:S04]  /*22070*/  LDL.LU R18, [R1+0x454] ;  /* 0x0004540001127983 */ /* 0x000f680000300800 */
[----:B------:R0:W-:Y:S04]  /*22080*/  STL [R1+0x4b4], R9 ;  /* 0x0004b40901007387 */ /* 0x0001e80000100800 */
        /* <DEDUP_REMOVED lines=9> */
[----:B----4-:R-:W-:-:S05]  /*22120*/  IADD3 R13, P4, PT, R7, R13, RZ ;  /* 0x0000000d070d7210 */ /* 0x010fca0007f9e0ff */
[----:B------:R0:W-:Y:S01]  /*22130*/  STL [R1+0x488], R13 ;  /* 0x0004880d01007387 */ /* 0x0001e20000100800 */
[----:B-----5:R-:W-:Y:S01]  /*22140*/  IMAD.X R38, R23, 0x1, R38, P5 ;  /* 0x0000000117267824 */ /* 0x020fe200028e0626 */
[----:B------:R-:W-:Y:S02]  /*22150*/  IADD3 R37, P5, PT, R7, R37, RZ ;  /* 0x0000002507257210 */ /* 0x000fe40007fbe0ff */
[----:B0-----:R-:W4:Y:S01]  /*22160*/  LDL.LU R13, [R1+0x43c] ;  /* 0x00043c00010d7983 */ /* 0x001f220000300800 */
        /* <DEDUP_REMOVED lines=34> */
[----:B------:R-:W-:Y:S04]  /*22390*/  STL [R1+0x464], R21 ;  /* 0x0004641501007387 */ /* 0x000fe80000100800 */
[----:B------:R0:W-:Y:S04]  /*223a0*/  STL [R1+0x438], R12 ;  /* 0x0004380c01007387 */ /* 0x0001e80000100800 */
[----:B------:R-:W-:Y:S04]  /*223b0*/  STL [R1+0x440], R20 ;  /* 0x0004401401007387 */ /* 0x000fe80000100800 */
        /* <DEDUP_REMOVED lines=8> */
[----:B--2---:R-:W-:Y:S01]  /*22440*/  IADD3 R15, P6, PT, R7, R15, RZ ;  /* 0x0000000f070f7210 */ /* 0x004fe20007fde0ff */
[----:B------:R-:W-:-:S04]  /*22450*/  IMAD.X R16, R23, 0x1, R16, P1 ;  /* 0x0000000117107824 */ /* 0x000fc800008e0610 */
[----:B------:R0:W-:Y:S04]  /*22460*/  STL [R1+0x428], R15 ;  /* 0x0004280f01007387 */ /* 0x0001e80000100800 */
[----:B0-----:R-:W2:Y:S04]  /*22470*/  LDL.LU R15, [R1+0x410] ;  /* 0x00041000010f7983 */ /* 0x001ea80000300800 */
[----:B------:R-:W-:Y:S01]  /*22480*/  STL [R1+0x44c], R17 ;  /* 0x00044c1101007387 */ /* 0x000fe20000100800 */
[----:B---3--:R-:W-:-:S05]  /*22490*/  IADD3 R14, P1, PT, R7, R14, RZ ;  /* 0x0000000e070e7210 */ /* 0x008fca0007f3e0ff */
[----:B------:R0:W-:Y:S04]  /*224a0*/  STL [R1+0x420], R14 ;  /* 0x0004200e01007387 */ /* 0x0001e80000100800 */
[----:B0-----:R-:W3:Y:S01]  /*224b0*/  LDL.LU R14, [R1+0x42c] ;  /* 0x00042c00010e7983 */ /* 0x001ee20000300800 */
[----:B----4-:R-:W-:-:S03]  /*224c0*/  IMAD.X R13, R23, 0x1, R13, P3 ;  /* 0x00000001170d7824 */ /* 0x010fc600018e060d */
        /* <DEDUP_REMOVED lines=22> */
[----:B-----5:R-:W-:-:S03]  /*22630*/  IADD3 R12, P3, PT, R7, R12, RZ ;  /* 0x0000000c070c7210 */ /* 0x020fc60007f7e0ff */
[----:B------:R-:W5:Y:S04]  /*22640*/  LDL.LU R18, [R1+0xe30] ;  /* 0x000e300001127983 */ /* 0x000f680000300800 */
[----:B------:R0:W-:Y:S04]  /*22650*/  STL [R1+0x418], R12 ;  /* 0x0004180c01007387 */ /* 0x0001e80000100800 */
        /* <DEDUP_REMOVED lines=8> */
[----:B0-----:R-:W2:Y:S01]  /*226e0*/  LDL.LU R15, [R1+0xe3c] ;  /* 0x000e3c00010f7983 */ /* 0x001ea20000300800 */
[----:B---3--:R-:W-:-:S05]  /*226f0*/  IMAD.X R14, R23, 0x1, R14, P5 ;  /* 0x00000001170e7824 */ /* 0x008fca00028e060e */
[----:B------:R0:W-:Y:S01]  /*22700*/  STL [R1+0x42c], R14 ;  /* 0x00042c0e01007387 */ /* 0x0001e20000100800 */
[----:B----4-:R-:W-:Y:S01]  /*22710*/  IADD3 R38, P5, PT, R7, R38, RZ ;  /* 0x0000002607267210 */ /* 0x010fe20007fbe0ff */
[----:B------:R-:W-:Y:S02]  /*22720*/  IMAD.X R37, R23, 0x1, R37, P6 ;  /* 0x0000000117257824 */ /* 0x000fe400030e0625 */
[----:B0-----:R-:W3:Y:S01]  /*22730*/  LDL.LU R14, [R1+0xe18] ;  /* 0x000e1800010e7983 */ /* 0x001ee20000300800 */
        /* <DEDUP_REMOVED lines=36> */
[----:B------:R-:W-:Y:S04]  /*22980*/  STL [R1+0x3c4], R20 ;  /* 0x0003c41401007387 */ /* 0x000fe80000100800 */
[----:B0-----:R-:W4:Y:S01]  /*22990*/  LDL.LU R13, [R1+0xe34] ;  /* 0x000e3400010d7983 */ /* 0x001f220000300800 */
[----:B-----5:R-:W-:-:S03]  /*229a0*/  IMAD.X R12, R8, 0x1, R12, P6 ;  /* 0x00000001080c7824 */ /* 0x020fc600030e060c */
[----:B------:R-:W-:Y:S04]  /*229b0*/  STL [R1+0xe38], R19 ;  /* 0x000e381301007387 */ /* 0x000fe80000100800 */
[----:B------:R0:W-:Y:S04]  /*229c0*/  STL [R1+0x3b4], R12 ;  /* 0x0003b40c01007387 */ /* 0x0001e80000100800 */
[----:B0-----:R-:W5:Y:S01]  /*229d0*/  LDL.LU R12, [R1+0xe10] ;  /* 0x000e1000010c7983 */ /* 0x001f620000300800 */
[----:B------:R-:W-:Y:S01]  /*229e0*/  IADD3 R18, P5, PT, R6, R18, RZ ;  /* 0x0000001206127210 */ /* 0x000fe20007fbe0ff */
[----:B------:R-:W-:Y:S01]  /*229f0*/  IMAD.X R9, R8, 0x1, R9, P1 ;  /* 0x0000000108097824 */ /* 0x000fe200008e0609 */
[----:B------:R-:W-:-:S03]  /*22a00*/  IADD3 R17, P6, PT, R6, R17, RZ ;  /* 0x0000001106117210 */ /* 0x000fc60007fde0ff */
[----:B------:R-:W-:Y:S01]  /*22a10*/  STL [R1+0xe30], R18 ;  /* 0x000e301201007387 */ /* 0x000fe20000100800 */
[----:B------:R-:W-:-:S03]  /*22a20*/  IADD3 R16, P1, PT, R6, R16, RZ ;  /* 0x0000001006107210 */ /* 0x000fc60007f3e0ff */
[----:B------:R0:W-:Y:S04]  /*22a30*/  STL [R1+0x3ac], R9 ;  /* 0x0003ac0901007387 */ /* 0x0001e80000100800 */
[----:B0-----:R-:W5:Y:S04]  /*22a40*/  LDL.LU R9, [R1+0xe2c] ;  /* 0x000e2c0001097983 */ /* 0x001f680000300800 */
[----:B------:R-:W-:Y:S01]  /*22a50*/  STL [R1+0xe28], R17 ;  /* 0x000e281101007387 */ /* 0x000fe20000100800 */
[----:B--2---:R-:W-:-:S05]  /*22a60*/  IMAD.X R15, R8, 0x1, R15, P3 ;  /* 0x00000001080f7824 */ /* 0x004fca00018e060f */
[----:B------:R0:W-:Y:S04]  /*22a70*/  STL [R1+0xe3c], R15 ;  /* 0x000e3c0f01007387 */ /* 0x0001e80000100800 */
[----:B0-----:R-:W2:Y:S04]  /*22a80*/  LDL.LU R15, [R1+0xe08] ;  /* 0x000e0800010f7983 */ /* 0x001ea80000300800 */
[----:B------:R-:W-:Y:S04]  /*22a90*/  STL [R1+0xe20], R16 ;  /* 0x000e201001007387 */ /* 0x000fe80000100800 */
[----:B------:R-:W2:Y:S04]  /*22aa0*/  LDL.LU R37, [R1+0xe24] ;  /* 0x000e240001257983 */ /* 0x000ea80000300800 */
[----:B------:R-:W2:Y:S01]  /*22ab0*/  LDL.LU R36, [R1+0xe00] ;  /* 0x000e000001247983 */ /* 0x000ea20000300800 */
[----:B---3--:R-:W-:-:S03]  /*22ac0*/  IADD3 R14, P3, PT, R6, R14, RZ ;  /* 0x0000000e060e7210 */ /* 0x008fc60007f7e0ff */
        /* <DEDUP_REMOVED lines=18> */
[----:B0-----:R-:W3:Y:S04]  /*22bf0*/  LDL.LU R14, [R1+0xdd8] ;  /* 0x000dd800010e7983 */ /* 0x001ee80000300800 */
[----:B------:R-:W3:Y:S01]  /*22c00*/  LDL.LU R18, [R1+0x39c] ;  /* 0x00039c0001127983 */ /* 0x000ee20000300800 */
[----:B----4-:R-:W-:-:S05]  /*22c10*/  IMAD.X R13, R8, 0x1, R13, P4 ;  /* 0x00000001080d7824 */ /* 0x010fca00020e060d */
[----:B------:R0:W-:Y:S04]  /*22c20*/  STL [R1+0xe34], R13 ;  /* 0x000e340d01007387 */ /* 0x0001e80000100800 */
[----:B0-----:R-:W4:Y:S01]  /*22c30*/  LDL.LU R13, [R1+0xdd0] ;  /* 0x000dd000010d7983 */ /* 0x001f220000300800 */
[----:B-----5:R-:W-:-:S03]  /*22c40*/  IADD3 R12, P4, PT, R6, R12, RZ ;  /* 0x0000000c060c7210 */ /* 0x020fc60007f9e0ff */
[----:B------:R-:W5:Y:S04]  /*22c50*/  LDL.LU R17, [R1+0x394] ;  /* 0x0003940001117983 */ /* 0x000f680000300800 */
[----:B------:R0:W-:Y:S04]  /*22c60*/  STL [R1+0xe10], R12 ;  /* 0x000e100c01007387 */ /* 0x0001e80000100800 */
[----:B0-----:R-:W5:Y:S04]  /*22c70*/  LDL.LU R12, [R1+0xdc8] ;  /* 0x000dc800010c7983 */ /* 0x001f680000300800 */
[----:B------:R-:W5:Y:S01]  /*22c80*/  LDL.LU R16, [R1+0x38c] ;  /* 0x00038c0001107983 */ /* 0x000f620000300800 */
[----:B------:R-:W-:-:S05]  /*22c90*/  IMAD.X R9, R8, 0x1, R9, P5 ;  /* 0x0000000108097824 */ /* 0x000fca00028e0609 */
[----:B------:R0:W-:Y:S04]  /*22ca0*/  STL [R1+0xe2c], R9 ;  /* 0x000e2c0901007387 */ /* 0x0001e80000100800 */
[----:B0-----:R-:W5:Y:S01]  /*22cb0*/  LDL.LU R9, [R1+0xdc0] ;  /* 0x000dc00001097983 */ /* 0x001f620000300800 */
[----:B--2---:R-:W-:-:S05]  /*22cc0*/  IADD3 R15, P5, PT, R6, R15, RZ ;  /* 0x0000000f060f7210 */ /* 0x004fca0007fbe0ff */
[----:B------:R0:W-:Y:S01]  /*22cd0*/  STL [R1+0xe08], R15 ;  /* 0x000e080f01007387 */ /* 0x0001e20000100800 */
[----:B------:R-:W-:Y:S01]  /*22ce0*/  IMAD.X R37, R8, 0x1, R37, P6 ;  /* 0x0000000108257824 */ /* 0x000fe200030e0625 */
[----:B------:R-:W-:Y:S02]  /*22cf0*/  IADD3 R36, P6, PT, R6, R36, RZ ;  /* 0x0000002406247210 */ /* 0x000fe40007fde0ff */
[----:B0-----:R-:W2:Y:S01]  /*22d00*/  LDL.LU R15, [R1+0xddc] ;  /* 0x000ddc00010f7983 */ /* 0x001ea20000300800 */
[----:B---3--:R-:W-:-:S03]  /*22d10*/  IMAD.X R35, R8, 0x1, R35, P1 ;  /* 0x0000000108237824 */ /* 0x008fc600008e0623 */
        /* <DEDUP_REMOVED lines=37> */
[----:B0-----:R-:W3:Y:S04]  /*22f70*/  LDL.LU R14, [R1+0xdb8] ;  /* 0x000db800010e7983 */ /* 0x001ee80000300800 */
[----:B------:R-:W-:Y:S01]  /*22f80*/  STL [R1+0x3a4], R19 ;  /* 0x0003a41301007387 */ /* 0x000fe20000100800 */
[----:B----4-:R-:W-:Y:S01]  /*22f90*/  IADD3 R13, P6, PT, R6, R13, RZ ;  /* 0x0000000d060d7210 */ /* 0x010fe20007fde0ff */
[----:B-----5:R-:W-:-:S04]  /*22fa0*/  IMAD.X R17, R8, 0x1, R17, P1 ;  /* 0x0000000108117824 */ /* 0x020fc800008e0611 */
[----:B------:R0:W-:Y:S04]  /*22fb0*/  STL [R1+0xdd0], R13 ;  /* 0x000dd00d01007387 */ /* 0x0001e80000100800 */
[----:B0-----:R-:W4:Y:S01]  /*22fc0*/  LDL.LU R13, [R1+0xdd4] ;  /* 0x000dd400010d7983 */ /* 0x001f220000300800 */
[----:B------:R-:W-:-:S03]  /*22fd0*/  IADD3 R12, P1, PT, R6, R12, RZ ;  /* 0x0000000c060c7210 */ /* 0x000fc60007f3e0ff */
[----:B------:R-:W-:Y:S04]  /*22fe0*/  STL [R1+0x39c], R18 ;  /* 0x00039c1201007387 */ /* 0x000fe80000100800 */
[----:B------:R0:W-:Y:S04]  /*22ff0*/  STL [R1+0xdc8], R12 ;  /* 0x000dc80c01007387 */ /* 0x0001e80000100800 */
[----:B0-----:R-:W5:Y:S01]  /*23000*/  LDL.LU R12, [R1+0xdb0] ;  /* 0x000db000010c7983 */ /* 0x001f620000300800 */
[----:B------:R-:W-:Y:S01]  /*23010*/  IMAD.X R16, R8, 0x1, R16, P3 ;  /* 0x0000000108107824 */ /* 0x000fe200018e0610 */
[----:B------:R-:W-:-:S02]  /*23020*/  IADD3 R9, P3, PT, R6, R9, RZ ;  /* 0x0000000906097210 */ /* 0x000fc40007f7e0ff */
[----:B------:R-:W-:Y:S04]  /*23030*/  STL [R1+0x394], R17 ;  /* 0x0003941101007387 */ /* 0x000fe80000100800 */
[----:B------:R0:W-:Y:S04]  /*23040*/  STL [R1+0xdc0], R9 ;  /* 0x000dc00901007387 */ /* 0x0001e80000100800 */
[----:B0-----:R-:W5:Y:S04]  /*23050*/  LDL.LU R9, [R1+0xdcc] ;  /* 0x000dcc0001097983 */ /* 0x001f680000300800 */
[----:B------:R-:W-:Y:S04]  /*23060*/  STL [R1+0x38c], R16 ;  /* 0x00038c1001007387 */ /* 0x000fe80000100800 */
[----:B------:R-:W5:Y:S04]  /*23070*/  LDL.LU R37, [R1+0xda8] ;  /* 0x000da80001257983 */ /* 0x000f680000300800 */
[----:B------:R-:W5:Y:S04]  /*23080*/  LDL.LU R36, [R1+0xdc4] ;  /* 0x000dc40001247983 */ /* 0x000f680000300800 */
[----:B------:R-:W5:Y:S01]  /*23090*/  LDL.LU R35, [R1+0xda0] ;  /* 0x000da00001237983 */ /* 0x000f620000300800 */
[----:B--2---:R-:W-:-:S05]  /*230a0*/  IMAD.X R15, R8, 0x1, R15, P4 ;  /* 0x00000001080f7824 */ /* 0x004fca00020e060f */
        /* <DEDUP_REMOVED lines=19> */
[----:B---3--:R-:W-:-:S05]  /*231e0*/  IADD3 R14, P4, PT, R6, R14, RZ ;  /* 0x0000000e060e7210 */ /* 0x008fca0007f9e0ff */
[----:B------:R0:W-:Y:S04]  /*231f0*/  STL [R1+0xdb8], R14 ;  /* 0x000db80e01007387 */ /* 0x0001e80000100800 */
        /* <DEDUP_REMOVED lines=8> */
[----:B0-----:R-:W5:Y:S01]  /*23280*/  LDL.LU R12, [R1+0x36c] ;  /* 0x00036c00010c7983 */ /* 0x001f620000300800 */
[----:B------:R-:W-:-:S05]  /*23290*/  IMAD.X R9, R8, 0x1, R9, P6 ;  /* 0x0000000108097824 */ /* 0x000fca00030e0609 */
[----:B------:R0:W-:Y:S01]  /*232a0*/  STL [R1+0xdcc], R9 ;  /* 0x000dcc0901007387 */ /* 0x0001e20000100800 */
[----:B------:R-:W-:Y:S01]  /*232b0*/  IADD3 R37, P6, PT, R6, R37, RZ ;  /* 0x0000002506257210 */ /* 0x000fe20007fde0ff */
[----:B------:R-:W-:Y:S02]  /*232c0*/  IMAD.X R36, R8, 0x1, R36, P1 ;  /* 0x0000000108247824 */ /* 0x000fe400008e0624 */
[----:B0-----:R-:W5:Y:S01]  /*232d0*/  LDL.LU R9, [R1+0xd60] ;  /* 0x000d600001097983 */ /* 0x001f620000300800 */
[----:B------:R-:W-:-:S03]  /*232e0*/  IADD3 R35, P1, PT, R6, R35, RZ ;  /* 0x0000002306237210 */ /* 0x000fc60007f3e0ff */
[----:B------:R-:W-:Y:S04]  /*232f0*/  STL [R1+0xda8], R37 ;  /* 0x000da82501007387 */ /* 0x000fe80000100800 */
[----:B------:R-:W-:Y:S04]  /*23300*/  STL [R1+0xdc4], R36 ;  /* 0x000dc42401007387 */ /* 0x000fe80000100800 */
[----:B------:R-:W-:Y:S01]  /*23310*/  STL [R1+0xda0], R35 ;  /* 0x000da02301007387 */ /* 0x000fe20000100800 */
[----:B--2---:R-:W-:Y:S01]  /*23320*/  IMAD.X R34, R8, 0x1, R34, P3 ;  /* 0x0000000108227824 */ /* 0x004fe200018e0622 */
[----:B------:R-:W-:-:S04]  /*23330*/  IADD3 R33, P3, PT, R6, R33, RZ ;  /* 0x0000002106217210 */ /* 0x000fc80007f7e0ff */
        /* <DEDUP_REMOVED lines=27> */
[----:B------:R-:W-:Y:S01]  /*234f0*/  IMAD.X R15, R8, 0x1, R15, P6 ;  /* 0x00000001080f7824 */ /* 0x000fe200030e060f */
[----:B------:R-:W-:-:S04]  /*23500*/  IADD3 R19, P5, PT, R6, R19, RZ ;  /* 0x0000001306137210 */ /* 0x000fc80007fbe0ff */
[----:B------:R0:W-:Y:S04]  /*23510*/  STL [R1+0x384], R15 ;  /* 0x0003840f01007387 */ /* 0x0001e80000100800 */
[----:B------:R-:W-:Y:S01]  /*23520*/  STL [R1+0xd84], R20 ;  /* 0x000d841401007387 */ /* 0x000fe20000100800 */
[----:B------:R-:W-:-:S03]  /*23530*/  IADD3 R18, P6, PT, R6, R18, RZ ;  /* 0x0000001206127210 */ /* 0x000fc60007fde0ff */
[----:B0-----:R-:W2:Y:S04]  /*23540*/  LDL.LU R15, [R1+0xd7c] ;  /* 0x000d7c00010f7983 */ /* 0x001ea80000300800 */
[----:B------:R-:W-:Y:S01]  /*23550*/  STL [R1+0xd80], R19 ;  /* 0x000d801301007387 */ /* 0x000fe20000100800 */
[----:B---3--:R-:W-:-:S05]  /*23560*/  IMAD.X R14, R8, 0x1, R14, P1 ;  /* 0x00000001080e7824 */ /* 0x008fca00008e060e */
[----:B------:R0:W-:Y:S01]  /*23570*/  STL [R1+0x37c], R14 ;  /* 0x00037c0e01007387 */ /* 0x0001e20000100800 */
[----:B------:R-:W-:-:S03]  /*23580*/  IADD3 R17, P1, PT, R6, R17, RZ ;  /* 0x0000001106117210 */ /* 0x000fc60007f3e0ff */
[----:B0-----:R-:W3:Y:S04]  /*23590*/  LDL.LU R14, [R1+0xd58] ;  /* 0x000d5800010e7983 */ /* 0x001ee80000300800 */
[----:B------:R-:W-:Y:S01]  /*235a0*/  STL [R1+0xd78], R18 ;  /* 0x000d781201007387 */ /* 0x000fe20000100800 */
[----:B----4-:R-:W-:-:S05]  /*235b0*/  IMAD.X R13, R8, 0x1, R13, P3 ;  /* 0x00000001080d7824 */ /* 0x010fca00018e060d */
[----:B------:R0:W-:Y:S04]  /*235c0*/  STL [R1+0x374], R13 ;  /* 0x0003740d01007387 */ /* 0x0001e80000100800 */
[----:B0-----:R-:W4:Y:S01]  /*235d0*/  LDL.LU R13, [R1+0xd74] ;  /* 0x000d7400010d7983 */ /* 0x001f220000300800 */
[----:B-----5:R-:W-:-:S03]  /*235e0*/  IMAD.X R12, R8, 0x1, R12, P4 ;  /* 0x00000001080c7824 */ /* 0x020fc600020e060c */
[----:B------:R-:W-:Y:S04]  /*235f0*/  STL [R1+0xd70], R17 ;  /* 0x000d701101007387 */ /* 0x000fe80000100800 */
[----:B------:R0:W-:Y:S04]  /*23600*/  STL [R1+0x36c], R12 ;  /* 0x00036c0c01007387 */ /* 0x0001e80000100800 */
[----:B0-----:R-:W5:Y:S01]  /*23610*/  LDL.LU R12, [R1+0xd50] ;  /* 0x000d5000010c7983 */ /* 0x001f620000300800 */
[C---:B------:R-:W-:Y:S02]  /*23620*/  IADD3 R16, P3, PT, R6.reuse, R16, RZ ;  /* 0x0000001006107210 */ /* 0x040fe40007f7e0ff */
        /* <DEDUP_REMOVED lines=81> */
[----:B------:R-:W-:-:S04]  /*23b40*/  IMAD.X R17, R8, 0x1, R17, P3 ;  /* 0x0000000108117824 */ /* 0x000fc800018e0611 */
[----:B------:R0:W-:Y:S04]  /*23b50*/  STL [R1+0xd18], R15 ;  /* 0x000d180f01007387 */ /* 0x0001e80000100800 */
[----:B0-----:R-:W2:Y:S04]  /*23b60*/  LDL.LU R15, [R1+0xd1c] ;  /* 0x000d1c00010f7983 */ /* 0x001ea80000300800 */
[----:B------:R-:W-:Y:S01]  /*23b70*/  STL [R1+0x364], R18 ;  /* 0x0003641201007387 */ /* 0x000fe20000100800 */
[----:B---3--:R-:W-:Y:S01]  /*23b80*/  IADD3 R14, P3, PT, R6, R14, RZ ;  /* 0x0000000e060e7210 */ /* 0x008fe20007f7e0ff */
[----:B------:R-:W-:-:S04]  /*23b90*/  IMAD.X R16, R8, 0x1, R16, P4 ;  /* 0x0000000108107824 */ /* 0x000fc800020e0610 */
[----:B------:R0:W-:Y:S04]  /*23ba0*/  STL [R1+0xd10], R14 ;  /* 0x000d100e01007387 */ /* 0x0001e80000100800 */
[----:B0-----:R-:W3:Y:S04]  /*23bb0*/  LDL.LU R14, [R1+0xeb8] ;  /* 0x000eb800010e7983 */ /* 0x001ee80000300800 */
[----:B------:R-:W-:Y:S01]  /*23bc0*/  STL [R1+0x35c], R17 ;  /* 0x00035c1101007387 */ /* 0x000fe20000100800 */
[----:B----4-:R-:W-:-:S05]  /*23bd0*/  IADD3 R13, P4, PT, R6, R13, RZ ;  /* 0x0000000d060d7210 */ /* 0x010fca0007f9e0ff */
        /* <DEDUP_REMOVED lines=79> */
[----:B------:R-:W-:-:S02]  /*240d0*/  IADD3 R19, P6, PT, R6, R19, RZ ;  /* 0x0000001306137210 */ /* 0x000fc40007fde0ff */
[----:B------:R-:W-:Y:S01]  /*240e0*/  IADD3 R18, P1, PT, R6, R18, RZ ;  /* 0x0000001206127210 */ /* 0x000fe20007f3e0ff */
[----:B------:R-:W-:Y:S02]  /*240f0*/  IMAD.X R9, R8, 0x1, R9, P3 ;  /* 0x0000000108097824 */ /* 0x000fe400018e0609 */
[----:B------:R-:W-:Y:S04]  /*24100*/  STL [R1+0xe60], R19 ;  /* 0x000e601301007387 */ /* 0x000fe80000100800 */
[----:B------:R0:W-:Y:S01]  /*24110*/  STL [R1+0xe74], R9 ;  /* 0x000e740901007387 */ /* 0x0001e20000100800 */
        /* <DEDUP_REMOVED lines=9> */
[----:B------:R0:W-:Y:S04]  /*241b0*/  STL [R1+0xe64], R14 ;  /* 0x000e640e01007387 */ /* 0x0001e80000100800 */
[----:B0-----:R-:W3:Y:S04]  /*241c0*/  LDL.LU R14, [R1+0xcf0] ;  /* 0x000cf000010e7983 */ /* 0x001ee80000300800 */
[----:B------:R-:W-:Y:S04]  /*241d0*/  STL [R1+0xe48], R16 ;  /* 0x000e481001007387 */ /* 0x000fe80000100800 */
[----:B------:R-:W3:Y:S04]  /*241e0*/  LDL.LU R37, [R1+0xe4c] ;  /* 0x000e4c0001257983 */ /* 0x000ee80000300800 */
[----:B------:R-:W3:Y:S01]  /*241f0*/  LDL.LU R36, [R1+0xce8] ;  /* 0x000ce80001247983 */ /* 0x000ee20000300800 */
[----:B----4-:R-:W-:-:S03]  /*24200*/  IADD3 R13, P5, PT, R6, R13, RZ ;  /* 0x0000000d060d7210 */ /* 0x010fc60007fbe0ff */
        /* <DEDUP_REMOVED lines=18> */
[----:B0-----:R-:W4:Y:S04]  /*24330*/  LDL.LU R13, [R1+0xca0] ;  /* 0x000ca000010d7983 */ /* 0x001f280000300800 */
[----:B------:R-:W4:Y:S01]  /*24340*/  LDL.LU R18, [R1+0xcbc] ;  /* 0x000cbc0001127983 */ /* 0x000f220000300800 */
[----:B-----5:R-:W-:-:S05]  /*24350*/  IMAD.X R12, R8, 0x1, R12, P6 ;  /* 0x00000001080c7824 */ /* 0x020fca00030e060c */
        /* <DEDUP_REMOVED lines=12> */
[----:B------:R-:W-:Y:S01]  /*24420*/  IMAD.X R37, R8, 0x1, R37, P3 ;  /* 0x0000000108257824 */ /* 0x000fe200018e0625 */
[----:B------:R-:W-:Y:S02]  /*24430*/  IADD3 R36, P3, PT, R6, R36, RZ ;  /* 0x0000002406247210 */ /* 0x000fe40007f7e0ff */
[----:B0-----:R-:W3:Y:S01]  /*24440*/  LDL.LU R14, [R1+0xca4] ;  /* 0x000ca400010e7983 */ /* 0x001ee20000300800 */
[----:B----4-:R-:W-:-:S03]  /*24450*/  IMAD.X R35, R8, 0x1, R35, P4 ;  /* 0x0000000108237824 */ /* 0x010fc600020e0623 */
        /* <DEDUP_REMOVED lines=37> */
[----:B0-----:R-:W4:Y:S04]  /*246b0*/  LDL.LU R13, [R1+0xc80] ;  /* 0x000c8000010d7983 */ /* 0x001f280000300800 */
[----:B------:R-:W-:Y:S01]  /*246c0*/  STL [R1+0xcc4], R19 ;  /* 0x000cc41301007387 */ /* 0x000fe20000100800 */
[----:B-----5:R-:W-:-:S05]  /*246d0*/  IADD3 R12, P3, PT, R6, R12, RZ ;  /* 0x0000000c060c7210 */ /* 0x020fca0007f7e0ff */
[----:B------:R0:W-:Y:S04]  /*246e0*/  STL [R1+0xc98], R12 ;  /* 0x000c980c01007387 */ /* 0x0001e80000100800 */
[----:B0-----:R-:W5:Y:S01]  /*246f0*/  LDL.LU R12, [R1+0xc9c] ;  /* 0x000c9c00010c7983 */ /* 0x001f620000300800 */
[----:B------:R-:W-:Y:S01]  /*24700*/  IMAD.X R17, R8, 0x1, R17, P4 ;  /* 0x0000000108117824 */ /* 0x000fe200020e0611 */
[----:B------:R-:W-:Y:S02]  /*24710*/  IADD3 R9, P4, PT, R6, R9, RZ ;  /* 0x0000000906097210 */ /* 0x000fe40007f9e0ff */
[----:B------:R-:W-:Y:S01]  /*24720*/  STL [R1+0xcbc], R18 ;  /* 0x000cbc1201007387 */ /* 0x000fe20000100800 */
[----:B------:R-:W-:-:S03]  /*24730*/  IMAD.X R16, R8, 0x1, R16, P5 ;  /* 0x0000000108107824 */ /* 0x000fc600028e0610 */
[----:B------:R0:W-:Y:S04]  /*24740*/  STL [R1+0xc90], R9 ;  /* 0x000c900901007387 */ /* 0x0001e80000100800 */
[----:B0-----:R-:W5:Y:S04]  /*24750*/  LDL.LU R9, [R1+0xc78] ;  /* 0x000c780001097983 */ /* 0x001f680000300800 */
[----:B------:R-:W-:Y:S01]  /*24760*/  STL [R1+0xcb4], R17 ;  /* 0x000cb41101007387 */ /* 0x000fe20000100800 */
[----:B--2---:R-:W-:-:S05]  /*24770*/  IADD3 R15, P5, PT, R6, R15, RZ ;  /* 0x0000000f060f7210 */ /* 0x004fca0007fbe0ff */
[----:B------:R0:W-:Y:S04]  /*24780*/  STL [R1+0xc88], R15 ;  /* 0x000c880f01007387 */ /* 0x0001e80000100800 */
[----:B0-----:R-:W2:Y:S04]  /*24790*/  LDL.LU R15, [R1+0xc94] ;  /* 0x000c9400010f7983 */ /* 0x001ea80000300800 */
[----:B------:R-:W-:Y:S04]  /*247a0*/  STL [R1+0xcac], R16 ;  /* 0x000cac1001007387 */ /* 0x000fe80000100800 */
[----:B------:R-:W2:Y:S04]  /*247b0*/  LDL.LU R37, [R1+0xc70] ;  /* 0x000c700001257983 */ /* 0x000ea80000300800 */
[----:B------:R-:W2:Y:S01]  /*247c0*/  LDL.LU R36, [R1+0xc8c] ;  /* 0x000c8c0001247983 */ /* 0x000ea20000300800 */
[----:B---3--:R-:W-:-:S03]  /*247d0*/  IMAD.X R14, R8, 0x1, R14, P6 ;  /* 0x00000001080e7824 */ /* 0x008fc600030e060e */
        /* <DEDUP_REMOVED lines=20> */
[----:B----4-:R-:W-:-:S05]  /*24920*/  IADD3 R13, P6, PT, R6, R13, RZ ;  /* 0x0000000d060d7210 */ /* 0x010fca0007fde0ff */
[----:B------:R0:W-:Y:S04]  /*24930*/  STL [R1+0xc80], R13 ;  /* 0x000c800d01007387 */ /* 0x0001e80000100800 */
        /* <DEDUP_REMOVED lines=11> */
[----:B------:R-:W-:Y:S01]  /*249f0*/  IADD3 R37, P3, PT, R6, R37, RZ ;  /* 0x0000002506257210 */ /* 0x000fe20007f7e0ff */
[----:B------:R-:W-:Y:S02]  /*24a00*/  IMAD.X R36, R8, 0x1, R36, P4 ;  /* 0x0000000108247824 */ /* 0x000fe400020e0624 */
[----:B0-----:R-:W2:Y:S01]  /*24a10*/  LDL.LU R15, [R1+0xc08] ;  /* 0x000c0800010f7983 */ /* 0x001ea20000300800 */
[----:B---3--:R-:W-:-:S03]  /*24a20*/  IADD3 R35, P4, PT, R6, R35, RZ ;  /* 0x0000002306237210 */ /* 0x008fc60007f9e0ff */
        /* <DEDUP_REMOVED lines=37> */
[----:B0-----:R-:W3:Y:S04]  /*24c80*/  LDL.LU R14, [R1+0xc24] ;  /* 0x000c2400010e7983 */ /* 0x001ee80000300800 */
[----:B------:R-:W-:Y:S01]  /*24c90*/  STL [R1+0xc28], R19 ;  /* 0x000c281301007387 */ /* 0x000fe20000100800 */
[----:B----4-:R-:W-:-:S05]  /*24ca0*/  IMAD.X R13, R8, 0x1, R13, P4 ;  /* 0x00000001080d7824 */ /* 0x010fca00020e060d */
[----:B------:R0:W-:Y:S04]  /*24cb0*/  STL [R1+0xc3c], R13 ;  /* 0x000c3c0d01007387 */ /* 0x0001e80000100800 */
[----:B0-----:R-:W4:Y:S04]  /*24cc0*/  LDL.LU R13, [R1+0xc00] ;  /* 0x000c0000010d7983 */ /* 0x001f280000300800 */
[----:B------:R-:W-:Y:S01]  /*24cd0*/  STL [R1+0xc20], R18 ;  /* 0x000c201201007387 */ /* 0x000fe20000100800 */
[----:B-----5:R-:W-:-:S05]  /*24ce0*/  IMAD.X R12, R8, 0x1, R12, P5 ;  /* 0x00000001080c7824 */ /* 0x020fca00028e060c */
[----:B------:R0:W-:Y:S04]  /*24cf0*/  STL [R1+0xc34], R12 ;  /* 0x000c340c01007387 */ /* 0x0001e80000100800 */
[----:B0-----:R-:W5:Y:S01]  /*24d00*/  LDL.LU R12, [R1+0xc1c] ;  /* 0x000c1c00010c7983 */ /* 0x001f620000300800 */
[C---:B------:R-:W-:Y:S02]  /*24d10*/  IADD3 R17, P4, PT, R6.reuse, R17, RZ ;  /* 0x0000001106117210 */ /* 0x040fe40007f9e0ff */
[----:B------:R-:W-:Y:S01]  /*24d20*/  IADD3 R16, P5, PT, R6, R16, RZ ;  /* 0x0000001006107210 */ /* 0x000fe20007fbe0ff */
[----:B------:R-:W-:Y:S02]  /*24d30*/  IMAD.X R9, R8, 0x1, R9, P6 ;  /* 0x0000000108097824 */ /* 0x000fe400030e0609 */
        /* <DEDUP_REMOVED lines=84> */
[----:B------:R-:W-:-:S04]  /*25280*/  IMAD.X R17, R8, 0x1, R17, P5 ;  /* 0x0000000108117824 */ /* 0x000fc800028e0611 */
[----:B------:R0:W-:Y:S04]  /*25290*/  STL [R1+0xba0], R14 ;  /* 0x000ba00e01007387 */ /* 0x0001e80000100800 */
[----:B0-----:R-:W3:Y:S04]  /*252a0*/  LDL.LU R14, [R1+0xba4] ;  /* 0x000ba400010e7983 */ /* 0x001ee80000300800 */
[----:B------:R-:W-:Y:S01]  /*252b0*/  STL [R1+0xbc4], R18 ;  /* 0x000bc41201007387 */ /* 0x000fe20000100800 */
[----:B----4-:R-:W-:Y:S01]  /*252c0*/  IADD3 R13, P5, PT, R6, R13, RZ ;  /* 0x0000000d060d7210 */ /* 0x010fe20007fbe0ff */
[----:B------:R-:W-:-:S04]  /*252d0*/  IMAD.X R16, R8, 0x1, R16, P6 ;  /* 0x0000000108107824 */ /* 0x000fc800030e0610 */
[----:B------:R0:W-:Y:S04]  /*252e0*/  STL [R1+0xb98], R13 ;  /* 0x000b980d01007387 */ /* 0x0001e80000100800 */
[----:B0-----:R-:W4:Y:S04]  /*252f0*/  LDL.LU R13, [R1+0xb80] ;  /* 0x000b8000010d7983 */ /* 0x001f280000300800 */
[----:B------:R-:W-:Y:S01]  /*25300*/  STL [R1+0xbbc], R17 ;  /* 0x000bbc1101007387 */ /* 0x000fe20000100800 */
[----:B-----5:R-:W-:-:S05]  /*25310*/  IADD3 R12, P6, PT, R6, R12, RZ ;  /* 0x0000000c060c7210 */ /* 0x020fca0007fde0ff */
        /* <DEDUP_REMOVED lines=78> */
[----:B------:R0:W-:Y:S04]  /*25800*/  STL [R1+0xb4c], R9 ;  /* 0x000b4c0901007387 */ /* 0x0001e80000100800 */
[----:B------:R-:W-:Y:S04]  /*25810*/  STL [R1+0xb54], R20 ;  /* 0x000b541401007387 */ /* 0x000fe80000100800 */
        /* <DEDUP_REMOVED lines=14> */
[----:B0-----:R-:W4:Y:S04]  /*25900*/  LDL.LU R13, [R1+0xb00] ;  /* 0x000b0000010d7983 */ /* 0x001f280000300800 */
[----:B------:R-:W-:Y:S04]  /*25910*/  STL [R1+0xb18], R16 ;  /* 0x000b181001007387 */ /* 0x000fe80000100800 */
[----:B------:R-:W4:Y:S04]  /*25920*/  LDL.LU R37, [R1+0xb1c] ;  /* 0x000b1c0001257983 */ /* 0x000f280000300800 */
[----:B------:R-:W4:Y:S01]  /*25930*/  LDL.LU R36, [R1+0xaf8] ;  /* 0x000af80001247983 */ /* 0x000f220000300800 */
[----:B-----5:R-:W-:-:S03]  /*25940*/  IADD3 R12, P1, PT, R6, R12, RZ ;  /* 0x0000000c060c7210 */ /* 0x020fc60007f3e0ff */
        /* <DEDUP_REMOVED lines=20> */
[----:B------:R-:W-:-:S05]  /*25a90*/  IMAD.X R9, R8, 0x1, R9, P3 ;  /* 0x0000000108097824 */ /* 0x000fca00018e0609 */
        /* <DEDUP_REMOVED lines=12> */
[----:B------:R-:W-:Y:S01]  /*25b60*/  IMAD.X R37, R8, 0x1, R37, P5 ;  /* 0x0000000108257824 */ /* 0x000fe200028e0625 */
[----:B------:R-:W-:Y:S02]  /*25b70*/  IADD3 R36, P5, PT, R6, R36, RZ ;  /* 0x0000002406247210 */ /* 0x000fe40007fbe0ff */
[----:B0-----:R-:W4:Y:S01]  /*25b80*/  LDL.LU R13, [R1+0xab4] ;  /* 0x000ab400010d7983 */ /* 0x001f220000300800 */
[----:B-----5:R-:W-:-:S03]  /*25b90*/  IMAD.X R35, R8, 0x1, R35, P6 ;  /* 0x0000000108237824 */ /* 0x020fc600030e0623 */
        /* <DEDUP_REMOVED lines=37> */
[----:B------:R-:W-:-:S03]  /*25df0*/  IMAD.X R18, R8, 0x1, R18, P5 ;  /* 0x0000000108127824 */ /* 0x000fc600028e0612 */
[----:B------:R-:W-:Y:S01]  /*25e00*/  STL [R1+0xad4], R19 ;  /* 0x000ad41301007387 */ /* 0x000fe20000100800 */
[----:B------:R-:W-:Y:S01]  /*25e10*/  IADD3 R9, P5, PT, R6, R9, RZ ;  /* 0x0000000906097210 */ /* 0x000fe20007fbe0ff */
[----:B------:R-:W-:-:S04]  /*25e20*/  IMAD.X R17, R8, 0x1, R17, P6 ;  /* 0x0000000108117824 */ /* 0x000fc800030e0611 */
        /* <DEDUP_REMOVED lines=10> */
[----:B0-----:R-:W3:Y:S04]  /*25ed0*/  LDL.LU R14, [R1+0xaa4] ;  /* 0x000aa400010e7983 */ /* 0x001ee80000300800 */
[----:B------:R-:W-:Y:S04]  /*25ee0*/  STL [R1+0xabc], R16 ;  /* 0x000abc1001007387 */ /* 0x000fe80000100800 */
[----:B------:R-:W3:Y:S04]  /*25ef0*/  LDL.LU R37, [R1+0xa80] ;  /* 0x000a800001257983 */ /* 0x000ee80000300800 */
[----:B------:R-:W3:Y:S01]  /*25f00*/  LDL.LU R36, [R1+0xa9c] ;  /* 0x000a9c0001247983 */ /* 0x000ee20000300800 */
[----:B----4-:R-:W-:-:S03]  /*25f10*/  IMAD.X R13, R8, 0x1, R13, P3 ;  /* 0x00000001080d7824 */ /* 0x010fc600018e060d */
        /* <DEDUP_REMOVED lines=20> */
[----:B-----5:R-:W-:-:S05]  /*26060*/  IADD3 R12, P3, PT, R6, R12, RZ ;  /* 0x0000000c060c7210 */ /* 0x020fca0007f7e0ff */
[----:B------:R0:W-:Y:S04]  /*26070*/  STL [R1+0xa90], R12 ;  /* 0x000a900c01007387 */ /* 0x0001e80000100800 */
        /* <DEDUP_REMOVED lines=11> */
[----:B------:R-:W-:Y:S01]  /*26130*/  IADD3 R37, P5, PT, R6, R37, RZ ;  /* 0x0000002506257210 */ /* 0x000fe20007fbe0ff */
[----:B------:R-:W-:Y:S02]  /*26140*/  IMAD.X R36, R8, 0x1, R36, P6 ;  /* 0x0000000108247824 */ /* 0x000fe400030e0624 */
[----:B0-----:R-:W3:Y:S01]  /*26150*/  LDL.LU R14, [R1+0xa18] ;  /* 0x000a1800010e7983 */ /* 0x001ee20000300800 */
[----:B----4-:R-:W-:-:S03]  /*26160*/  IADD3 R35, P6, PT, R6, R35, RZ ;  /* 0x0000002306237210 */ /* 0x010fc60007fde0ff */
        /* <DEDUP_REMOVED lines=36> */
[----:B0-----:R-:W4:Y:S04]  /*263b0*/  LDL.LU R13, [R1+0xa34] ;  /* 0x000a3400010d7983 */ /* 0x001f280000300800 */
[----:B------:R-:W-:Y:S01]  /*263c0*/  STL [R1+0xa38], R19 ;  /* 0x000a381301007387 */ /* 0x000fe20000100800 */
[----:B-----5:R-:W-:-:S05]  /*263d0*/  IMAD.X R12, R8, 0x1, R12, P6 ;  /* 0x00000001080c7824 */ /* 0x020fca00030e060c */
[----:B------:R0:W-:Y:S04]  /*263e0*/  STL [R1+0xa4c], R12 ;  /* 0x000a4c0c01007387 */ /* 0x0001e80000100800 */
[----:B0-----:R-:W5:Y:S01]  /*263f0*/  LDL.LU R12, [R1+0xa10] ;  /* 0x000a1000010c7983 */ /* 0x001f620000300800 */
[C---:B------:R-:W-:Y:S02]  /*26400*/  IADD3 R18, P5, PT, R6.reuse, R18, RZ ;  /* 0x0000001206127210 */ /* 0x040fe40007fbe0ff */
[----:B------:R-:W-:-:S03]  /*26410*/  IADD3 R17, P6, PT, R6, R17, RZ ;  /* 0x0000001106117210 */ /* 0x000fc60007fde0ff */
[----:B------:R-:W-:Y:S01]  /*26420*/  STL [R1+0xa30], R18 ;  /* 0x000a301201007387 */ /* 0x000fe20000100800 */
[----:B------:R-:W-:Y:S01]  /*26430*/  IMAD.X R9, R8, 0x1, R9, P1 ;  /* 0x0000000108097824 */ /* 0x000fe200008e0609 */
[----:B------:R-:W-:-:S04]  /*26440*/  IADD3 R16, P1, PT, R6, R16, RZ ;  /* 0x0000001006107210 */ /* 0x000fc80007f3e0ff */
        /* <DEDUP_REMOVED lines=93> */
[----:B0-----:R-:W5:Y:S01]  /*26a20*/  LDL.LU R12, [R1+0x990] ;  /* 0x00099000010c7983 */ /* 0x001f620000300800 */
[----:B------:R-:W-:-:S03]  /*26a30*/  IMAD.X R16, R8, 0x1, R16, P3 ;  /* 0x0000000108107824 */ /* 0x000fc600018e0610 */
[----:B------:R-:W-:Y:S01]  /*26a40*/  STL [R1+0x9cc], R17 ;  /* 0x0009cc1101007387 */ /* 0x000fe20000100800 */
[----:B------:R-:W-:-:S05]  /*26a50*/  IADD3 R9, P3, PT, R6, R9, RZ ;  /* 0x0000000906097210 */ /* 0x000fca0007f7e0ff */
        /* <DEDUP_REMOVED lines=77> */
[----:B------:R-:W-:-:S04]  /*26f30*/  IADD3 R18, P6, PT, R6, R18, RZ ;  /* 0x0000001206127210 */ /* 0x000fc80007fde0ff */
[----:B------:R0:W-:Y:S04]  /*26f40*/  STL [R1+0x95c], R15 ;  /* 0x00095c0f01007387 */ /* 0x0001e80000100800 */
[----:B------:R-:W-:Y:S04]  /*26f50*/  STL [R1+0x964], R20 ;  /* 0x0009641401007387 */ /* 0x000fe80000100800 */
        /* <DEDUP_REMOVED lines=14> */
[----:B------:R-:W-:-:S05]  /*27040*/  IADD3 R16, P3, PT, R6, R16, RZ ;  /* 0x0000001006107210 */ /* 0x000fca0007f7e0ff */
[----:B------:R-:W-:Y:S04]  /*27050*/  STL [R1+0x928], R16 ;  /* 0x0009281001007387 */ /* 0x000fe80000100800 */
[----:B------:R-:W5:Y:S04]  /*27060*/  LDL.LU R37, [R1+0x92c] ;  /* 0x00092c0001257983 */ /* 0x000f680000300800 */
[----:B------:R-:W5:Y:S01]  /*27070*/  LDL.LU R36, [R1+0x908] ;  /* 0x0009080001247983 */ /* 0x000f620000300800 */
[----:B------:R-:W-:-:S03]  /*27080*/  IADD3 R9, P4, PT, R6, R9, RZ ;  /* 0x0000000906097210 */ /* 0x000fc60007f9e0ff */
        /* <DEDUP_REMOVED lines=88> */
[----:B0-----:R-:W4:Y:S04]  /*27610*/  LDL.LU R13, [R1+0x8b4] ;  /* 0x0008b400010d7983 */ /* 0x001f280000300800 */
[----:B------:R-:W-:Y:S04]  /*27620*/  STL [R1+0x8cc], R16 ;  /* 0x0008cc1001007387 */ /* 0x000fe80000100800 */
[----:B------:R-:W4:Y:S04]  /*27630*/  LDL.LU R37, [R1+0x890] ;  /* 0x0008900001257983 */ /* 0x000f280000300800 */
[----:B------:R-:W4:Y:S01]  /*27640*/  LDL.LU R36, [R1+0x8ac] ;  /* 0x0008ac0001247983 */ /* 0x000f220000300800 */
[----:B-----5:R-:W-:-:S03]  /*27650*/  IMAD.X R12, R8, 0x1, R12, P5 ;  /* 0x00000001080c7824 */ /* 0x020fc600028e060c */
        /* <DEDUP_REMOVED lines=33> */
[----:B------:R-:W-:Y:S01]  /*27870*/  IADD3 R37, P1, PT, R6, R37, RZ ;  /* 0x0000002506257210 */ /* 0x000fe20007f3e0ff */
[----:B------:R-:W-:Y:S02]  /*27880*/  IMAD.X R36, R8, 0x1, R36, P3 ;  /* 0x0000000108247824 */ /* 0x000fe400018e0624 */
[----:B0-----:R-:W4:Y:S01]  /*27890*/  LDL.LU R13, [R1+0x828] ;  /* 0x00082800010d7983 */ /* 0x001f220000300800 */
[----:B-----5:R-:W-:-:S03]  /*278a0*/  IADD3 R35, P3, PT, R6, R35, RZ ;  /* 0x0000002306237210 */ /* 0x020fc60007f7e0ff */
        /* <DEDUP_REMOVED lines=37> */
[----:B------:R-:W-:-:S03]  /*27b00*/  IADD3 R18, P1, PT, R6, R18, RZ ;  /* 0x0000001206127210 */ /* 0x000fc60007f3e0ff */
[----:B------:R-:W-:Y:S01]  /*27b10*/  STL [R1+0x848], R19 ;  /* 0x0008481301007387 */ /* 0x000fe20000100800 */
[----:B------:R-:W-:Y:S01]  /*27b20*/  IMAD.X R9, R8, 0x1, R9, P3 ;  /* 0x0000000108097824 */ /* 0x000fe200018e0609 */
[----:B------:R-:W-:-:S04]  /*27b30*/  IADD3 R17, P3, PT, R6, R17, RZ ;  /* 0x0000001106117210 */ /* 0x000fc80007f7e0ff */
[----:B------:R0:W-:Y:S04]  /*27b40*/  STL [R1+0x85c], R9 ;  /* 0x00085c0901007387 */ /* 0x0001e80000100800 */
[----:B0-----:R-:W5:Y:S04]  /*27b50*/  LDL.LU R9, [R1+0x820] ;  /* 0x0008200001097983 */ /* 0x001f680000300800 */
[----:B------:R-:W-:Y:S01]  /*27b60*/  STL [R1+0x840], R18 ;  /* 0x0008401201007387 */ /* 0x000fe20000100800 */
[----:B--2---:R-:W-:Y:S01]  /*27b70*/  IMAD.X R15, R8, 0x1, R15, P4 ;  /* 0x00000001080f7824 */ /* 0x004fe200020e060f */
[----:B------:R-:W-:-:S04]  /*27b80*/  IADD3 R16, P4, PT, R6, R16, RZ ;  /* 0x0000001006107210 */ /* 0x000fc80007f9e0ff */
[----:B------:R0:W-:Y:S04]  /*27b90*/  STL [R1+0x854], R15 ;  /* 0x0008540f01007387 */ /* 0x0001e80000100800 */
        /* <DEDUP_REMOVED lines=88> */
[----:B------:R-:W-:-:S03]  /*28120*/  IMAD.X R17, R8, 0x1, R17, P4 ;  /* 0x0000000108117824 */ /* 0x000fc600020e0611 */
[----:B------:R-:W-:Y:S01]  /*28130*/  STL [R1+0x7e4], R18 ;  /* 0x0007e41201007387 */ /* 0x000fe20000100800 */
[----:B------:R-:W-:Y:S01]  /*28140*/  IADD3 R9, P4, PT, R6, R9, RZ ;  /* 0x0000000906097210 */ /* 0x000fe20007f9e0ff */
[----:B------:R-:W-:-:S04]  /*28150*/  IMAD.X R16, R8, 0x1, R16, P5 ;  /* 0x0000000108107824 */ /* 0x000fc800028e0610 */
[----:B------:R0:W-:Y:S04]  /*28160*/  STL [R1+0x338], R9 ;  /* 0x0003380901007387 */ /* 0x0001e80000100800 */
[----:B0-----:R-:W5:Y:S04]  /*28170*/  LDL.LU R9, [R1+0x320] ;  /* 0x0003200001097983 */ /* 0x001f680000300800 */
[----:B------:R-:W-:Y:S04]  /*28180*/  STL [R1+0x7dc], R17 ;  /* 0x0007dc1101007387 */ /* 0x000fe80000100800 */
[----:B------:R-:W5:Y:S04]  /*28190*/  LDL.LU R37, [R1+0x33c] ;  /* 0x00033c0001257983 */ /* 0x000f680000300800 */
[----:B------:R0:W-:Y:S04]  /*281a0*/  STL [R1+0x7d4], R16 ;  /* 0x0007d41001007387 */ /* 0x0001e80000100800 */
[----:B------:R-:W5:Y:S01]  /*281b0*/  LDL.LU R36, [R1+0x334] ;  /* 0x0003340001247983 */ /* 0x000f620000300800 */
[----:B--2---:R-:W-:-:S05]  /*281c0*/  IADD3 R15, P5, PT, R6, R15, RZ ;  /* 0x0000000f060f7210 */ /* 0x004fca0007fbe0ff */
[----:B------:R1:W-:Y:S04]  /*281d0*/  STL [R1+0x330], R15 ;  /* 0x0003300f01007387 */ /* 0x0003e80000100800 */
[----:B------:R-:W2:Y:S04]  /*281e0*/  LDL.LU R35, [R1+0x318] ;  /* 0x0003180001237983 */ /* 0x000ea80000300800 */
[----:B------:R-:W2:Y:S01]  /*281f0*/  LDL.LU R34, [R1+0x32c] ;  /* 0x00032c0001227983 */ /* 0x000ea20000300800 */
[----:B---3--:R-:W-:-:S05]  /*28200*/  IMAD.X R14, R8, 0x1, R14, P6 ;  /* 0x00000001080e7824 */ /* 0x008fca00030e060e */
        /* <DEDUP_REMOVED lines=14> */
[----:B0-----:R-:W2:Y:S04]  /*282f0*/  LDL R16, [R1+0xecc] ;  /* 0x000ecc0001107983 */ /* 0x001ea80000100800 */
[----:B------:R-:W2:Y:S04]  /*28300*/  LDL.LU R20, [R1+0x2f4] ;  /* 0x0002f40001147983 */ /* 0x000ea80000300800 */
[----:B------:R-:W2:Y:S04]  /*28310*/  LDL.LU R19, [R1+0x2d8] ;  /* 0x0002d80001137983 */ /* 0x000ea80000300800 */
[----:B------:R-:W2:Y:S04]  /*28320*/  LDL.LU R18, [R1+0x2ec] ;  /* 0x0002ec0001127983 */ /* 0x000ea80000300800 */
[----:B------:R-:W2:Y:S04]  /*28330*/  LDL.LU R17, [R1+0x2c8] ;  /* 0x0002c80001117983 */ /* 0x000ea80000300800 */
[----:B-1----:R-:W2:Y:S01]  /*28340*/  LDL.LU R15, [R1+0x2e4] ;  /* 0x0002e400010f7983 */ /* 0x002ea20000300800 */
[----:B----4-:R-:W-:-:S05]  /*28350*/  IADD3 R13, P6, PT, R6, R13, RZ ;  /* 0x0000000d060d7210 */ /* 0x010fca0007fde0ff */
[----:B------:R0:W-:Y:S04]  /*28360*/  STL [R1+0x328], R13 ;  /* 0x0003280d01007387 */ /* 0x0001e80000100800 */
[----:B---3--:R-:W3:Y:S04]  /*28370*/  LDL.LU R14, [R1+0x2dc] ;  /* 0x0002dc00010e7983 */ /* 0x008ee80000300800 */
[----:B0-----:R-:W4:Y:S01]  /*28380*/  LDL.LU R13, [R1+0x2cc] ;  /* 0x0002cc00010d7983 */ /* 0x001f220000300800 */
[----:B-----5:R-:W-:-:S05]  /*28390*/  IMAD.X R12, R8, 0x1, R12, P1 ;  /* 0x00000001080c7824 */ /* 0x020fca00008e060c */
[----:B------:R0:W-:Y:S04]  /*283a0*/  STL [R1+0x344], R12 ;  /* 0x0003440c01007387 */ /* 0x0001e80000100800 */
[----:B0-----:R-:W5:Y:S01]  /*283b0*/  LDL.LU R12, [R1+0x2c4] ;  /* 0x0002c400010c7983 */ /* 0x001f620000300800 */
[----:B------:R-:W-:Y:S01]  /*283c0*/  IADD3 R9, P1, PT, R6, R9, RZ ;  /* 0x0000000906097210 */ /* 0x000fe20007f3e0ff */
[----:B------:R-:W-:-:S04]  /*283d0*/  IMAD.X R37, R8, 0x1, R37, P3 ;  /* 0x0000000108257824 */ /* 0x000fc800018e0625 */
[----:B------:R0:W-:Y:S01]  /*283e0*/  STL [R1+0x320], R9 ;  /* 0x0003200901007387 */ /* 0x0001e20000100800 */
[----:B------:R-:W1:Y:S01]  /*283f0*/  SYNCS.PHASECHK.TRANS64.TRYWAIT P3, [UR11], R10 ;  /* 0x0000000aff0075a7 */ /* 0x000e62000806110b */
[----:B------:R-:W-:Y:S02]  /*28400*/  IMAD.X R36, R8, 0x1, R36, P4 ;  /* 0x0000000108247824 */ /* 0x000fe400020e0624 */
[----:B------:R1:W-:Y:S04]  /*28410*/  STL [R1+0x33c], R37 ;  /* 0x00033c2501007387 */ /* 0x0003e80000100800 */
[----:B------:R1:W-:Y:S01]  /*28420*/  STL [R1+0x334], R36 ;  /* 0x0003342401007387 */ /* 0x0003e20000100800 */
[----:B------:R-:W-:Y:S01]  /*28430*/  PRMT R11, RZ, 0x7610, R11 ;  /* 0x00007610ff0b7816 */ /* 0x000fe2000000000b */
[----:B0-----:R-:W0:Y:S01]  /*28440*/  LDC R9, c[0x0][0x3a0] ;  /* 0x0000e800ff097b82 */ /* 0x001e220000000800 */
[----:B--2---:R-:W-:Y:S01]  /*28450*/  IADD3 R35, P4, PT, R6, R35, RZ ;  /* 0x0000002306237210 */ /* 0x004fe20007f9e0ff */
[----:B------:R-:W-:-:S04]  /*28460*/  IMAD.X R34, R8, 0x1, R34, P5 ;  /* 0x0000000108227824 */ /* 0x000fc800028e0622 */
[----:B------:R2:W-:Y:S04]  /*28470*/  STL [R1+0x318], R35 ;  /* 0x0003182301007387 */ /* 0x0005e80000100800 */
[----:B------:R2:W-:Y:S01]  /*28480*/  STL [R1+0x32c], R34 ;  /* 0x00032c2201007387 */ /* 0x0005e20000100800 */
[----:B------:R-:W-:Y:S01]  /*28490*/  IADD3 R33, P5, PT, R6, R33, RZ ;  /* 0x0000002106217210 */ /* 0x000fe20007fbe0ff */
[----:B------:R-:W-:-:S04]  /*284a0*/  IMAD.X R32, R8, 0x1, R32, P6 ;  /* 0x0000000108207824 */ /* 0x000fc800030e0620 */
[----:B------:R2:W-:Y:S01]  /*284b0*/  STL [R1+0x310], R33 ;  /* 0x0003102101007387 */ /* 0x0005e20000100800 */
[----:B------:R-:W-:-:S03]  /*284c0*/  IADD3 R31, P6, PT, R6, R31, RZ ;  /* 0x0000001f061f7210 */ /* 0x000fc60007fde0ff */
[----:B------:R2:W-:Y:S01]  /*284d0*/  STL [R1+0x324], R32 ;  /* 0x0003242001007387 */ /* 0x0005e20000100800 */
[----:B------:R-:W-:-:S03]  /*284e0*/  IMAD.X R30, R8, 0x1, R30, P1 ;  /* 0x00000001081e7824 */ /* 0x000fc600008e061e */
        /* <DEDUP_REMOVED lines=19> */
[----:B------:R-:W-:-:S03]  /*28620*/  VIADD R16, R16, 0x1 ;  /* 0x0000000110107836 */ /* 0x000fc60000000000 */
[----:B------:R2:W-:Y:S01]  /*28630*/  STL [R1+0x2e0], R21 ;  /* 0x0002e01501007387 */ /* 0x0005e20000100800 */
[----:B------:R-:W-:-:S03]  /*28640*/  IMAD.X R20, R8, 0x1, R20, P4 ;  /* 0x0000000108147824 */ /* 0x000fc600020e0614 */
[----:B------:R2:W-:Y:S01]  /*28650*/  STL [R1+0xed8], R16 ;  /* 0x000ed81001007387 */ /* 0x0005e20000100800 */
[----:B------:R-:W-:Y:S01]  /*28660*/  IADD3 R19, P4, PT, R6, R19, RZ ;  /* 0x0000001306137210 */ /* 0x000fe20007f9e0ff */
[----:B------:R-:W-:Y:S02]  /*28670*/  IMAD.X R18, R8, 0x1, R18, P5 ;  /* 0x0000000108127824 */ /* 0x000fe400028e0612 */
[----:B------:R2:W-:Y:S01]  /*28680*/  STL [R1+0x2f4], R20 ;  /* 0x0002f41401007387 */ /* 0x0005e20000100800 */
[----:B------:R-:W-:-:S03]  /*28690*/  IADD3 R17, P5, PT, R6, R17, RZ ;  /* 0x0000001106117210 */ /* 0x000fc60007fbe0ff */
[----:B------:R2:W-:Y:S01]  /*286a0*/  STL [R1+0x2d8], R19 ;  /* 0x0002d81301007387 */ /* 0x0005e20000100800 */
[----:B------:R-:W-:-:S03]  /*286b0*/  IMAD.X R15, R8, 0x1, R15, P6 ;  /* 0x00000001080f7824 */ /* 0x000fc600030e060f */
[----:B------:R2:W-:Y:S04]  /*286c0*/  STL [R1+0x2ec], R18 ;  /* 0x0002ec1201007387 */ /* 0x0005e80000100800 */
[----:B------:R2:W-:Y:S04]  /*286d0*/  STL [R1+0x2c8], R17 ;  /* 0x0002c81101007387 */ /* 0x0005e80000100800 */
[----:B------:R2:W-:Y:S01]  /*286e0*/  STL [R1+0x2e4], R15 ;  /* 0x0002e40f01007387 */ /* 0x0005e20000100800 */
[C---:B---3--:R-:W-:Y:S02]  /*286f0*/  IMAD.X R14, R8.reuse, 0x1, R14, P1 ;  /* 0x00000001080e7824 */ /* 0x048fe400008e060e */
[----:B----4-:R-:W-:-:S03]  /*28700*/  IMAD.X R13, R8, 0x1, R13, P4 ;  /* 0x00000001080d7824 */ /* 0x010fc600020e060d */
[----:B------:R2:W-:Y:S04]  /*28710*/  STL [R1+0x2dc], R14 ;  /* 0x0002dc0e01007387 */ /* 0x0005e80000100800 */
[----:B------:R2:W-:Y:S01]  /*28720*/  STL [R1+0x2cc], R13 ;  /* 0x0002cc0d01007387 */ /* 0x0005e20000100800 */
[----:B0-----:R-:W-:Y:S01]  /*28730*/  IMAD R9, R16, -0x80, R9 ;  /* 0xffffff8010097824 */ /* 0x001fe200078e0209 */
[----:B------:R-:W-:Y:S01]  /*28740*/  IADD3 R4, P6, PT, R6, R4, RZ ;  /* 0x0000000406047210 */ /* 0x000fe20007fde0ff */
[----:B-----5:R-:W-:-:S05]  /*28750*/  IMAD.X R12, R8, 0x1, R12, P5 ;  /* 0x00000001080c7824 */ /* 0x020fca00028e060c */
[----:B------:R2:W-:Y:S04]  /*28760*/  STL [R1+0x2c4], R12 ;  /* 0x0002c40c01007387 */ /* 0x0005e80000100800 */
[----:B------:R2:W-:Y:S01]  /*28770*/  STL.S16 [R1+0x22c], R11 ;  /* 0x00022c0b01007387 */ /* 0x0005e20000100600 */
[----:B------:R-:W-:Y:S01]  /*28780*/  IADD3 R2, P5, PT, R6, R2, RZ ;  /* 0x0000000206027210 */ /* 0x000fe20007fbe0ff */
[C---:B------:R-:W-:Y:S01]  /*28790*/  IMAD.X R5, R8.reuse, 0x1, R5, P6 ;  /* 0x0000000108057824 */ /* 0x040fe200030e0605 */
[C---:B------:R-:W-:Y:S02]  /*287a0*/  ISETP.GT.AND P1, PT, R9.reuse, RZ, PT ;  /* 0x000000ff0900720c */ /* 0x040fe40003f24270 */
[----:B------:R-:W-:Y:S01]  /*287b0*/  ISETP.GT.AND P4, PT, R9, 0x1, PT ;  /* 0x000000010900780c */ /* 0x000fe20003f84270 */
[----:B------:R-:W-:Y:S01]  /*287c0*/  IMAD.X R3, R8, 0x1, R3, P5 ;  /* 0x0000000108037824 */ /* 0x000fe200028e0603 */
[----:B-1----:R-:W-:Y:S11]  /*287d0*/  @!P3 BRA `(.L_x_8) ;  /* 0x0000019c00c8b947 */ /* 0x002ff60003800000 */
.L_x_16:
[----:B------:R0:W-:Y:S04]  /*287e0*/  STL [R1+0x125c], R5 ;  /* 0x00125c0501007387 */ /* 0x0001e80000100800 */
[----:B------:R-:W3:Y:S04]  /*287f0*/  LDL R10, [R1+0x2c4] ;  /* 0x0002c400010a7983 */ /* 0x000ee80000100800 */
[----:B0-----:R-:W4:Y:S04]  /*28800*/  LDL R5, [R1+0x22c] ;  /* 0x00022c0001057983 */ /* 0x001f280000100800 */
[----:B----4-:R-:W4:Y:S04]  /*28810*/  @P1 LDG.E.U8 R5, desc[UR20][R2.64] ;  /* 0x0000001402051981 */ /* 0x010f28000c1e1100 */
[----:B---3--:R-:W-:Y:S04]  /*28820*/  STL [R1+0x1258], R10 ;  /* 0x0012580a01007387 */ /* 0x008fe80000100800 */
[----:B--2---:R-:W2:Y:S04]  /*28830*/  LDL R11, [R1+0x2c8] ;  /* 0x0002c800010b7983 */ /* 0x004ea80000100800 */
        /* <DEDUP_REMOVED lines=122> */
[----:B----4-:R0:W-:Y:S04]  /*28fe0*/  @P1 STL [R1+0x22c], R5 ;  /* 0x00022c0501001387 */ /* 0x0101e80000100800 */
[----:B0-----:R-:W3:Y:S01]  /*28ff0*/  LDL.LU R5, [R1+0x125c] ;  /* 0x00125c0001057983 */ /* 0x001ee20000300800 */
[----:B------:R-:W-:-:S03]  /*29000*/  PRMT R10, RZ, 0x7610, R10 ;  /* 0x00007610ff0a7816 */ /* 0x000fc6000000000a */
[----:B------:R-:W-:Y:S04]  /*29010*/  STL [R1+0xf70], R2 ;  /* 0x000f700201007387 */ /* 0x000fe80000100800 */
[----:B---3--:R-:W3:Y:S04]  /*29020*/  @P1 LDG.E.U8 R10, desc[UR20][R4.64] ;  /* 0x00000014040a1981 */ /* 0x008ee8000c1e1100 */
[----:B------:R-:W-:Y:S04]  /*29030*/  STL [R1+0x1038], R2 ;  /* 0x0010380201007387 */ /* 0x000fe80000100800 */
[----:B------:R-:W-:Y:S04]  /*29040*/  STL [R1+0xf6c], R3 ;  /* 0x000f6c0301007387 */ /* 0x000fe80000100800 */
[----:B------:R-:W-:Y:S04]  /*29050*/  STL [R1+0x103c], R3 ;  /* 0x00103c0301007387 */ /* 0x000fe80000100800 */
[----:B---3--:R0:W-:Y:S04]  /*29060*/  STL [R1+0x228], R10 ;  /* 0x0002280a01007387 */ /* 0x0081e80000100800 */
[----:B0-----:R-:W2:Y:S01]  /*29070*/  LDL.LU R10, [R1+0x1258] ;  /* 0x00125800010a7983 */ /* 0x001ea20000300800 */
[----:B------:R-:W-:-:S02]  /*29080*/  PRMT R19, RZ, 0x7610, R19 ;  /* 0x00007610ff137816 */ /* 0x000fc40000000013 */
[----:B--2---:R-:W-:-:S04]  /*29090*/  @P4 LOP3.LUT R11, R11, R10, RZ, 0x3c, !PT ;  /* 0x0000000a0b0b4212 */ /* 0x004fc800078e3cff */
[----:B------:R-:W-:-:S04]  /*290a0*/  @P4 LOP3.LUT R10, R11, R10, RZ, 0x3c, !PT ;  /* 0x0000000a0b0a4212 */ /* 0x000fc800078e3cff */
[----:B------:R-:W-:-:S05]  /*290b0*/  @P4 LOP3.LUT R11, R11, R10, RZ, 0x3c, !PT ;  /* 0x0000000a0b0b4212 */ /* 0x000fca00078e3cff */
[----:B------:R-:W2:Y:S04]  /*290c0*/  @P4 LDG.E.U8 R19, desc[UR20][R10.64] ;  /* 0x000000140a134981 */ /* 0x000ea8000c1e1100 */
[----:B------:R-:W-:Y:S04]  /*290d0*/  STL [R1+0xf78], R4 ;  /* 0x000f780401007387 */ /* 0x000fe80000100800 */
[----:B------:R-:W-:Y:S04]  /*290e0*/  STL [R1+0x1040], R4 ;  /* 0x0010400401007387 */ /* 0x000fe80000100800 */
[----:B------:R-:W-:Y:S04]  /*290f0*/  STL [R1+0xf74], R5 ;  /* 0x000f740501007387 */ /* 0x000fe80000100800 */
[----:B------:R-:W-:Y:S04]  /*29100*/  STL [R1+0x1044], R5 ;  /* 0x0010440501007387 */ /* 0x000fe80000100800 */
        /* <DEDUP_REMOVED lines=8> */
[----:B------:R-:W3:Y:S01]  /*29190*/  @P4 LDG.E.U8 R17, desc[UR20][R10.64] ;  /* 0x000000140a114981 */ /* 0x000ee2000c1e1100 */
[----:B------:R-:W-:-:S03]  /*291a0*/  ISETP.GT.AND P3, PT, R9, 0x2, PT ;  /* 0x000000020900780c */ /* 0x000fc60003f64270 */
        /* <DEDUP_REMOVED lines=89> */
[----:B------:R-:W-:-:S02]  /*29740*/  PRMT R5, RZ, 0x7610, R5 ;  /* 0x00007610ff057816 */ /* 0x000fc40000000005 */
[----:B----4-:R-:W-:-:S04]  /*29750*/  @P1 LOP3.LUT R11, R11, R10, RZ, 0x3c, !PT ;  /* 0x0000000a0b0b1212 */ /* 0x010fc800078e3cff */
[----:B------:R-:W-:-:S04]  /*29760*/  @P1 LOP3.LUT R10, R11, R10, RZ, 0x3c, !PT ;  /* 0x0000000a0b0a1212 */ /* 0x000fc800078e3cff */
[----:B------:R-:W-:-:S05]  /*29770*/  @P1 LOP3.LUT R11, R11, R10, RZ, 0x3c, !PT ;  /* 0x0000000a0b0b1212 */ /* 0x000fca00078e3cff */
[----:B------:R0:W4:Y:S04]  /*29780*/  @P1 LDG.E.U8 R5, desc[UR20][R10.64] ;  /* 0x000000140a051981 */ /* 0x000128000c1e1100 */
[----:B------:R-:W0:Y:S04]  /*29790*/  LDL R10, [R1+0x32c] ;  /* 0x00032c00010a7983 */ /* 0x000e280000100800 */
[----:B------:R-:W0:Y:S01]  /*297a0*/  LDL R11, [R1+0x330] ;  /* 0x00033000010b7983 */ /* 0x000e220000100800 */
[----:B------:R-:W-:Y:S02]  /*297b0*/  ISETP.GT.AND P4, PT, R9, 0x7, PT ;  /* 0x000000070900780c */ /* 0x000fe40003f84270 */
[----:B---3--:R-:W-:-:S11]  /*297c0*/  PRMT R17, RZ, 0x7610, R17 ;  /* 0x00007610ff117816 */ /* 0x008fd60000000011 */
[----:B0-----:R-:W-:-:S04]  /*297d0*/  @P4 LOP3.LUT R11, R11, R10, RZ, 0x3c, !PT ;  /* 0x0000000a0b0b4212 */ /* 0x001fc800078e3cff */
[----:B------:R-:W-:-:S04]  /*297e0*/  @P4 LOP3.LUT R10, R11, R10, RZ, 0x3c, !PT ;  /* 0x0000000a0b0a4212 */ /* 0x000fc800078e3cff */
[----:B------:R-:W-:-:S05]  /*297f0*/  @P4 LOP3.LUT R11, R11, R10, RZ, 0x3c, !PT ;  /* 0x0000000a0b0b4212 */ /* 0x000fca00078e3cff */
[----:B------:R-:W3:Y:S04]  /*29800*/  @P4 LDG.E.U8 R17, desc[UR20][R10.64] ;  /* 0x000000140a114981 */ /* 0x000ee8000c1e1100 */
[----:B----4-:R-:W-:Y:S04]  /*29810*/  STL [R1+0x1048], R5 ;  /* 0x0010480501007387 */ /* 0x010fe80000100800 */
        /* <DEDUP_REMOVED lines=8> */
[----:B------:R-:W2:Y:S01]  /*298a0*/  @P4 LDG.E.U8 R19, desc[UR20][R10.64] ;  /* 0x000000140a134981 */ /* 0x000ea2000c1e1100 */
[----:B------:R-:W-:-:S03]  /*298b0*/  ISETP.GT.AND P3, PT, R9, 0x8, PT ;  /* 0x000000080900780c */ /* 0x000fc60003f64270 */
        /* <DEDUP_REMOVED lines=32> */
[----:B------:R-:W-:-:S02]  /*29ac0*/  PRMT R45, RZ, 0x7610, R45 ;  /* 0x00007610ff2d7816 */ /* 0x000fc4000000002d */
[----:B----4-:R-:W-:-:S04]  /*29ad0*/  @P1 LOP3.LUT R11, R11, R10, RZ, 0x3c, !PT ;  /* 0x0000000a0b0b1212 */ /* 0x010fc800078e3cff */
[----:B------:R-:W-:-:S04]  /*29ae0*/  @P1 LOP3.LUT R10, R11, R10, RZ, 0x3c, !PT ;  /* 0x0000000a0b0a1212 */ /* 0x000fc800078e3cff */
[----:B------:R-:W-:-:S05]  /*29af0*/  @P1 LOP3.LUT R11, R11, R10, RZ, 0x3c, !PT ;  /* 0x0000000a0b0b1212 */ /* 0x000fca00078e3cff */
[----:B------:R-:W4:Y:S01]  /*29b00*/  @P1 LDG.E.U8 R45, desc[UR20][R10.64] ;  /* 0x000000140a2d1981 */ /* 0x000f22000c1e1100 */
[----:B------:R-:W-:-:S03]  /*29b10*/  ISETP.GT.AND P4, PT, R9, 0xa, PT ;  /* 0x0000000a0900780c */ /* 0x000fc60003f84270 */
[----:B----4-:R0:W-:Y:S04]  /*29b20*/  STL [R1+0x1e8], R45 ;  /* 0x0001e82d01007387 */ /* 0x0101e80000100800 */
[----:B0-----:R-:W4:Y:S04]  /*29b30*/  LDL.LU R45, [R1+0x1214] ;  /* 0x00121400012d7983 */ /* 0x001f280000300800 */
        /* <DEDUP_REMOVED lines=15> */
[----:B------:R-:W2:Y:S01]  /*29c30*/  @P4 LDG.E.U8 R13, desc[UR20][R10.64] ;  /* 0x000000140a0d4981 */ /* 0x000ea2000c1e1100 */
[----:B------:R-:W-:-:S03]  /*29c40*/  ISETP.GT.AND P3, PT, R9, 0xb, PT ;  /* 0x0000000b0900780c */ /* 0x000fc60003f64270 */
        /* <DEDUP_REMOVED lines=66> */
[----:B------:R-:W3:Y:S04]  /*2a070*/  LDL R10, [R1+0x824] ;  /* 0x00082400010a7983 */ /* 0x000ee80000100800 */
[----:B------:R-:W3:Y:S01]  /*2a080*/  LDL R11, [R1+0x828] ;  /* 0x00082800010b7983 */ /* 0x000ee20000100800 */
[----:B------:R-:W-:-:S03]  /*2a090*/  PRMT R3, RZ, 0x7610, R3 ;  /* 0x00007610ff037816 */ /* 0x000fc60000000003 */
[----:B--2---:R-:W-:Y:S01]  /*2a0a0*/  STL [R1+0x104c], R4 ;  /* 0x00104c0401007387 */ /* 0x004fe20000100800 */
[----:B---3--:R-:W-:-:S04]  /*2a0b0*/  @P3 LOP3.LUT R11, R11, R10, RZ, 0x3c, !PT ;  /* 0x0000000a0b0b3212 */ /* 0x008fc800078e3cff */
[----:B------:R-:W-:-:S04]  /*2a0c0*/  @P3 LOP3.LUT R10, R11, R10, RZ, 0x3c, !PT ;  /* 0x0000000a0b0a3212 */ /* 0x000fc800078e3cff */
[----:B------:R-:W-:-:S05]  /*2a0d0*/  @P3 LOP3.LUT R11, R11, R10, RZ, 0x3c, !PT ;  /* 0x0000000a0b0b3212 */ /* 0x000fca00078e3cff */
[----:B------:R0:W2:Y:S04]  /*2a0e0*/  @P3 LDG.E.U8 R3, desc[UR20][R10.64] ;  /* 0x000000140a033981 */ /* 0x0000a8000c1e1100 */
[----:B------:R-:W0:Y:S04]  /*2a0f0*/  LDL R10, [R1+0x82c] ;  /* 0x00082c00010a7983 */ /* 0x000e280000100800 */
[----:B------:R-:W0:Y:S01]  /*2a100*/  LDL R11, [R1+0x830] ;  /* 0x00083000010b7983 */ /* 0x000e220000100800 */
[----:B------:R-:W-:Y:S02]  /*2a110*/  ISETP.GT.AND P1, PT, R9, 0xf, PT ;  /* 0x0000000f0900780c */ /* 0x000fe40003f24270 */
[----:B------:R-:W-:-:S11]  /*2a120*/  PRMT R39, RZ, 0x7610, R39 ;  /* 0x00007610ff277816 */ /* 0x000fd60000000027 */
[----:B0-----:R-:W-:-:S04]  /*2a130*/  @P1 LOP3.LUT R11, R11, R10, RZ, 0x3c, !PT ;  /* 0x0000000a0b0b1212 */ /* 0x001fc800078e3cff */
[----:B------:R-:W-:-:S04]  /*2a140*/  @P1 LOP3.LUT R10, R11, R10, RZ, 0x3c, !PT ;  /* 0x0000000a0b0a1212 */ /* 0x000fc800078e3cff */
[----:B------:R-:W-:-:S05]  /*2a150*/  @P1 LOP3.LUT R11, R11, R10, RZ, 0x3c, !PT ;  /* 0x0000000a0b0b1212 */ /* 0x000fca00078e3cff */
[----:B------:R-:W3:Y:S04]  /*2a160*/  @P1 LDG.E.U8 R39, desc[UR20][R10.64] ;  /* 0x000000140a271981 */ /* 0x000ee8000c1e1100 */
[----:B--2---:R-:W-:Y:S04]  /*2a170*/  STL [R1+0x1050], R3 ;  /* 0x0010500301007387 */ /* 0x004fe80000100800 */
[----:B---3--:R0:W-:Y:S04]  /*2a180*/  STL [R1+0xec8], R39 ;  /* 0x000ec82701007387 */ /* 0x0081e80000100800 */
        /* <DEDUP_REMOVED lines=668> */
[----:B------:R-:W-:Y:S02]  /*2cb50*/  ISETP.GT.AND P1, PT, R9, 0x33, PT ;  /* 0x000000330900780c */ /* 0x000fe40003f24270 */
[----:B------:R-:W-:Y:S01]  /*2cb60*/  PRMT R17, RZ, 0x7610, R17 ;  /* 0x00007610ff117816 */ /* 0x000fe20000000011 */
[----:B--2---:R0:W-:Y:S04]  /*2cb70*/  STL [R1+0x80], R53 ;  /* 0x0000803501007387 */ /* 0x0041e80000100800 */
[----:B0-----:R-:W2:Y:S04]  /*2cb80*/  LDL.LU R53, [R1+0x10ec] ;  /* 0x0010ec0001357983 */ /* 0x001ea80000300800 */
[----:B------:R-:W2:Y:S02]  /*2cb90*/  LDL R11, [R1+0xa6c] ;  /* 0x000a6c00010b7983 */ /* 0x000ea40000100800 */
[----:B------:R-:W-:Y:S01]  /*2cba0*/  @P1 IMAD.MOV.U32 R10, RZ, RZ, R19 ;  /* 0x000000ffff0a1224 */ /* 0x000fe200078e0013 */
[----:B------:R-:W-:Y:S01]  /*2cbb0*/  PRMT R55, RZ, 0x7610, R55 ;  /* 0x00007610ff377816 */ /* 0x000fe20000000037 */
[----:B------:R-:W3:Y:S04]  /*2cbc0*/  LDL R19, [R1+0xa94] ;  /* 0x000a940001137983 */ /* 0x000ee80000100800 */
[----:B--2---:R0:W2:Y:S04]  /*2cbd0*/  @P1 LDG.E.U8 R17, desc[UR20][R10.64] ;  /* 0x000000140a111981 */ /* 0x0040a8000c1e1100 */
[----:B------:R-:W0:Y:S04]  /*2cbe0*/  LDL R10, [R1+0xa74] ;  /* 0x000a7400010a7983 */ /* 0x000e280000100800 */
[----:B------:R-:W0:Y:S02]  /*2cbf0*/  LDL R11, [R1+0xa78] ;  /* 0x000a7800010b7983 */ /* 0x000e240000100800 */
        /* <DEDUP_REMOVED lines=10> */
[----:B------:R-:W-:-:S02]  /*2cca0*/  ISETP.GT.AND P4, PT, R9, 0x34, PT ;  /* 0x000000340900780c */ /* 0x000fc40003f84270 */
[----:B------:R-:W-:-:S11]  /*2ccb0*/  PRMT R57, RZ, 0x7610, R57 ;  /* 0x00007610ff397816 */ /* 0x000fd60000000039 */
        /* <DEDUP_REMOVED lines=20> */
[----:B------:R0:W3:Y:S01]  /*2ce00*/  @P3 LDG.E.U8 R0, desc[UR20][R10.64] ;  /* 0x000000140a003981 */ /* 0x0000e2000c1e1100 */
[----:B------:R-:W-:-:S03]  /*2ce10*/  PRMT R8, RZ, 0x7610, R8 ;  /* 0x00007610ff087816 */ /* 0x000fc60000000008 */
[----:B--2---:R-:W-:Y:S01]  /*2ce20*/  STL [R1+0x1094], R7 ;  /* 0x0010940701007387 */ /* 0x004fe20000100800 */
[----:B0-----:R-:W-:Y:S02]  /*2ce30*/  @P3 IMAD.MOV.U32 R10, RZ, RZ, R17 ;  /* 0x000000ffff0a3224 */ /* 0x001fe400078e0011 */
[----:B------:R-:W-:-:S05]  /*2ce40*/  @P3 IMAD.MOV.U32 R11, RZ, RZ, R19 ;  /* 0x000000ffff0b3224 */ /* 0x000fca00078e0013 */
[----:B------:R0:W2:Y:S04]  /*2ce50*/  @P3 LDG.E.U8 R8, desc[UR20][R10.64] ;  /* 0x000000140a083981 */ /* 0x0000a8000c1e1100 */
[----:B---3--:R-:W-:Y:S04]  /*2ce60*/  STL [R1+0x1068], R0 ;  /* 0x0010680001007387 */ /* 0x008fe80000100800 */
[----:B------:R-:W0:Y:S04]  /*2ce70*/  LDL R10, [R1+0xa9c] ;  /* 0x000a9c00010a7983 */ /* 0x000e280000100800 */
[----:B------:R-:W0:Y:S01]  /*2ce80*/  LDL R11, [R1+0xaa0] ;  /* 0x000aa000010b7983 */ /* 0x000e220000100800 */
[----:B------:R-:W-:-:S02]  /*2ce90*/  ISETP.GT.AND P1, PT, R9, 0x36, PT ;  /* 0x000000360900780c */ /* 0x000fc40003f24270 */
[----:B------:R-:W-:Y:S01]  /*2cea0*/  PRMT R59, RZ, 0x7610, R59 ;  /* 0x00007610ff3b7816 */ /* 0x000fe2000000003b */
[----:B------:R-:W3:Y:S04]  /*2ceb0*/  LDL R17, [R1+0xab8] ;  /* 0x000ab80001117983 */ /* 0x000ee80000100800 */
[----:B------:R-:W2:Y:S06]  /*2cec0*/  LDL R19, [R1+0xac0] ;  /* 0x000ac00001137983 */ /* 0x000eac0000100800 */
        /* <DEDUP_REMOVED lines=9> */
[----:B----4-:R-:W-:-:S02]  /*2cf60*/  PRMT R45, RZ, 0x7610, R45 ;  /* 0x00007610ff2d7816 */ /* 0x010fc4000000002d */
[----:B---3--:R-:W-:-:S04]  /*2cf70*/  @P1 LOP3.LUT R11, R11, R10, RZ, 0x3c, !PT ;  /* 0x0000000a0b0b1212 */ /* 0x008fc800078e3cff */
[----:B------:R-:W-:-:S04]  /*2cf80*/  @P1 LOP3.LUT R10, R11, R10, RZ, 0x3c, !PT ;  /* 0x0000000a0b0a1212 */ /* 0x000fc800078e3cff */
[----:B------:R-:W-:-:S05]  /*2cf90*/  @P1 LOP3.LUT R11, R11, R10, RZ, 0x3c, !PT ;  /* 0x0000000a0b0b1212 */ /* 0x000fca00078e3cff */
[----:B------:R0:W3:Y:S04]  /*2cfa0*/  @P1 LDG.E.U8 R45, desc[UR20][R10.64] ;  /* 0x000000140a2d1981 */ /* 0x0000e8000c1e1100 */
[----:B------:R-:W0:Y:S04]  /*2cfb0*/  LDL R10, [R1+0xaac] ;  /* 0x000aac00010a7983 */ /* 0x000e280000100800 */
[----:B------:R-:W0:Y:S01]  /*2cfc0*/  LDL R11, [R1+0xab0] ;  /* 0x000ab000010b7983 */ /* 0x000e220000100800 */
[----:B------:R-:W-:Y:S02]  /*2cfd0*/  ISETP.GT.AND P4, PT, R9, 0x37, PT ;  /* 0x000000370900780c */ /* 0x000fe40003f84270 */
[----:B------:R-:W-:-:S11]  /*2cfe0*/  PRMT R61, RZ, 0x7610, R61 ;  /* 0x00007610ff3d7816 */ /* 0x000fd6000000003d */
[----:B0-----:R-:W-:-:S04]  /*2cff0*/  @P4 LOP3.LUT R11, R11, R10, RZ, 0x3c, !PT ;  /* 0x0000000a0b0b4212 */ /* 0x001fc800078e3cff */
[----:B------:R-:W-:-:S04]  /*2d000*/  @P4 LOP3.LUT R10, R11, R10, RZ, 0x3c, !PT ;  /* 0x0000000a0b0a4212 */ /* 0x000fc800078e3cff */
[----:B------:R-:W-:-:S05]  /*2d010*/  @P4 LOP3.LUT R11, R11, R10, RZ, 0x3c, !PT ;  /* 0x0000000a0b0b4212 */ /* 0x000fca00078e3cff */
[----:B------:R-:W4:Y:S04]  /*2d020*/  @P4 LDG.E.U8 R61, desc[UR20][R10.64] ;  /* 0x000000140a3d4981 */ /* 0x000f28000c1e1100 */
[----:B---3--:R0:W-:Y:S04]  /*2d030*/  STL [R1+0x294], R45 ;  /* 0x0002942d01007387 */ /* 0x0081e80000100800 */
[----:B0-----:R-:W3:Y:S04]  /*2d040*/  LDL R45, [R1+0xac8] ;  /* 0x000ac800012d7983 */ /* 0x001ee80000100800 */
[----:B----4-:R0:W-:Y:S04]  /*2d050*/  STL [R1+0x28c], R61 ;  /* 0x00028c3d01007387 */ /* 0x0101e80000100800 */
[----:B0-----:R-:W4:Y:S04]  /*2d060*/  LDL.LU R61, [R1+0x10dc] ;  /* 0x0010dc00013d7983 */ /* 0x001f280000300800 */
[----:B------:R-:W2:Y:S01]  /*2d070*/  LDL R11, [R1+0xab4] ;  /* 0x000ab400010b7983 */ /* 0x000ea20000100800 */
[----:B------:R-:W-:Y:S01]  /*2d080*/  PRMT R14, RZ, 0x7610, R14 ;  /* 0x00007610ff0e7816 */ /* 0x000fe2000000000e */
[----:B------:R-:W-:Y:S01]  /*2d090*/  @P4 IMAD.MOV.U32 R10, RZ, RZ, R17 ;  /* 0x000000ffff0a4224 */ /* 0x000fe200078e0011 */
[----:B------:R-:W-:Y:S01]  /*2d0a0*/  ISETP.GT.AND P3, PT, R9, 0x38, PT ;  /* 0x000000380900780c */ /* 0x000fe20003f64270 */
[----:B------:R-:W3:Y:S01]  /*2d0b0*/  LDL R17, [R1+0xad4] ;  /* 0x000ad40001117983 */ /* 0x000ee20000100800 */
[----:B------:R-:W-:-:S03]  /*2d0c0*/  PRMT R13, RZ, 0x7610, R13 ;  /* 0x00007610ff0d7816 */ /* 0x000fc6000000000d */
[----:B--2---:R0:W2:Y:S04]  /*2d0d0*/  @P4 LDG.E.U8 R14, desc[UR20][R10.64] ;  /* 0x000000140a0e4981 */ /* 0x0040a8000c1e1100 */
[----:B------:R-:W3:Y:S04]  /*2d0e0*/  LDL R11, [R1+0xabc] ;  /* 0x000abc00010b7983 */ /* 0x000ee80000100800 */
[----:B0-----:R-:W-:Y:S01]  /*2d0f0*/  @P3 IMAD.MOV.U32 R10, RZ, RZ, R19 ;  /* 0x000000ffff0a3224 */ /* 0x001fe200078e0013 */
[----:B--2---:R0:W-:Y:S01]  /*2d100*/  STL [R1+0x288], R14 ;  /* 0x0002880e01007387 */ /* 0x0041e20000100800 */
[----:B------:R-:W-:-:S03]  /*2d110*/  PRMT R40, RZ, 0x7610, R40 ;  /* 0x00007610ff287816 */ /* 0x000fc60000000028 */
[----:B------:R-:W2:Y:S04]  /*2d120*/  LDL R19, [R1+0xadc] ;  /* 0x000adc0001137983 */ /* 0x000ea80000100800 */
[----:B---3--:R1:W3:Y:S04]  /*2d130*/  @P3 LDG.E.U8 R13, desc[UR20][R10.64] ;  /* 0x000000140a0d3981 */ /* 0x0082e8000c1e1100 */
[----:B0-----:R-:W2:Y:S04]  /*2d140*/  LDL R14, [R1+0xad8] ;  /* 0x000ad800010e7983 */ /* 0x001ea80000100800 */
[----:B------:R-:W2:Y:S01]  /*2d150*/  LDL R11, [R1+0xac4] ;  /* 0x000ac400010b7983 */ /* 0x000ea20000100800 */
[----:B-1----:R-:W-:Y:S01]  /*2d160*/  @P3 IMAD.MOV.U32 R10, RZ, RZ, R45 ;  /* 0x000000ffff0a3224 */ /* 0x002fe200078e002d */
[----:B------:R-:W-:-:S02]  /*2d170*/  ISETP.GT.AND P1, PT, R9, 0x39, PT ;  /* 0x000000390900780c */ /* 0x000fc40003f24270 */
[----:B---3--:R0:W-:Y:S01]  /*2d180*/  STL [R1+0x64], R13 ;  /* 0x0000640d01007387 */ /* 0x0081e20000100800 */
[----:B------:R-:W-:Y:S02]  /*2d190*/  PRMT R63, RZ, 0x7610, R63 ;  /* 0x00007610ff3f7816 */ /* 0x000fe4000000003f */
[----:B------:R-:W-:Y:S01]  /*2d1a0*/  ISETP.GT.AND P4, PT, R9, 0x3a, PT ;  /* 0x0000003a0900780c */ /* 0x000fe20003f84270 */
[----:B------:R-:W3:Y:S04]  /*2d1b0*/  LDL R45, [R1+0xae4] ;  /* 0x000ae400012d7983 */ /* 0x000ee80000100800 */
[----:B--2---:R1:W2:Y:S04]  /*2d1c0*/  @P3 LDG.E.U8 R40, desc[UR20][R10.64] ;  /* 0x000000140a283981 */ /* 0x0042a8000c1e1100 */
[----:B0-----:R-:W2:Y:S04]  /*2d1d0*/  LDL R13, [R1+0xae0] ;  /* 0x000ae000010d7983 */ /* 0x001ea80000100800 */
[----:B------:R-:W1:Y:S04]  /*2d1e0*/  LDL R10, [R1+0xacc] ;  /* 0x000acc00010a7983 */ /* 0x000e680000100800 */
[----:B------:R-:W1:Y:S01]  /*2d1f0*/  LDL R11, [R1+0xad0] ;  /* 0x000ad000010b7983 */ /* 0x000e620000100800 */
[----:B------:R-:W-:-:S02]  /*2d200*/  PRMT R47, RZ, 0x7610, R47 ;  /* 0x00007610ff2f7816 */ /* 0x000fc4000000002f */
[----:B------:R-:W-:Y:S02]  /*2d210*/  PRMT R46, RZ, 0x7610, R46 ;  /* 0x00007610ff2e7816 */ /* 0x000fe4000000002e */
[----:B-1----:R-:W-:-:S04]  /*2d220*/  @P1 LOP3.LUT R11, R11, R10, RZ, 0x3c, !PT ;  /* 0x0000000a0b0b1212 */ /* 0x002fc800078e3cff */
[----:B------:R-:W-:-:S04]  /*2d230*/  @P1 LOP3.LUT R10, R11, R10, RZ, 0x3c, !PT ;  /* 0x0000000a0b0a1212 */ /* 0x000fc800078e3cff */
[----:B------:R-:W-:-:S05]  /*2d240*/  @P1 LOP3.LUT R11, R11, R10, RZ, 0x3c, !PT ;  /* 0x0000000a0b0b1212 */ /* 0x000fca00078e3cff */
[----:B------:R0:W4:Y:S02]  /*2d250*/  @P1 LDG.E.U8 R63, desc[UR20][R10.64] ;  /* 0x000000140a3f1981 */ /* 0x000124000c1e1100 */
[----:B0-----:R-:W-:Y:S02]  /*2d260*/  @P1 IMAD.MOV.U32 R10, RZ, RZ, R14 ;  /* 0x000000ffff0a1224 */ /* 0x001fe400078e000e */
[----:B------:R-:W-:-:S05]  /*2d270*/  @P1 IMAD.MOV.U32 R11, RZ, RZ, R17 ;  /* 0x000000ffff0b1224 */ /* 0x000fca00078e0011 */
[----:B------:R2:W4:Y:S02]  /*2d280*/  @P1 LDG.E.U8 R47, desc[UR20][R10.64] ;  /* 0x000000140a2f1981 */ /* 0x000524000c1e1100 */
[----:B--2---:R-:W-:Y:S02]  /*2d290*/  @P4 IMAD.MOV.U32 R10, RZ, RZ, R13 ;  /* 0x000000ffff0a4224 */ /* 0x004fe400078e000d */
[----:B------:R-:W-:Y:S01]  /*2d2a0*/  @P4 IMAD.MOV.U32 R11, RZ, RZ, R19 ;  /* 0x000000ffff0b4224 */ /* 0x000fe200078e0013 */
[----:B------:R0:W-:Y:S04]  /*2d2b0*/  STL [R1+0x60], R40 ;  /* 0x0000602801007387 */ /* 0x0001e80000100800 */
[----:B------:R3:W2:Y:S04]  /*2d2c0*/  @P4 LDG.E.U8 R46, desc[UR20][R10.64] ;  /* 0x000000140a2e4981 */ /* 0x0006a8000c1e1100 */
[----:B0-----:R-:W2:Y:S01]  /*2d2d0*/  LDL R40, [R1+0xae8] ;  /* 0x000ae80001287983 */ /* 0x001ea20000100800 */
[----:B------:R-:W-:Y:S01]  /*2d2e0*/  PRMT R24, RZ, 0x7610, R24 ;  /* 0x00007610ff187816 */ /* 0x000fe20000000018 */
[----:B---3--:R-:W-:-:S02]  /*2d2f0*/  @P4 IMAD.MOV.U32 R11, RZ, RZ, R45 ;  /* 0x000000ffff0b4224 */ /* 0x008fc400078e002d */
[----:B----4-:R0:W-:Y:S04]  /*2d300*/  STL [R1+0x5c], R63 ;  /* 0x00005c3f01007387 */ /* 0x0101e80000100800 */
[----:B0-----:R-:W3:Y:S04]  /*2d310*/  LDL.LU R63, [R1+0x10d8] ;  /* 0x0010d800013f7983 */ /* 0x001ee80000300800 */
[----:B------:R-:W4:Y:S04]  /*2d320*/  LDL R17, [R1+0xaec] ;  /* 0x000aec0001117983 */ /* 0x000f280000100800 */
[----:B------:R-:W3:Y:S04]  /*2d330*/  LDL R14, [R1+0xaf0] ;  /* 0x000af000010e7983 */ /* 0x000ee80000100800 */
[----:B------:R-:W3:Y:S04]  /*2d340*/  LDL R19, [R1+0xaf4] ;  /* 0x000af40001137983 */ /* 0x000ee80000100800 */
[----:B------:R-:W3:Y:S04]  /*2d350*/  LDL R13, [R1+0xaf8] ;  /* 0x000af800010d7983 */ /* 0x000ee80000100800 */
[----:B--2---:R0:W-:Y:S04]  /*2d360*/  STL [R1+0x54], R46 ;  /* 0x0000542e01007387 */ /* 0x0041e80000100800 */
[----:B------:R-:W2:Y:S01]  /*2d370*/  LDL R45, [R1+0xb00] ;  /* 0x000b0000012d7983 */ /* 0x000ea20000100800 */
[----:B------:R-:W-:Y:S01]  /*2d380*/  @P4 IMAD.MOV.U32 R10, RZ, RZ, R40 ;  /* 0x000000ffff0a4224 */ /* 0x000fe200078e0028 */
[----:B------:R-:W-:-:S02]  /*2d390*/  ISETP.GT.AND P3, PT, R9, 0x3b, PT ;  /* 0x0000003b0900780c */ /* 0x000fc40003f64270 */
[----:B------:R-:W2:Y:S04]  /*2d3a0*/  LDL R40, [R1+0xb04] ;  /* 0x000b040001287983 */ /* 0x000ea80000100800 */
[----:B0-----:R-:W2:Y:S04]  /*2d3b0*/  LDL R46, [R1+0xafc] ;  /* 0x000afc00012e7983 */ /* 0x001ea80000100800 */
[----:B------:R4:W2:Y:S01]  /*2d3c0*/  @P4 LDG.E.U8 R24, desc[UR20][R10.64] ;  /* 0x000000140a184981 */ /* 0x0008a2000c1e1100 */
[----:B------:R-:W-:Y:S02]  /*2d3d0*/  ISETP.GT.AND P1, PT, R9, 0x3c, PT ;  /* 0x0000003c0900780c */ /* 0x000fe40003f24270 */
[----:B------:R-:W-:-:S02]  /*2d3e0*/  PRMT R8, RZ, 0x7610, R8 ;  /* 0x00007610ff087816 */ /* 0x000fc40000000008 */
[----:B------:R-:W-:Y:S02]  /*2d3f0*/  PRMT R7, RZ, 0x7610, R7 ;  /* 0x00007610ff077816 */ /* 0x000fe40000000007 */
[----:B------:R-:W-:Y:S01]  /*2d400*/  PRMT R44, RZ, 0x7610, R44 ;  /* 0x00007610ff2c7816 */ /* 0x000fe2000000002c */
[----:B----4-:R-:W-:Y:S02]  /*2d410*/  @P3 IMAD.MOV.U32 R11, RZ, RZ, R17 ;  /* 0x000000ffff0b3224 */ /* 0x010fe400078e0011 */
[----:B---3--:R-:W-:-:S05]  /*2d420*/  @P3 IMAD.MOV.U32 R10, RZ, RZ, R14 ;  /* 0x000000ffff0a3224 */ /* 0x008fca00078e000e */
[----:B------:R0:W3:Y:S02]  /*2d430*/  @P3 LDG.E.U8 R8, desc[UR20][R10.64] ;  /* 0x000000140a083981 */ /* 0x0000e4000c1e1100 */
[----:B0-----:R-:W-:Y:S02]  /*2d440*/  @P3 IMAD.MOV.U32 R10, RZ, RZ, R13 ;  /* 0x000000ffff0a3224 */ /* 0x001fe400078e000d */
[----:B------:R-:W-:-:S05]  /*2d450*/  @P3 IMAD.MOV.U32 R11, RZ, RZ, R19 ;  /* 0x000000ffff0b3224 */ /* 0x000fca00078e0013 */
[----:B------:R2:W4:Y:S02]  /*2d460*/  @P3 LDG.E.U8 R7, desc[UR20][R10.64] ;  /* 0x000000140a073981 */ /* 0x000524000c1e1100 */
[----:B--2---:R-:W-:Y:S02]  /*2d470*/  @P1 IMAD.MOV.U32 R10, RZ, RZ, R45 ;  /* 0x000000ffff0a1224 */ /* 0x004fe400078e002d */
[----:B------:R-:W-:Y:S01]  /*2d480*/  @P1 IMAD.MOV.U32 R11, RZ, RZ, R46 ;  /* 0x000000ffff0b1224 */ /* 0x000fe200078e002e */
[----:B------:R0:W-:Y:S04]  /*2d490*/  STL [R1+0x50], R24 ;  /* 0x0000501801007387 */ /* 0x0001e80000100800 */
[----:B------:R1:W2:Y:S04]  /*2d4a0*/  @P1 LDG.E.U8 R44, desc[UR20][R10.64] ;  /* 0x000000140a2c1981 */ /* 0x0002a8000c1e1100 */
[----:B------:R-:W2:Y:S04]  /*2d4b0*/  LDL R17, [R1+0xb0c] ;  /* 0x000b0c0001117983 */ /* 0x000ea80000100800 */
[----:B0-----:R-:W2:Y:S04]  /*2d4c0*/  LDL R24, [R1+0xb08] ;  /* 0x000b080001187983 */ /* 0x001ea80000100800 */
[----:B------:R-:W2:Y:S01]  /*2d4d0*/  LDL R14, [R1+0xb10] ;  /* 0x000b1000010e7983 */ /* 0x000ea20000100800 */
[----:B------:R-:W-:Y:S01]  /*2d4e0*/  ISETP.GT.AND P4, PT, R9, 0x3d, PT ;  /* 0x0000003d0900780c */ /* 0x000fe20003f84270 */
[----:B-1----:R-:W-:Y:S01]  /*2d4f0*/  @P1 IMAD.MOV.U32 R11, RZ, RZ, R40 ;  /* 0x000000ffff0b1224 */ /* 0x002fe200078e0028 */
[----:B------:R-:W-:-:S02]  /*2d500*/  PRMT R21, RZ, 0x7610, R21 ;  /* 0x00007610ff157816 */ /* 0x000fc40000000015 */
[----:B------:R-:W-:Y:S01]  /*2d510*/  PRMT R2, RZ, 0x7610, R2 ;  /* 0x00007610ff027816 */ /* 0x000fe20000000002 */
[----:B---3--:R-:W-:Y:S04]  /*2d520*/  STL [R1+0x10a4], R8 ;  /* 0x0010a40801007387 */ /* 0x008fe80000100800 */
[----:B------:R-:W3:Y:S04]  /*2d530*/  LDL R19, [R1+0xb14] ;  /* 0x000b140001137983 */ /* 0x000ee80000100800 */
[----:B------:R-:W3:Y:S04]  /*2d540*/  LDL R13, [R1+0xb18] ;  /* 0x000b1800010d7983 */ /* 0x000ee80000100800 */
[----:B----4-:R-:W-:Y:S04]  /*2d550*/  STL [R1+0x10a8], R7 ;  /* 0x0010a80701007387 */ /* 0x010fe80000100800 */
[----:B------:R-:W-:Y:S04]  /*2d560*/  STL [R1+0x58], R47 ;  /* 0x0000582f01007387 */ /* 0x000fe80000100800 */
[----:B--2---:R0:W-:Y:S04]  /*2d570*/  STL [R1+0x44], R44 ;  /* 0x0000442c01007387 */ /* 0x0041e80000100800 */
[----:B------:R-:W2:Y:S04]  /*2d580*/  LDL R40, [R1+0xb20] ;  /* 0x000b200001287983 */ /* 0x000ea80000100800 */
[----:B0-----:R-:W4:Y:S01]  /*2d590*/  LDL R44, [R1+0xb1c] ;  /* 0x000b1c00012c7983 */ /* 0x001f220000100800 */
[----:B------:R-:W-:-:S05]  /*2d5a0*/  @P1 IMAD.MOV.U32 R10, RZ, RZ, R24 ;  /* 0x000000ffff0a1224 */ /* 0x000fca00078e0018 */
[----:B------:R0:W4:Y:S02]  /*2d5b0*/  @P1 LDG.E.U8 R21, desc[UR20][R10.64] ;  /* 0x000000140a151981 */ /* 0x000124000c1e1100 */
[----:B0-----:R-:W-:Y:S02]  /*2d5c0*/  @P4 IMAD.MOV.U32 R10, RZ, RZ, R14 ;  /* 0x000000ffff0a4224 */ /* 0x001fe400078e000e */
[----:B------:R-:W-:Y:S01]  /*2d5d0*/  @P4 IMAD.MOV.U32 R11, RZ, RZ, R17 ;  /* 0x000000ffff0b4224 */ /* 0x000fe200078e0011 */
[----:B------:R-:W-:Y:S01]  /*2d5e0*/  ISETP.GT.AND P3, PT, R9, 0x3e, PT ;  /* 0x0000003e0900780c */ /* 0x000fe20003f64270 */
[----:B------:R-:W4:Y:S04]  /*2d5f0*/  LDL R17, [R1+0xb24] ;  /* 0x000b240001117983 */ /* 0x000f280000100800 */
[----:B------:R3:W4:Y:S01]  /*2d600*/  @P4 LDG.E.U8 R2, desc[UR20][R10.64] ;  /* 0x000000140a024981 */ /* 0x000722000c1e1100 */
[----:B------:R-:W-:-:S02]  /*2d610*/  PRMT R3, RZ, 0x7610, R3 ;  /* 0x00007610ff037816 */ /* 0x000fc40000000003 */
[----:B------:R-:W-:Y:S01]  /*2d620*/  PRMT R39, RZ, 0x7610, R39 ;  /* 0x00007610ff277816 */ /* 0x000fe20000000027 */
[----:B------:R-:W4:Y:S01]  /*2d630*/  LDL R14, [R1+0xb28] ;  /* 0x000b2800010e7983 */ /* 0x000f220000100800 */
[----:B---3--:R-:W-:Y:S02]  /*2d640*/  @P4 IMAD.MOV.U32 R11, RZ, RZ, R19 ;  /* 0x000000ffff0b4224 */ /* 0x008fe400078e0013 */
[----:B------:R-:W-:-:S05]  /*2d650*/  @P4 IMAD.MOV.U32 R10, RZ, RZ, R13 ;  /* 0x000000ffff0a4224 */ /* 0x000fca00078e000d */
[----:B------:R2:W3:Y:S02]  /*2d660*/  @P4 LDG.E.U8 R3, desc[UR20][R10.64] ;  /* 0x000000140a034981 */ /* 0x0004e4000c1e1100 */
[----:B--2---:R-:W-:Y:S02]  /*2d670*/  @P3 IMAD.MOV.U32 R10, RZ, RZ, R40 ;  /* 0x000000ffff0a3224 */ /* 0x004fe400078e0028 */
[----:B----4-:R-:W-:-:S05]  /*2d680*/  @P3 IMAD.MOV.U32 R11, RZ, RZ, R44 ;  /* 0x000000ffff0b3224 */ /* 0x010fca00078e002c */
[----:B------:R0:W2:Y:S04]  /*2d690*/  @P3 LDG.E.U8 R39, desc[UR20][R10.64] ;  /* 0x000000140a273981 */ /* 0x0000a8000c1e1100 */
[----:B------:R-:W-:Y:S04]  /*2d6a0*/  STL [R1+0x1070], R2 ;  /* 0x0010700201007387 */ /* 0x000fe80000100800 */
[----:B------:R-:W4:Y:S04]  /*2d6b0*/  LDL R24, [R1+0xb2c] ;  /* 0x000b2c0001187983 */ /* 0x000f280000100800 */
[----:B------:R1:W-:Y:S04]  /*2d6c0*/  STL [R1+0x40], R21 ;  /* 0x0000401501007387 */ /* 0x0003e80000100800 */
[----:B------:R-:W4:Y:S04]  /*2d6d0*/  LDL R19, [R1+0xb34] ;  /* 0x000b340001137983 */ /* 0x000f280000100800 */
[----:B------:R-:W4:Y:S04]  /*2d6e0*/  LDL R13, [R1+0xb38] ;  /* 0x000b3800010d7983 */ /* 0x000f280000100800 */
[----:B-1----:R-:W4:Y:S01]  /*2d6f0*/  LDL R21, [R1+0xb30] ;  /* 0x000b300001157983 */ /* 0x002f220000100800 */
[----:B------:R-:W-:Y:S01]  /*2d700*/  ISETP.GT.AND P1, PT, R9, 0x3f, PT ;  /* 0x0000003f0900780c */ /* 0x000fe20003f24270 */
[----:B0-----:R-:W-:Y:S01]  /*2d710*/  @P3 IMAD.MOV.U32 R10, RZ, RZ, R14 ;  /* 0x000000ffff0a3224 */ /* 0x001fe200078e000e */
[----:B------:R-:W-:Y:S01]  /*2d720*/  PRMT R43, RZ, 0x7610, R43 ;  /* 0x00007610ff2b7816 */ /* 0x000fe2000000002b */
[----:B------:R-:W-:-:S05]  /*2d730*/  @P3 IMAD.MOV.U32 R11, RZ, RZ, R17 ;  /* 0x000000ffff0b3224 */ /* 0x000fca00078e0011 */
[----:B------:R4:W4:Y:S04]  /*2d740*/  @P3 LDG.E.U8 R43, desc[UR20][R10.64] ;  /* 0x000000140a2b3981 */ /* 0x000928000c1e1100 */
[----:B---3--:R-:W-:Y:S04]  /*2d750*/  STL [R1+0x1074], R3 ;  /* 0x0010740301007387 */ /* 0x008fe80000100800 */
[----:B------:R-:W3:Y:S04]  /*2d760*/  LDL R40, [R1+0xb3c] ;  /* 0x000b3c0001287983 */ /* 0x000ee80000100800 */
[----:B--2---:R0:W-:Y:S04]  /*2d770*/  STL [R1+0x284], R39 ;  /* 0x0002842701007387 */ /* 0x0041e80000100800 */
[----:B------:R-:W2:Y:S04]  /*2d780*/  LDL R17, [R1+0xb44] ;  /* 0x000b440001117983 */ /* 0x000ea80000100800 */
[----:B------:R-:W2:Y:S04]  /*2d790*/  LDL R14, [R1+0xb48] ;  /* 0x000b4800010e7983 */ /* 0x000ea80000100800 */
[----:B0-----:R-:W2:Y:S01]  /*2d7a0*/  LDL R39, [R1+0xb40] ;  /* 0x000b400001277983 */ /* 0x001ea20000100800 */
[----:B----4-:R-:W-:-:S03]  /*2d7b0*/  @P1 IMAD.MOV.U32 R11, RZ, RZ, R24 ;  /* 0x000000ffff0b1224 */ /* 0x010fc600078e0018 */
[----:B------:R-:W4:Y:S01]  /*2d7c0*/  LDL R24, [R1+0xb4c] ;  /* 0x000b4c0001187983 */ /* 0x000f220000100800 */
[----:B------:R-:W-:-:S03]  /*2d7d0*/  @P1 IMAD.MOV.U32 R10, RZ, RZ, R21 ;  /* 0x000000ffff0a1224 */ /* 0x000fc600078e0015 */
[----:B------:R-:W4:Y:S01]  /*2d7e0*/  LDL R21, [R1+0xb50] ;  /* 0x000b500001157983 */ /* 0x000f220000100800 */
[----:B------:R-:W-:Y:S02]  /*2d7f0*/  ISETP.GT.AND P4, PT, R9, 0x40, PT ;  /* 0x000000400900780c */ /* 0x000fe40003f84270 */
[----:B------:R-:W-:Y:S02]  /*2d800*/  PRMT R42, RZ, 0x7610, R42 ;  /* 0x00007610ff2a7816 */ /* 0x000fe4000000002a */
[----:B------:R-:W-:-:S04]  /*2d810*/  PRMT R41, RZ, 0x7610, R41 ;  /* 0x00007610ff297816 */ /* 0x000fc80000000029 */
[----:B------:R0:W4:Y:S01]  /*2d820*/  @P1 LDG.E.U8 R42, desc[UR20][R10.64] ;  /* 0x000000140a2a1981 */ /* 0x000122000c1e1100 */
[----:B------:R-:W-:Y:S02]  /*2d830*/  ISETP.GT.AND P3, PT, R9, 0x41, PT ;  /* 0x000000410900780c */ /* 0x000fe40003f64270 */
[----:B------:R-:W-:Y:S01]  /*2d840*/  PRMT R38, RZ, 0x7610, R38 ;  /* 0x00007610ff267816 */ /* 0x000fe20000000026 */
[----:B0-----:R-:W-:Y:S02]  /*2d850*/  @P1 IMAD.MOV.U32 R10, RZ, RZ, R13 ;  /* 0x000000ffff0a1224 */ /* 0x001fe400078e000d */
[----:B------:R-:W-:Y:S01]  /*2d860*/  @P1 IMAD.MOV.U32 R11, RZ, RZ, R19 ;  /* 0x000000ffff0b1224 */ /* 0x000fe200078e0013 */
[----:B------:R-:W-:Y:S01]  /*2d870*/  PRMT R37, RZ, 0x7610, R37 ;  /* 0x00007610ff257816 */ /* 0x000fe20000000025 */
[----:B------:R-:W4:Y:S04]  /*2d880*/  LDL R19, [R1+0xb54] ;  /* 0x000b540001137983 */ /* 0x000f280000100800 */
[----:B------:R3:W4:Y:S01]  /*2d890*/  @P1 LDG.E.U8 R41, desc[UR20][R10.64] ;  /* 0x000000140a291981 */ /* 0x000722000c1e1100 */
[----:B------:R-:W-:-:S03]  /*2d8a0*/  PRMT R35, RZ, 0x7610, R35 ;  /* 0x00007610ff237816 */ /* 0x000fc60000000023 */
[----:B------:R-:W4:Y:S01]  /*2d8b0*/  LDL R13, [R1+0xb58] ;  /* 0x000b5800010d7983 */ /* 0x000f220000100800 */
[----:B---3--:R-:W-:Y:S02]  /*2d8c0*/  @P4 IMAD.MOV.U32 R11, RZ, RZ, R40 ;  /* 0x000000ffff0b4224 */ /* 0x008fe400078e0028 */
[----:B--2---:R-:W-:-:S05]  /*2d8d0*/  @P4 IMAD.MOV.U32 R10, RZ, RZ, R39 ;  /* 0x000000ffff0a4224 */ /* 0x004fca00078e0027 */
[----:B------:R0:W2:Y:S02]  /*2d8e0*/  @P4 LDG.E.U8 R38, desc[UR20][R10.64] ;  /* 0x000000140a264981 */ /* 0x0000a4000c1e1100 */
[----:B0-----:R-:W-:Y:S02]  /*2d8f0*/  @P4 IMAD.MOV.U32 R10, RZ, RZ, R14 ;  /* 0x000000ffff0a4224 */ /* 0x001fe400078e000e */
[----:B------:R-:W-:Y:S01]  /*2d900*/  @P4 IMAD.MOV.U32 R11, RZ, RZ, R17 ;  /* 0x000000ffff0b4224 */ /* 0x000fe200078e0011 */
[----:B------:R-:W3:Y:S04]  /*2d910*/  LDL R14, [R1+0xb60] ;  /* 0x000b6000010e7983 */ /* 0x000ee80000100800 */
[----:B------:R4:W2:Y:S04]  /*2d920*/  @P4 LDG.E.U8 R37, desc[UR20][R10.64] ;  /* 0x000000140a254981 */ /* 0x0008a8000c1e1100 */
[----:B------:R-:W3:Y:S01]  /*2d930*/  LDL R17, [R1+0xb5c] ;  /* 0x000b5c0001117983 */ /* 0x000ee20000100800 */
[----:B----4-:R-:W-:-:S02]  /*2d940*/  @P3 IMAD.MOV.U32 R10, RZ, RZ, R21 ;  /* 0x000000ffff0a3224 */ /* 0x010fc400078e0015 */
[----:B------:R-:W-:Y:S01]  /*2d950*/  @P3 IMAD.MOV.U32 R11, RZ, RZ, R24 ;  /* 0x000000ffff0b3224 */ /* 0x000fe200078e0018 */
[----:B------:R-:W4:Y:S04]  /*2d960*/  LDL R21, [R1+0xb68] ;  /* 0x000b680001157983 */ /* 0x000f280000100800 */
[----:B------:R0:W3:Y:S04]  /*2d970*/  @P3 LDG.E.U8 R35, desc[UR20][R10.64] ;  /* 0x000000140a233981 */ /* 0x0000e8000c1e1100 */
[----:B------:R-:W4:Y:S01]  /*2d980*/  LDL R24, [R1+0xb64] ;  /* 0x000b640001187983 */ /* 0x000f220000100800 */
[----:B------:R-:W-:Y:S01]  /*2d990*/  PRMT R8, RZ, 0x7610, R8 ;  /* 0x00007610ff087816 */ /* 0x000fe20000000008 */
[----:B0-----:R-:W-:-:S02]  /*2d9a0*/  @P3 IMAD.MOV.U32 R11, RZ, RZ, R19 ;  /* 0x000000ffff0b3224 */ /* 0x001fc400078e0013 */
[----:B------:R-:W-:-:S05]  /*2d9b0*/  @P3 IMAD.MOV.U32 R10, RZ, RZ, R13 ;  /* 0x000000ffff0a3224 */ /* 0x000fca00078e000d */
[----:B------:R0:W4:Y:S04]  /*2d9c0*/  @P3 LDG.E.U8 R8, desc[UR20][R10.64] ;  /* 0x000000140a083981 */ /* 0x000128000c1e1100 */
[----:B--2---:R1:W-:Y:S04]  /*2d9d0*/  STL [R1+0x30], R37 ;  /* 0x0000302501007387 */ /* 0x0043e80000100800 */
[----:B-1----:R-:W2:Y:S04]  /*2d9e0*/  LDL R37, [R1+0xb6c] ;  /* 0x000b6c0001257983 */ /* 0x002ea80000100800 */
[----:B---3--:R1:W-:Y:S04]  /*2d9f0*/  STL [R1+0x2c], R35 ;  /* 0x00002c2301007387 */ /* 0x0083e80000100800 */
[----:B------:R-:W-:Y:S01]  /*2da00*/  STL [R1+0x280], R43 ;  /* 0x0002802b01007387 */ /* 0x000fe20000100800 */
[----:B------:R-:W-:-:S02]  /*2da10*/  ISETP.GT.AND P1, PT, R9, 0x42, PT ;  /* 0x000000420900780c */ /* 0x000fc40003f24270 */
[----:B------:R-:W-:Y:S01]  /*2da20*/  ISETP.GT.AND P4, PT, R9, 0x43, PT ;  /* 0x000000430900780c */ /* 0x000fe20003f84270 */
[----:B------:R-:W3:Y:S04]  /*2da30*/  LDL R19, [R1+0xb74] ;  /* 0x000b740001137983 */ /* 0x000ee80000100800 */
[----:B-1----:R-:W3:Y:S01]  /*2da40*/  LDL R35, [R1+0xb70] ;  /* 0x000b700001237983 */ /* 0x002ee20000100800 */
[----:B------:R-:W-:Y:S02]  /*2da50*/  PRMT R7, RZ, 0x7610, R7 ;  /* 0x00007610ff077816 */ /* 0x000fe40000000007 */
[----:B------:R-:W-:Y:S01]  /*2da60*/  PRMT R3, RZ, 0x7610, R3 ;  /* 0x00007610ff037816 */ /* 0x000fe20000000003 */
[----:B------:R-:W3:Y:S02]  /*2da70*/  LDL R13, [R1+0xb78] ;  /* 0x000b7800010d7983 */ /* 0x000ee40000100800 */
[----:B0-----:R-:W-:-:S02]  /*2da80*/  @P1 IMAD.MOV.U32 R10, RZ, RZ, R14 ;  /* 0x000000ffff0a1224 */ /* 0x001fc400078e000e */
[----:B------:R-:W-:-:S05]  /*2da90*/  @P1 IMAD.MOV.U32 R11, RZ, RZ, R17 ;  /* 0x000000ffff0b1224 */ /* 0x000fca00078e0011 */
[----:B------:R4:W3:Y:S01]  /*2daa0*/  @P1 LDG.E.U8 R7, desc[UR20][R10.64] ;  /* 0x000000140a071981 */ /* 0x0008e2000c1e1100 */
[----:B------:R-:W-:Y:S01]  /*2dab0*/  PRMT R2, RZ, 0x7610, R2 ;  /* 0x00007610ff027816 */ /* 0x000fe20000000002 */
[----:B----4-:R-:W-:Y:S02]  /*2dac0*/  @P1 IMAD.MOV.U32 R10, RZ, RZ, R21 ;  /* 0x000000ffff0a1224 */ /* 0x010fe400078e0015 */
[----:B------:R-:W-:-:S05]  /*2dad0*/  @P1 IMAD.MOV.U32 R11, RZ, RZ, R24 ;  /* 0x000000ffff0b1224 */ /* 0x000fca00078e0018 */
[----:B------:R2:W4:Y:S04]  /*2dae0*/  @P1 LDG.E.U8 R3, desc[UR20][R10.64] ;  /* 0x000000140a031981 */ /* 0x000528000c1e1100 */
[----:B------:R-:W-:Y:S04]  /*2daf0*/  STL [R1+0x10c4], R8 ;  /* 0x0010c40801007387 */ /* 0x000fe80000100800 */
[----:B------:R-:W-:Y:S04]  /*2db00*/  STL [R1+0x27c], R42 ;  /* 0x00027c2a01007387 */ /* 0x000fe80000100800 */
[----:B------:R-:W4:Y:S04]  /*2db10*/  LDL R17, [R1+0xb7c] ;  /* 0x000b7c0001117983 */ /* 0x000f280000100800 */
[----:B------:R-:W4:Y:S01]  /*2db20*/  LDL R14, [R1+0xb80] ;  /* 0x000b8000010e7983 */ /* 0x000f220000100800 */
[----:B--2---:R-:W-:-:S02]  /*2db30*/  @P4 IMAD.MOV.U32 R11, RZ, RZ, R37 ;  /* 0x000000ffff0b4224 */ /* 0x004fc400078e0025 */
[----:B---3--:R-:W-:-:S05]  /*2db40*/  @P4 IMAD.MOV.U32 R10, RZ, RZ, R35 ;  /* 0x000000ffff0a4224 */ /* 0x008fca00078e0023 */
[----:B------:R0:W2:Y:S01]  /*2db50*/  @P4 LDG.E.U8 R2, desc[UR20][R10.64] ;  /* 0x000000140a024981 */ /* 0x0000a2000c1e1100 */
[----:B------:R-:W-:-:S03]  /*2db60*/  ISETP.GT.AND P3, PT, R9, 0x44, PT ;  /* 0x000000440900780c */ /* 0x000fc60003f64270 */
[----:B------:R-:W-:Y:S04]  /*2db70*/  STL [R1+0x278], R41 ;  /* 0x0002782901007387 */ /* 0x000fe80000100800 */
[----:B------:R-:W-:Y:S04]  /*2db80*/  STL [R1+0x10b0], R7 ;  /* 0x0010b00701007387 */ /* 0x000fe80000100800 */
[----:B------:R-:W-:Y:S04]  /*2db90*/  STL [R1+0x34], R38 ;  /* 0x0000342601007387 */ /* 0x000fe80000100800 */
[----:B------:R-:W3:Y:S04]  /*2dba0*/  LDL R24, [R1+0xb84] ;  /* 0x000b840001187983 */ /* 0x000ee80000100800 */
[----:B------:R-:W3:Y:S01]  /*2dbb0*/  LDL R21, [R1+0xb88] ;  /* 0x000b880001157983 */ /* 0x000ee20000100800 */
[----:B------:R-:W-:Y:S01]  /*2dbc0*/  PRMT R0, RZ, 0x7610, R0 ;  /* 0x00007610ff007816 */ /* 0x000fe20000000000 */
[----:B0-----:R-:W-:-:S02]  /*2dbd0*/  @P4 IMAD.MOV.U32 R10, RZ, RZ, R13 ;  /* 0x000000ffff0a4224 */ /* 0x001fc400078e000d */
[----:B------:R-:W-:Y:S01]  /*2dbe0*/  @P4 IMAD.MOV.U32 R11, RZ, RZ, R19 ;  /* 0x000000ffff0b4224 */ /* 0x000fe200078e0013 */
[----:B----4-:R-:W-:Y:S01]  /*2dbf0*/  STL [R1+0x10b4], R3 ;  /* 0x0010b40301007387 */ /* 0x010fe20000100800 */
[----:B------:R-:W-:-:S03]  /*2dc00*/  PRMT R34, RZ, 0x7610, R34 ;  /* 0x00007610ff227816 */ /* 0x000fc60000000022 */
[----:B------:R0:W4:Y:S02]  /*2dc10*/  @P4 LDG.E.U8 R0, desc[UR20][R10.64] ;  /* 0x000000140a004981 */ /* 0x000124000c1e1100 */
[----:B0-----:R-:W-:Y:S02]  /*2dc20*/  @P3 IMAD.MOV.U32 R11, RZ, RZ, R17 ;  /* 0x000000ffff0b3224 */ /* 0x001fe400078e0011 */
[----:B------:R-:W-:-:S05]  /*2dc30*/  @P3 IMAD.MOV.U32 R10, RZ, RZ, R14 ;  /* 0x000000ffff0a3224 */ /* 0x000fca00078e000e */
[----:B------:R3:W4:Y:S04]  /*2dc40*/  @P3 LDG.E.U8 R34, desc[UR20][R10.64] ;  /* 0x000000140a223981 */ /* 0x000728000c1e1100 */
[----:B--2---:R-:W-:Y:S04]  /*2dc50*/  STL [R1+0x10ac], R2 ;  /* 0x0010ac0201007387 */ /* 0x004fe80000100800 */
[----:B------:R-:W2:Y:S04]  /*2dc60*/  LDL R19, [R1+0xb8c] ;  /* 0x000b8c0001137983 */ /* 0x000ea80000100800 */
[----:B------:R-:W2:Y:S01]  /*2dc70*/  LDL R13, [R1+0xb90] ;  /* 0x000b9000010d7983 */ /* 0x000ea20000100800 */
[----:B------:R-:W-:-:S02]  /*2dc80*/  ISETP.GT.AND P1, PT, R9, 0x45, PT ;  /* 0x000000450900780c */ /* 0x000fc40003f24270 */
[----:B------:R-:W-:Y:S01]  /*2dc90*/  PRMT R36, RZ, 0x7610, R36 ;  /* 0x00007610ff247816 */ /* 0x000fe20000000024 */
[----:B---3--:R-:W-:Y:S02]  /*2dca0*/  @P3 IMAD.MOV.U32 R11, RZ, RZ, R24 ;  /* 0x000000ffff0b3224 */ /* 0x008fe400078e0018 */
[----:B------:R-:W-:Y:S01]  /*2dcb0*/  @P3 IMAD.MOV.U32 R10, RZ, RZ, R21 ;  /* 0x000000ffff0a3224 */ /* 0x000fe200078e0015 */
[----:B------:R-:W-:-:S04]  /*2dcc0*/  PRMT R4, RZ, 0x7610, R4 ;  /* 0x00007610ff047816 */ /* 0x000fc80000000004 */
[----:B------:R2:W3:Y:S04]  /*2dcd0*/  @P3 LDG.E.U8 R36, desc[UR20][R10.64] ;  /* 0x000000140a243981 */ /* 0x0004e8000c1e1100 */
[----:B----4-:R-:W-:Y:S04]  /*2dce0*/  STL [R1+0x10b8], R0 ;  /* 0x0010b80001007387 */ /* 0x010fe80000100800 */
[----:B------:R-:W4:Y:S04]  /*2dcf0*/  LDL R17, [R1+0xb94] ;  /* 0x000b940001117983 */ /* 0x000f280000100800 */
[----:B------:R-:W3:Y:S04]  /*2dd00*/  LDL R14, [R1+0xb98] ;  /* 0x000b9800010e7983 */ /* 0x000ee80000100800 */
[----:B------:R-:W3:Y:S04]  /*2dd10*/  LDL R35, [R1+0xb9c] ;  /* 0x000b9c0001237983 */ /* 0x000ee80000100800 */
[----:B------:R0:W-:Y:S04]  /*2dd20*/  STL [R1+0x14], R34 ;  /* 0x0000142201007387 */ /* 0x0001e80000100800 */
[----:B------:R-:W3:Y:S04]  /*2dd30*/  LDL R24, [R1+0xba4] ;  /* 0x000ba40001187983 */ /* 0x000ee80000100800 */
[----:B------:R-:W3:Y:S04]  /*2dd40*/  LDL R21, [R1+0xba8] ;  /* 0x000ba80001157983 */ /* 0x000ee80000100800 */
[----:B0-----:R-:W3:Y:S01]  /*2dd50*/  LDL R34, [R1+0xba0] ;  /* 0x000ba00001227983 */ /* 0x001ee20000100800 */
[----:B--2---:R-:W-:-:S02]  /*2dd60*/  @P1 IMAD.MOV.U32 R11, RZ, RZ, R19 ;  /* 0x000000ffff0b1224 */ /* 0x004fc400078e0013 */
[----:B------:R-:W-:Y:S01]  /*2dd70*/  @P1 IMAD.MOV.U32 R10, RZ, RZ, R13 ;  /* 0x000000ffff0a1224 */ /* 0x000fe200078e000d */
[----:B------:R-:W-:Y:S01]  /*2dd80*/  ISETP.GT.AND P4, PT, R9, 0x46, PT ;  /* 0x000000460900780c */ /* 0x000fe20003f84270 */
[----:B------:R-:W2:Y:S04]  /*2dd90*/  LDL R13, [R1+0xbb0] ;  /* 0x000bb000010d7983 */ /* 0x000ea80000100800 */
[----:B------:R4:W2:Y:S01]  /*2dda0*/  @P1 LDG.E.U8 R4, desc[UR20][R10.64] ;  /* 0x000000140a041981 */ /* 0x0008a2000c1e1100 */
[----:B------:R-:W-:Y:S02]  /*2ddb0*/  PRMT R5, RZ, 0x7610, R5 ;  /* 0x00007610ff057816 */ /* 0x000fe40000000005 */
[----:B------:R-:W-:Y:S01]  /*2ddc0*/  PRMT R28, RZ, 0x7610, R28 ;  /* 0x00007610ff1c7816 */ /* 0x000fe2000000001c */
[----:B----4-:R-:W-:-:S02]  /*2ddd0*/  @P1 IMAD.MOV.U32 R11, RZ, RZ, R17 ;  /* 0x000000ffff0b1224 */ /* 0x010fc400078e0011 */
[----:B---3--:R-:W-:-:S05]  /*2dde0*/  @P1 IMAD.MOV.U32 R10, RZ, RZ, R14 ;  /* 0x000000ffff0a1224 */ /* 0x008fca00078e000e */
[----:B------:R0:W3:Y:S02]  /*2ddf0*/  @P1 LDG.E.U8 R5, desc[UR20][R10.64] ;  /* 0x000000140a051981 */ /* 0x0000e4000c1e1100 */
[----:B0-----:R-:W-:Y:S02]  /*2de00*/  @P4 IMAD.MOV.U32 R11, RZ, RZ, R35 ;  /* 0x000000ffff0b4224 */ /* 0x001fe400078e0023 */
[----:B------:R-:W-:-:S05]  /*2de10*/  @P4 IMAD.MOV.U32 R10, RZ, RZ, R34 ;  /* 0x000000ffff0a4224 */ /* 0x000fca00078e0022 */
[----:B------:R0:W4:Y:S04]  /*2de20*/  @P4 LDG.E.U8 R28, desc[UR20][R10.64] ;  /* 0x000000140a1c4981 */ /* 0x000128000c1e1100 */
[----:B--2---:R-:W-:Y:S04]  /*2de30*/  STL [R1+0x1078], R4 ;  /* 0x0010780401007387 */ /* 0x004fe80000100800 */
[----:B------:R-:W2:Y:S01]  /*2de40*/  LDL R17, [R1+0xbac] ;  /* 0x000bac0001117983 */ /* 0x000ea20000100800 */
[----:B------:R-:W-:Y:S01]  /*2de50*/  ISETP.GT.AND P3, PT, R9, 0x47, PT ;  /* 0x000000470900780c */ /* 0x000fe20003f64270 */
[----:B0-----:R-:W-:Y:S01]  /*2de60*/  @P4 IMAD.MOV.U32 R10, RZ, RZ, R21 ;  /* 0x000000ffff0a4224 */ /* 0x001fe200078e0015 */
[----:B------:R-:W-:Y:S01]  /*2de70*/  PRMT R27, RZ, 0x7610, R27 ;  /* 0x00007610ff1b7816 */ /* 0x000fe2000000001b */
[----:B------:R-:W-:Y:S01]  /*2de80*/  @P4 IMAD.MOV.U32 R11, RZ, RZ, R24 ;  /* 0x000000ffff0b4224 */ /* 0x000fe200078e0018 */
[----:B------:R-:W-:Y:S01]  /*2de90*/  PRMT R25, RZ, 0x7610, R25 ;  /* 0x00007610ff197816 */ /* 0x000fe20000000019 */
[----:B------:R-:W2:Y:S04]  /*2dea0*/  LDL R19, [R1+0xbb4] ;  /* 0x000bb40001137983 */ /* 0x000ea80000100800 */
[----:B------:R0:W2:Y:S04]  /*2deb0*/  @P4 LDG.E.U8 R27, desc[UR20][R10.64] ;  /* 0x000000140a1b4981 */ /* 0x0000a8000c1e1100 */
[----:B------:R-:W2:Y:S01]  /*2dec0*/  LDL R14, [R1+0xbb8] ;  /* 0x000bb800010e7983 */ /* 0x000ea20000100800 */
[----:B0-----:R-:W-:-:S03]  /*2ded0*/  @P3 IMAD.MOV.U32 R10, RZ, RZ, R13 ;  /* 0x000000ffff0a3224 */ /* 0x001fc600078e000d */
[----:B---3--:R-:W-:Y:S04]  /*2dee0*/  STL [R1+0x107c], R5 ;  /* 0x00107c0501007387 */ /* 0x008fe80000100800 */
[----:B----4-:R0:W-:Y:S04]  /*2def0*/  STL [R1+0x274], R28 ;  /* 0x0002741c01007387 */ /* 0x0101e80000100800 */
[----:B------:R-:W3:Y:S04]  /*2df00*/  LDL R21, [R1+0xbc0] ;  /* 0x000bc00001157983 */ /* 0x000ee80000100800 */
[----:B------:R-:W4:Y:S04]  /*2df10*/  LDL R24, [R1+0xbc8] ;  /* 0x000bc80001187983 */ /* 0x000f280000100800 */
[----:B0-----:R-:W4:Y:S01]  /*2df20*/  LDL R28, [R1+0xbbc] ;  /* 0x000bbc00011c7983 */ /* 0x001f220000100800 */
[----:B--2---:R-:W-:-:S05]  /*2df30*/  @P3 IMAD.MOV.U32 R11, RZ, RZ, R17 ;  /* 0x000000ffff0b3224 */ /* 0x004fca00078e0011 */
[----:B------:R0:W2:Y:S04]  /*2df40*/  @P3 LDG.E.U8 R25, desc[UR20][R10.64] ;  /* 0x000000140a193981 */ /* 0x0000a8000c1e1100 */
[----:B------:R1:W-:Y:S01]  /*2df50*/  STL [R1+0x270], R27 ;  /* 0x0002701b01007387 */ /* 0x0003e20000100800 */
[----:B------:R-:W-:-:S03]  /*2df60*/  ISETP.GT.AND P1, PT, R9, 0x48, PT ;  /* 0x000000480900780c */ /* 0x000fc60003f24270 */
[----:B------:R-:W2:Y:S04]  /*2df70*/  LDL R17, [R1+0xbcc] ;  /* 0x000bcc0001117983 */ /* 0x000ea80000100800 */
[----:B------:R-:W2:Y:S04]  /*2df80*/  LDL R13, [R1+0xbd0] ;  /* 0x000bd000010d7983 */ /* 0x000ea80000100800 */
[----:B-1----:R-:W2:Y:S01]  /*2df90*/  LDL R27, [R1+0xbc4] ;  /* 0x000bc400011b7983 */ /* 0x002ea20000100800 */
[----:B------:R-:W-:Y:S01]  /*2dfa0*/  PRMT R33, RZ, 0x7610, R33 ;  /* 0x00007610ff217816 */ /* 0x000fe20000000021 */
[----:B0-----:R-:W-:-:S02]  /*2dfb0*/  @P3 IMAD.MOV.U32 R10, RZ, RZ, R14 ;  /* 0x000000ffff0a3224 */ /* 0x001fc400078e000e */
[----:B------:R-:W-:Y:S01]  /*2dfc0*/  STL [R1+0x10], R36 ;  /* 0x0000102401007387 */ /* 0x000fe20000100800 */
[----:B------:R-:W-:-:S05]  /*2dfd0*/  @P3 IMAD.MOV.U32 R11, RZ, RZ, R19 ;  /* 0x000000ffff0b3224 */ /* 0x000fca00078e0013 */
[----:B------:R3:W2:Y:S01]  /*2dfe0*/  @P3 LDG.E.U8 R33, desc[UR20][R10.64] ;  /* 0x000000140a213981 */ /* 0x0006a2000c1e1100 */
[----:B------:R-:W-:Y:S01]  /*2dff0*/  PRMT R2, RZ, 0x7610, R2 ;  /* 0x00007610ff027816 */ /* 0x000fe20000000002 */
[----:B---3--:R-:W-:Y:S02]  /*2e000*/  @P1 IMAD.MOV.U32 R10, RZ, RZ, R21 ;  /* 0x000000ffff0a1224 */ /* 0x008fe400078e0015 */
[----:B----4-:R-:W-:-:S05]  /*2e010*/  @P1 IMAD.MOV.U32 R11, RZ, RZ, R28 ;  /* 0x000000ffff0b1224 */ /* 0x010fca00078e001c */
[----:B------:R0:W3:Y:S04]  /*2e020*/  @P1 LDG.E.U8 R2, desc[UR20][R10.64] ;  /* 0x000000140a021981 */ /* 0x0000e8000c1e1100 */
[----:B--2---:R1:W-:Y:S04]  /*2e030*/  STL [R1+0x26c], R25 ;  /* 0x00026c1901007387 */ /* 0x0043e80000100800 */
[----:B------:R-:W2:Y:S04]  /*2e040*/  LDL R14, [R1+0xbd8] ;  /* 0x000bd800010e7983 */ /* 0x000ea80000100800 */
[----:B------:R-:W4:Y:S04]  /*2e050*/  LDL R19, [R1+0xbe0] ;  /* 0x000be00001137983 */ /* 0x000f280000100800 */
[----:B-1----:R-:W4:Y:S04]  /*2e060*/  LDL R25, [R1+0xbd4] ;  /* 0x000bd40001197983 */ /* 0x002f280000100800 */
[----:B------:R-:W4:Y:S01]  /*2e070*/  LDL R28, [R1+0xbdc] ;  /* 0x000bdc00011c7983 */ /* 0x000f220000100800 */
[C---:B------:R-:W-:Y:S01]  /*2e080*/  ISETP.GT.AND P4, PT, R9.reuse, 0x49, PT ;  /* 0x000000490900780c */ /* 0x040fe20003f84270 */
[----:B0-----:R-:W-:Y:S01]  /*2e090*/  @P1 IMAD.MOV.U32 R10, RZ, RZ, R24 ;  /* 0x000000ffff0a1224 */ /* 0x001fe200078e0018 */
[----:B------:R-:W-:Y:S01]  /*2e0a0*/  PRMT R0, RZ, 0x7610, R0 ;  /* 0x00007610ff007816 */ /* 0x000fe20000000000 */
[----:B------:R-:W-:Y:S01]  /*2e0b0*/  @P1 IMAD.MOV.U32 R11, RZ, RZ, R27 ;  /* 0x000000ffff0b1224 */ /* 0x000fe200078e001b */
[----:B------:R-:W-:Y:S01]  /*2e0c0*/  ISETP.GT.AND P3, PT, R9, 0x4a, PT ;  /* 0x0000004a0900780c */ /* 0x000fe20003f64270 */
[----:B------:R-:W4:Y:S01]  /*2e0d0*/  LDL R21, [R1+0xbe8] ;  /* 0x000be80001157983 */ /* 0x000f220000100800 */
[----:B------:R-:W-:-:S03]  /*2e0e0*/  PRMT R93, RZ, 0x7610, R93 ;  /* 0x00007610ff5d7816 */ /* 0x000fc6000000005d */
[----:B------:R0:W4:Y:S01]  /*2e0f0*/  @P1 LDG.E.U8 R0, desc[UR20][R10.64] ;  /* 0x000000140a001981 */ /* 0x000122000c1e1100 */
[----:B------:R-:W-:-:S03]  /*2e100*/  PRMT R92, RZ, 0x7610, R92 ;  /* 0x00007610ff5c7816 */ /* 0x000fc6000000005c */
[----:B0-----:R-:W-:Y:S02]  /*2e110*/  @P4 IMAD.MOV.U32 R10, RZ, RZ, R13 ;  /* 0x000000ffff0a4224 */ /* 0x001fe400078e000d */
[----:B------:R-:W-:-:S05]  /*2e120*/  @P4 IMAD.MOV.U32 R11, RZ, RZ, R17 ;  /* 0x000000ffff0b4224 */ /* 0x000fca00078e0011 */
[----:B------:R2:W4:Y:S01]  /*2e130*/  @P4 LDG.E.U8 R93, desc[UR20][R10.64] ;  /* 0x000000140a5d4981 */ /* 0x000522000c1e1100 */
[----:B------:R-:W-:-:S03]  /*2e140*/  PRMT R91, RZ, 0x7610, R91 ;  /* 0x00007610ff5b7816 */ /* 0x000fc6000000005b */
[----:B---3--:R-:W-:Y:S04]  /*2e150*/  STL [R1+0x10cc], R2 ;  /* 0x0010cc0201007387 */ /* 0x008fe80000100800 */
[----:B------:R-:W3:Y:S01]  /*2e160*/  LDL R27, [R1+0xbe4] ;  /* 0x000be400011b7983 */ /* 0x000ee20000100800 */
[----:B--2---:R-:W-:Y:S02]  /*2e170*/  @P4 IMAD.MOV.U32 R10, RZ, RZ, R14 ;  /* 0x000000ffff0a4224 */ /* 0x004fe400078e000e */
[----:B----4-:R-:W-:-:S05]  /*2e180*/  @P4 IMAD.MOV.U32 R11, RZ, RZ, R25 ;  /* 0x000000ffff0b4224 */ /* 0x010fca00078e0019 */
[----:B------:R0:W2:Y:S02]  /*2e190*/  @P4 LDG.E.U8 R92, desc[UR20][R10.64] ;  /* 0x000000140a5c4981 */ /* 0x0000a4000c1e1100 */
[----:B0-----:R-:W-:Y:S02]  /*2e1a0*/  @P3 IMAD.MOV.U32 R10, RZ, RZ, R19 ;  /* 0x000000ffff0a3224 */ /* 0x001fe400078e0013 */
[----:B------:R-:W-:-:S05]  /*2e1b0*/  @P3 IMAD.MOV.U32 R11, RZ, RZ, R28 ;  /* 0x000000ffff0b3224 */ /* 0x000fca00078e001c */
[----:B------:R0:W4:Y:S04]  /*2e1c0*/  @P3 LDG.E.U8 R91, desc[UR20][R10.64] ;  /* 0x000000140a5b3981 */ /* 0x000128000c1e1100 */
[----:B------:R-:W-:Y:S04]  /*2e1d0*/  STL [R1+0x10d0], R0 ;  /* 0x0010d00001007387 */ /* 0x000fe80000100800 */
[----:B------:R-:W2:Y:S04]  /*2e1e0*/  LDL R24, [R1+0xbec] ;  /* 0x000bec0001187983 */ /* 0x000ea80000100800 */
[----:B------:R-:W2:Y:S04]  /*2e1f0*/  LDL R17, [R1+0xbf0] ;  /* 0x000bf00001117983 */ /* 0x000ea80000100800 */
[----:B------:R-:W2:Y:S04]  /*2e200*/  LDL R13, [R1+0xbf8] ;  /* 0x000bf800010d7983 */ /* 0x000ea80000100800 */
[----:B------:R-:W-:Y:S04]  /*2e210*/  STL [R1+0x10c8], R93 ;  /* 0x0010c85d01007387 */ /* 0x000fe80000100800 */
[----:B------:R-:W2:Y:S04]  /*2e220*/  LDL R25, [R1+0xbf4] ;  /* 0x000bf40001197983 */ /* 0x000ea80000100800 */
[----:B------:R-:W2:Y:S04]  /*2e230*/  LDL R14, [R1+0xc00] ;  /* 0x000c0000010e7983 */ /* 0x000ea80000100800 */
[----:B------:R-:W2:Y:S04]  /*2e240*/  LDL R19, [R1+0xbfc] ;  /* 0x000bfc0001137983 */ /* 0x000ea80000100800 */
[----:B------:R-:W2:Y:S04]  /*2e250*/  LDL R28, [R1+0xc08] ;  /* 0x000c0800011c7983 */ /* 0x000ea80000100800 */
[----:B------:R1:W-:Y:S01]  /*2e260*/  STL [R1+0x268], R33 ;  /* 0x0002682101007387 */ /* 0x0003e20000100800 */
[----:B------:R-:W-:Y:S01]  /*2e270*/  PRMT R90, RZ, 0x7610, R90 ;  /* 0x00007610ff5a7816 */ /* 0x000fe2000000005a */
[----:B0-----:R-:W-:-:S02]  /*2e280*/  @P3 IMAD.MOV.U32 R10, RZ, RZ, R21 ;  /* 0x000000ffff0a3224 */ /* 0x001fc400078e0015 */
[----:B---3--:R-:W-:-:S05]  /*2e290*/  @P3 IMAD.MOV.U32 R11, RZ, RZ, R27 ;  /* 0x000000ffff0b3224 */ /* 0x008fca00078e001b */
[----:B------:R2:W3:Y:S04]  /*2e2a0*/  @P3 LDG.E.U8 R90, desc[UR20][R10.64] ;  /* 0x000000140a5a3981 */ /* 0x0004e8000c1e1100 */
[----:B----4-:R-:W-:Y:S04]  /*2e2b0*/  STL [R1+0x10bc], R91 ;  /* 0x0010bc5b01007387 */ /* 0x010fe80000100800 */
[----:B-1----:R-:W4:Y:S04]  /*2e2c0*/  LDL R33, [R1+0xc04] ;  /* 0x000c040001217983 */ /* 0x002f280000100800 */
[----:B------:R-:W4:Y:S04]  /*2e2d0*/  LDL R27, [R1+0xc0c] ;  /* 0x000c0c00011b7983 */ /* 0x000f280000100800 */
[----:B------:R-:W4:Y:S01]  /*2e2e0*/  LDL R21, [R1+0xc10] ;  /* 0x000c100001157983 */ /* 0x000f220000100800 */
[----:B------:R-:W-:-:S02]  /*2e2f0*/  ISETP.GT.AND P1, PT, R9, 0x4b, PT ;  /* 0x0000004b0900780c */ /* 0x000fc40003f24270 */
[----:B------:R-:W-:Y:S02]  /*2e300*/  ISETP.GT.AND P4, PT, R9, 0x4c, PT ;  /* 0x0000004c0900780c */ /* 0x000fe40003f84270 */
[----:B------:R-:W-:Y:S02]  /*2e310*/  PRMT R89, RZ, 0x7610, R89 ;  /* 0x00007610ff597816 */ /* 0x000fe40000000059 */
[----:B------:R-:W-:-:S07]  /*2e320*/  PRMT R88, RZ, 0x7610, R88 ;  /* 0x00007610ff587816 */ /* 0x000fce0000000058 */
[----:B--2---:R-:W-:Y:S02]  /*2e330*/  @P1 IMAD.MOV.U32 R10, RZ, RZ, R17 ;  /* 0x000000ffff0a1224 */ /* 0x004fe400078e0011 */
[----:B------:R-:W-:-:S05]  /*2e340*/  @P1 IMAD.MOV.U32 R11, RZ, RZ, R24 ;  /* 0x000000ffff0b1224 */ /* 0x000fca00078e0018 */
[----:B------:R0:W2:Y:S01]  /*2e350*/  @P1 LDG.E.U8 R89, desc[UR20][R10.64] ;  /* 0x000000140a591981 */ /* 0x0000a2000c1e1100 */
[----:B------:R-:W-:Y:S01]  /*2e360*/  PRMT R87, RZ, 0x7610, R87 ;  /* 0x00007610ff577816 */ /* 0x000fe20000000057 */
[----:B0-----:R-:W-:Y:S02]  /*2e370*/  @P1 IMAD.MOV.U32 R10, RZ, RZ, R13 ;  /* 0x000000ffff0a1224 */ /* 0x001fe400078e000d */
[----:B------:R-:W-:-:S05]  /*2e380*/  @P1 IMAD.MOV.U32 R11, RZ, RZ, R25 ;  /* 0x000000ffff0b1224 */ /* 0x000fca00078e0019 */
[----:B------:R0:W2:Y:S01]  /*2e390*/  @P1 LDG.E.U8 R88, desc[UR20][R10.64] ;  /* 0x000000140a581981 */ /* 0x0000a2000c1e1100 */
[----:B------:R-:W-:Y:S01]  /*2e3a0*/  PRMT R86, RZ, 0x7610, R86 ;  /* 0x00007610ff567816 */ /* 0x000fe20000000056 */
[----:B0-----:R-:W-:Y:S02]  /*2e3b0*/  @P4 IMAD.MOV.U32 R10, RZ, RZ, R14 ;  /* 0x000000ffff0a4224 */ /* 0x001fe400078e000e */
[----:B------:R-:W-:-:S05]  /*2e3c0*/  @P4 IMAD.MOV.U32 R11, RZ, RZ, R19 ;  /* 0x000000ffff0b4224 */ /* 0x000fca00078e0013 */
[----:B------:R0:W2:Y:S02]  /*2e3d0*/  @P4 LDG.E.U8 R87, desc[UR20][R10.64] ;  /* 0x000000140a574981 */ /* 0x0000a4000c1e1100 */
[----:B0-----:R-:W-:Y:S02]  /*2e3e0*/  @P4 IMAD.MOV.U32 R10, RZ, RZ, R28 ;  /* 0x000000ffff0a4224 */ /* 0x001fe400078e001c */
[----:B---3--:R-:W-:Y:S01]  /*2e3f0*/  STL [R1+0x10c0], R90 ;  /* 0x0010c05a01007387 */ /* 0x008fe20000100800 */
[----:B------:R-:W-:-:S03]  /*2e400*/  ISETP.GT.AND P3, PT, R9, 0x4d, PT ;  /* 0x0000004d0900780c */ /* 0x000fc60003f64270 */
[----:B------:R-:W3:Y:S04]  /*2e410*/  LDL R24, [R1+0xc14] ;  /* 0x000c140001187983 */ /* 0x000ee80000100800 */
[----:B------:R-:W3:Y:S04]  /*2e420*/  LDL R17, [R1+0xc18] ;  /* 0x000c180001117983 */ /* 0x000ee80000100800 */
[----:B------:R-:W3:Y:S04]  /*2e430*/  LDL R25, [R1+0xc1c] ;  /* 0x000c1c0001197983 */ /* 0x000ee80000100800 */
[----:B------:R-:W3:Y:S01]  /*2e440*/  LDL R13, [R1+0xc20] ;  /* 0x000c2000010d7983 */ /* 0x000ee20000100800 */
[----:B------:R-:W-:-:S03]  /*2e450*/  PRMT R85, RZ, 0x7610, R85 ;  /* 0x00007610ff557816 */ /* 0x000fc60000000055 */
[----:B------:R-:W3:Y:S04]  /*2e460*/  LDL R19, [R1+0xc24] ;  /* 0x000c240001137983 */ /* 0x000ee80000100800 */
[----:B------:R-:W3:Y:S01]  /*2e470*/  LDL R14, [R1+0xc28] ;  /* 0x000c2800010e7983 */ /* 0x000ee20000100800 */
[----:B----4-:R-:W-:-:S05]  /*2e480*/  @P4 IMAD.MOV.U32 R11, RZ, RZ, R33 ;  /* 0x000000ffff0b4224 */ /* 0x010fca00078e0021 */
[----:B------:R0:W4:Y:S02]  /*2e490*/  @P4 LDG.E.U8 R86, desc[UR20][R10.64] ;  /* 0x000000140a564981 */ /* 0x000124000c1e1100 */
[----:B0-----:R-:W-:Y:S02]  /*2e4a0*/  @P3 IMAD.MOV.U32 R10, RZ, RZ, R21 ;  /* 0x000000ffff0a3224 */ /* 0x001fe400078e0015 */
[----:B------:R-:W-:-:S05]  /*2e4b0*/  @P3 IMAD.MOV.U32 R11, RZ, RZ, R27 ;  /* 0x000000ffff0b3224 */ /* 0x000fca00078e001b */
[----:B------:R3:W4:Y:S01]  /*2e4c0*/  @P3 LDG.E.U8 R85, desc[UR20][R10.64] ;  /* 0x000000140a553981 */ /* 0x000722000c1e1100 */
[----:B------:R-:W-:Y:S02]  /*2e4d0*/  ISETP.GT.AND P1, PT, R9, 0x4e, PT ;  /* 0x0000004e0900780c */ /* 0x000fe40003f24270 */
[----:B------:R-:W-:Y:S02]  /*2e4e0*/  PRMT R84, RZ, 0x7610, R84 ;  /* 0x00007610ff547816 */ /* 0x000fe40000000054 */
[----:B------:R-:W-:Y:S01]  /*2e4f0*/  PRMT R23, RZ, 0x7610, R23 ;  /* 0x00007610ff177816 */ /* 0x000fe20000000017 */
[----:B--2---:R-:W-:Y:S01]  /*2e500*/  STL [R1+0x1088], R87 ;  /* 0x0010885701007387 */ /* 0x004fe20000100800 */
[----:B---3--:R-:W-:Y:S02]  /*2e510*/  @P3 IMAD.MOV.U32 R11, RZ, RZ, R24 ;  /* 0x000000ffff0b3224 */ /* 0x008fe400078e0018 */
[----:B------:R-:W-:-:S05]  /*2e520*/  @P3 IMAD.MOV.U32 R10, RZ, RZ, R17 ;  /* 0x000000ffff0a3224 */ /* 0x000fca00078e0011 */
[----:B------:R0:W2:Y:S02]  /*2e530*/  @P3 LDG.E.U8 R84, desc[UR20][R10.64] ;  /* 0x000000140a543981 */ /* 0x0000a4000c1e1100 */
[----:B0-----:R-:W-:Y:S02]  /*2e540*/  @P1 IMAD.MOV.U32 R10, RZ, RZ, R13 ;  /* 0x000000ffff0a1224 */ /* 0x001fe400078e000d */
[----:B------:R-:W-:-:S05]  /*2e550*/  @P1 IMAD.MOV.U32 R11, RZ, RZ, R25 ;  /* 0x000000ffff0b1224 */ /* 0x000fca00078e0019 */
[----:B------:R0:W3:Y:S04]  /*2e560*/  @P1 LDG.E.U8 R23, desc[UR20][R10.64] ;  /* 0x000000140a171981 */ /* 0x0000e8000c1e1100 */
[----:B----4-:R-:W-:Y:S04]  /*2e570*/  STL [R1+0x108c], R86 ;  /* 0x00108c5601007387 */ /* 0x010fe80000100800 */
[----:B------:R-:W4:Y:S04]  /*2e580*/  LDL R27, [R1+0xc2c] ;  /* 0x000c2c00011b7983 */ /* 0x000f280000100800 */
[----:B------:R-:W4:Y:S04]  /*2e590*/  LDL R21, [R1+0xc30] ;  /* 0x000c300001157983 */ /* 0x000f280000100800 */
[----:B------:R-:W-:Y:S04]  /*2e5a0*/  STL [R1+0x1080], R85 ;  /* 0x0010805501007387 */ /* 0x000fe80000100800 */
[----:B------:R-:W4:Y:S04]  /*2e5b0*/  LDL R24, [R1+0xc34] ;  /* 0x000c340001187983 */ /* 0x000f280000100800 */
[----:B------:R-:W4:Y:S01]  /*2e5c0*/  LDL R17, [R1+0xc38] ;  /* 0x000c380001117983 */ /* 0x000f220000100800 */
[----:B------:R-:W-:Y:S01]  /*2e5d0*/  ISETP.GT.AND P4, PT, R9, 0x4f, PT ;  /* 0x0000004f0900780c */ /* 0x000fe20003f84270 */
[----:B0-----:R-:W-:Y:S01]  /*2e5e0*/  @P1 IMAD.MOV.U32 R10, RZ, RZ, R14 ;  /* 0x000000ffff0a1224 */ /* 0x001fe200078e000e */
[----:B------:R-:W-:Y:S01]  /*2e5f0*/  PRMT R32, RZ, 0x7610, R32 ;  /* 0x00007610ff207816 */ /* 0x000fe20000000020 */
[----:B------:R-:W-:Y:S01]  /*2e600*/  @P1 IMAD.MOV.U32 R11, RZ, RZ, R19 ;  /* 0x000000ffff0b1224 */ /* 0x000fe200078e0013 */
[----:B------:R-:W-:-:S04]  /*2e610*/  PRMT R26, RZ, 0x7610, R26 ;  /* 0x00007610ff1a7816 */ /* 0x000fc8000000001a */
[----:B------:R4:W4:Y:S01]  /*2e620*/  @P1 LDG.E.U8 R32, desc[UR20][R10.64] ;  /* 0x000000140a201981 */ /* 0x000922000c1e1100 */
[----:B------:R-:W-:-:S03]  /*2e630*/  PRMT R31, RZ, 0x7610, R31 ;  /* 0x00007610ff1f7816 */ /* 0x000fc6000000001f */
[----:B--2---:R-:W-:Y:S04]  /*2e640*/  STL [R1+0x1084], R84 ;  /* 0x0010845401007387 */ /* 0x004fe80000100800 */
[----:B------:R-:W2:Y:S04]  /*2e650*/  LDL R25, [R1+0xc3c] ;  /* 0x000c3c0001197983 */ /* 0x000ea80000100800 */
[----:B------:R-:W2:Y:S04]  /*2e660*/  LDL R13, [R1+0xc40] ;  /* 0x000c4000010d7983 */ /* 0x000ea80000100800 */
[----:B---3--:R0:W-:Y:S04]  /*2e670*/  STL [R1+0x264], R23 ;  /* 0x0002641701007387 */ /* 0x0081e80000100800 */
[----:B------:R-:W3:Y:S04]  /*2e680*/  LDL R14, [R1+0xc48] ;  /* 0x000c4800010e7983 */ /* 0x000ee80000100800 */
[----:B------:R-:W3:Y:S04]  /*2e690*/  LDL R19, [R1+0xc50] ;  /* 0x000c500001137983 */ /* 0x000ee80000100800 */
[----:B0-----:R-:W3:Y:S04]  /*2e6a0*/  LDL R23, [R1+0xc44] ;  /* 0x000c440001177983 */ /* 0x001ee80000100800 */
[----:B------:R-:W3:Y:S01]  /*2e6b0*/  LDL R28, [R1+0xc4c] ;  /* 0x000c4c00011c7983 */ /* 0x000ee20000100800 */
[----:B----4-:R-:W-:-:S03]  /*2e6c0*/  @P4 IMAD.MOV.U32 R11, RZ, RZ, R27 ;  /* 0x000000ffff0b4224 */ /* 0x010fc600078e001b */
[----:B------:R-:W4:Y:S01]  /*2e6d0*/  LDL R27, [R1+0xc54] ;  /* 0x000c5400011b7983 */ /* 0x000f220000100800 */
[----:B------:R-:W-:-:S03]  /*2e6e0*/  @P4 IMAD.MOV.U32 R10, RZ, RZ, R21 ;  /* 0x000000ffff0a4224 */ /* 0x000fc600078e0015 */
[----:B------:R-:W4:Y:S04]  /*2e6f0*/  LDL R21, [R1+0xc58] ;  /* 0x000c580001157983 */ /* 0x000f280000100800 */
[----:B------:R0:W4:Y:S02]  /*2e700*/  @P4 LDG.E.U8 R26, desc[UR20][R10.64] ;  /* 0x000000140a1a4981 */ /* 0x000124000c1e1100 */
[----:B0-----:R-:W-:Y:S02]  /*2e710*/  @P4 IMAD.MOV.U32 R11, RZ, RZ, R24 ;  /* 0x000000ffff0b4224 */ /* 0x001fe400078e0018 */
[----:B------:R-:W-:-:S05]  /*2e720*/  @P4 IMAD.MOV.U32 R10, RZ, RZ, R17 ;  /* 0x000000ffff0a4224 */ /* 0x000fca00078e0011 */
[----:B------:R2:W4:Y:S01]  /*2e730*/  @P4 LDG.E.U8 R31, desc[UR20][R10.64] ;  /* 0x000000140a1f4981 */ /* 0x000522000c1e1100 */
[C---:B------:R-:W-:Y:S02]  /*2e740*/  ISETP.GT.AND P3, PT, R9.reuse, 0x50, PT ;  /* 0x000000500900780c */ /* 0x040fe40003f64270 */
[----:B------:R-:W-:Y:S02]  /*2e750*/  ISETP.GT.AND P1, PT, R9, 0x51, PT ;  /* 0x000000510900780c */ /* 0x000fe40003f24270 */
[----:B------:R-:W-:Y:S02]  /*2e760*/  PRMT R83, RZ, 0x7610, R83 ;  /* 0x00007610ff537816 */ /* 0x000fe40000000053 */
[----:B------:R-:W-:Y:S02]  /*2e770*/  PRMT R82, RZ, 0x7610, R82 ;  /* 0x00007610ff527816 */ /* 0x000fe40000000052 */
[----:B------:R-:W-:-:S05]  /*2e780*/  PRMT R81, RZ, 0x7610, R81 ;  /* 0x00007610ff517816 */ /* 0x000fca0000000051 */
[----:B--2---:R-:W-:Y:S02]  /*2e790*/  @P3 IMAD.MOV.U32 R11, RZ, RZ, R25 ;  /* 0x000000ffff0b3224 */ /* 0x004fe400078e0019 */
[----:B------:R-:W-:-:S05]  /*2e7a0*/  @P3 IMAD.MOV.U32 R10, RZ, RZ, R13 ;  /* 0x000000ffff0a3224 */ /* 0x000fca00078e000d */
[----:B------:R3:W2:Y:S02]  /*2e7b0*/  @P3 LDG.E.U8 R83, desc[UR20][R10.64] ;  /* 0x000000140a533981 */ /* 0x0006a4000c1e1100 */
[----:B---3--:R-:W-:Y:S02]  /*2e7c0*/  @P3 IMAD.MOV.U32 R10, RZ, RZ, R14 ;  /* 0x000000ffff0a3224 */ /* 0x008fe400078e000e */
[----:B------:R-:W-:-:S05]  /*2e7d0*/  @P3 IMAD.MOV.U32 R11, RZ, RZ, R23 ;  /* 0x000000ffff0b3224 */ /* 0x000fca00078e0017 */
[----:B------:R0:W3:Y:S02]  /*2e7e0*/  @P3 LDG.E.U8 R82, desc[UR20][R10.64] ;  /* 0x000000140a523981 */ /* 0x0000e4000c1e1100 */
[----:B0-----:R-:W-:Y:S02]  /*2e7f0*/  @P1 IMAD.MOV.U32 R10, RZ, RZ, R19 ;  /* 0x000000ffff0a1224 */ /* 0x001fe400078e0013 */
[----:B------:R-:W-:-:S05]  /*2e800*/  @P1 IMAD.MOV.U32 R11, RZ, RZ, R28 ;  /* 0x000000ffff0b1224 */ /* 0x000fca00078e001c */
[----:B------:R0:W2:Y:S04]  /*2e810*/  @P1 LDG.E.U8 R81, desc[UR20][R10.64] ;  /* 0x000000140a511981 */ /* 0x0000a8000c1e1100 */
[----:B----4-:R1:W-:Y:S04]  /*2e820*/  STL [R1+0x25c], R26 ;  /* 0x00025c1a01007387 */ /* 0x0103e80000100800 */
[----:B------:R-:W4:Y:S04]  /*2e830*/  LDL R17, [R1+0xc60] ;  /* 0x000c600001117983 */ /* 0x000f280000100800 */
[----:B------:R-:W2:Y:S04]  /*2e840*/  LDL R24, [R1+0xc68] ;  /* 0x000c680001187983 */ /* 0x000ea80000100800 */
[----:B-1----:R-:W2:Y:S04]  /*2e850*/  LDL R26, [R1+0xc5c] ;  /* 0x000c5c00011a7983 */ /* 0x002ea80000100800 */
[----:B------:R-:W3:Y:S04]  /*2e860*/  LDL R25, [R1+0xc64] ;  /* 0x000c640001197983 */ /* 0x000ee80000100800 */
[----:B------:R-:W3:Y:S04]  /*2e870*/  LDL R13, [R1+0xc70] ;  /* 0x000c7000010d7983 */ /* 0x000ee80000100800 */
[----:B------:R-:W3:Y:S04]  /*2e880*/  LDL R23, [R1+0xc6c] ;  /* 0x000c6c0001177983 */ /* 0x000ee80000100800 */
[----:B------:R-:W3:Y:S04]  /*2e890*/  LDL R14, [R1+0xc78] ;  /* 0x000c7800010e7983 */ /* 0x000ee80000100800 */
[----:B------:R-:W3:Y:S04]  /*2e8a0*/  LDL R19, [R1+0xc74] ;  /* 0x000c740001137983 */ /* 0x000ee80000100800 */
[----:B------:R-:W3:Y:S04]  /*2e8b0*/  LDL R28, [R1+0xc80] ;  /* 0x000c8000011c7983 */ /* 0x000ee80000100800 */
[----:B------:R-:W-:Y:S04]  /*2e8c0*/  STL [R1+0x260], R32 ;  /* 0x0002602001007387 */ /* 0x000fe80000100800 */
[----:B------:R1:W-:Y:S01]  /*2e8d0*/  STL [R1+0x258], R31 ;  /* 0x0002581f01007387 */ /* 0x0003e20000100800 */
[----:B0-----:R-:W-:-:S02]  /*2e8e0*/  @P1 IMAD.MOV.U32 R10, RZ, RZ, R21 ;  /* 0x000000ffff0a1224 */ /* 0x001fc400078e0015 */
[----:B------:R-:W-:Y:S01]  /*2e8f0*/  @P1 IMAD.MOV.U32 R11, RZ, RZ, R27 ;  /* 0x000000ffff0b1224 */ /* 0x000fe200078e001b */
[----:B------:R-:W3:Y:S04]  /*2e900*/  LDL R21, [R1+0xc88] ;  /* 0x000c880001157983 */ /* 0x000ee80000100800 */
[----:B------:R-:W3:Y:S04]  /*2e910*/  LDL R27, [R1+0xc84] ;  /* 0x000c8400011b7983 */ /* 0x000ee80000100800 */
[----:B-1----:R-:W3:Y:S01]  /*2e920*/  LDL R31, [R1+0xc7c] ;  /* 0x000c7c00011f7983 */ /* 0x002ee20000100800 */
[----:B------:R-:W-:-:S02]  /*2e930*/  ISETP.GT.AND P4, PT, R9, 0x52, PT ;  /* 0x000000520900780c */ /* 0x000fc40003f84270 */
[----:B------:R-:W-:Y:S02]  /*2e940*/  PRMT R80, RZ, 0x7610, R80 ;  /* 0x00007610ff507816 */ /* 0x000fe40000000050 */
[C---:B------:R-:W-:Y:S02]  /*2e950*/  ISETP.GT.AND P3, PT, R9.reuse, 0x53, PT ;  /* 0x000000530900780c */ /* 0x040fe40003f64270 */
[----:B------:R-:W-:Y:S02]  /*2e960*/  PRMT R79, RZ, 0x7610, R79 ;  /* 0x00007610ff4f7816 */ /* 0x000fe4000000004f */
[----:B------:R4:W3:Y:S01]  /*2e970*/  @P1 LDG.E.U8 R80, desc[UR20][R10.64] ;  /* 0x000000140a501981 */ /* 0x0008e2000c1e1100 */
[----:B------:R-:W-:Y:S02]  /*2e980*/  PRMT R78, RZ, 0x7610, R78 ;  /* 0x00007610ff4e7816 */ /* 0x000fe4000000004e */
[----:B------:R-:W-:Y:S02]  /*2e990*/  ISETP.GT.AND P1, PT, R9, 0x54, PT ;  /* 0x000000540900780c */ /* 0x000fe40003f24270 */
[----:B------:R-:W-:-:S02]  /*2e9a0*/  PRMT R77, RZ, 0x7610, R77 ;  /* 0x00007610ff4d7816 */ /* 0x000fc4000000004d */
[----:B------:R-:W-:Y:S02]  /*2e9b0*/  PRMT R76, RZ, 0x7610, R76 ;  /* 0x00007610ff4c7816 */ /* 0x000fe4000000004c */
[----:B------:R-:W-:Y:S02]  /*2e9c0*/  PRMT R75, RZ, 0x7610, R75 ;  /* 0x00007610ff4b7816 */ /* 0x000fe4000000004b */
[----:B------:R-:W-:Y:S01]  /*2e9d0*/  PRMT R74, RZ, 0x7610, R74 ;  /* 0x00007610ff4a7816 */ /* 0x000fe2000000004a */
[----:B----4-:R-:W-:Y:S02]  /*2e9e0*/  @P4 IMAD.MOV.U32 R10, RZ, RZ, R17 ;  /* 0x000000ffff0a4224 */ /* 0x010fe400078e0011 */
[----:B------:R-:W4:Y:S01]  /*2e9f0*/  LDL R17, [R1+0xc90] ;  /* 0x000c900001117983 */ /* 0x000f220000100800 */
[----:B--2---:R-:W-:-:S03]  /*2ea00*/  @P4 IMAD.MOV.U32 R11, RZ, RZ, R26 ;  /* 0x000000ffff0b4224 */ /* 0x004fc600078e001a */
[----:B------:R-:W2:Y:S04]  /*2ea10*/  LDL R26, [R1+0xc8c] ;  /* 0x000c8c00011a7983 */ /* 0x000ea80000100800 */
[----:B------:R0:W2:Y:S02]  /*2ea20*/  @P4 LDG.E.U8 R79, desc[UR20][R10.64] ;  /* 0x000000140a4f4981 */ /* 0x0000a4000c1e1100 */
[----:B0-----:R-:W-:Y:S02]  /*2ea30*/  @P4 IMAD.MOV.U32 R10, RZ, RZ, R24 ;  /* 0x000000ffff0a4224 */ /* 0x001fe400078e0018 */
[----:B---3--:R-:W-:Y:S01]  /*2ea40*/  @P4 IMAD.MOV.U32 R11, RZ, RZ, R25 ;  /* 0x000000ffff0b4224 */ /* 0x008fe200078e0019 */
[----:B------:R-:W3:Y:S04]  /*2ea50*/  LDL R24, [R1+0xc98] ;  /* 0x000c980001187983 */ /* 0x000ee80000100800 */
[----:B------:R0:W3:Y:S04]  /*2ea60*/  @P4 LDG.E.U8 R78, desc[UR20][R10.64] ;  /* 0x000000140a4e4981 */ /* 0x0000e8000c1e1100 */
[----:B------:R-:W3:Y:S01]  /*2ea70*/  LDL R25, [R1+0xc94] ;  /* 0x000c940001197983 */ /* 0x000ee20000100800 */
[----:B0-----:R-:W-:-:S02]  /*2ea80*/  @P3 IMAD.MOV.U32 R10, RZ, RZ, R13 ;  /* 0x000000ffff0a3224 */ /* 0x001fc400078e000d */
[----:B------:R-:W-:Y:S01]  /*2ea90*/  @P3 IMAD.MOV.U32 R11, RZ, RZ, R23 ;  /* 0x000000ffff0b3224 */ /* 0x000fe200078e0017 */
[----:B------:R-:W3:Y:S04]  /*2eaa0*/  LDL R13, [R1+0xca0] ;  /* 0x000ca000010d7983 */ /* 0x000ee80000100800 */
[----:B------:R0:W3:Y:S04]  /*2eab0*/  @P3 LDG.E.U8 R77, desc[UR20][R10.64] ;  /* 0x000000140a4d3981 */ /* 0x0000e8000c1e1100 */
[----:B------:R-:W3:Y:S01]  /*2eac0*/  LDL R23, [R1+0xc9c] ;  /* 0x000c9c0001177983 */ /* 0x000ee20000100800 */
[----:B0-----:R-:W-:-:S02]  /*2ead0*/  @P3 IMAD.MOV.U32 R10, RZ, RZ, R14 ;  /* 0x000000ffff0a3224 */ /* 0x001fc400078e000e */
[----:B------:R-:W-:Y:S01]  /*2eae0*/  @P3 IMAD.MOV.U32 R11, RZ, RZ, R19 ;  /* 0x000000ffff0b3224 */ /* 0x000fe200078e0013 */
[----:B------:R-:W-:Y:S01]  /*2eaf0*/  ISETP.GT.AND P4, PT, R9, 0x55, PT ;  /* 0x000000550900780c */ /* 0x000fe20003f84270 */
[----:B------:R-:W3:Y:S04]  /*2eb00*/  LDL R19, [R1+0xca4] ;  /* 0x000ca40001137983 */ /* 0x000ee80000100800 */
[----:B------:R0:W3:Y:S04]  /*2eb10*/  @P3 LDG.E.U8 R76, desc[UR20][R10.64] ;  /* 0x000000140a4c3981 */ /* 0x0000e8000c1e1100 */
[----:B------:R-:W3:Y:S01]  /*2eb20*/  LDL R14, [R1+0xca8] ;  /* 0x000ca800010e7983 */ /* 0x000ee20000100800 */
[----:B0-----:R-:W-:-:S02]  /*2eb30*/  @P1 IMAD.MOV.U32 R10, RZ, RZ, R28 ;  /* 0x000000ffff0a1224 */ /* 0x001fc400078e001c */
[----:B------:R-:W-:-:S05]  /*2eb40*/  @P1 IMAD.MOV.U32 R11, RZ, RZ, R31 ;  /* 0x000000ffff0b1224 */ /* 0x000fca00078e001f */
[----:B------:R0:W3:Y:S02]  /*2eb50*/  @P1 LDG.E.U8 R75, desc[UR20][R10.64] ;  /* 0x000000140a4b1981 */ /* 0x0000e4000c1e1100 */
[----:B0-----:R-:W-:Y:S02]  /*2eb60*/  @P1 IMAD.MOV.U32 R10, RZ, RZ, R21 ;  /* 0x000000ffff0a1224 */ /* 0x001fe400078e0015 */
[----:B------:R-:W-:-:S05]  /*2eb70*/  @P1 IMAD.MOV.U32 R11, RZ, RZ, R27 ;  /* 0x000000ffff0b1224 */ /* 0x000fca00078e001b */
[----:B------:R4:W3:Y:S01]  /*2eb80*/  @P1 LDG.E.U8 R74, desc[UR20][R10.64] ;  /* 0x000000140a4a1981 */ /* 0x0008e2000c1e1100 */
[----:B------:R-:W-:Y:S02]  /*2eb90*/  PRMT R73, RZ, 0x7610, R73 ;  /* 0x00007610ff497816 */ /* 0x000fe40000000049 */
[----:B------:R-:W-:Y:S02]  /*2eba0*/  ISETP.GT.AND P3, PT, R9, 0x56, PT ;  /* 0x000000560900780c */ /* 0x000fe40003f64270 */
[----:B------:R-:W-:Y:S02]  /*2ebb0*/  PRMT R72, RZ, 0x7610, R72 ;  /* 0x00007610ff487816 */ /* 0x000fe40000000048 */
[----:B------:R-:W-:Y:S01]  /*2ebc0*/  PRMT R22, RZ, 0x7610, R22 ;  /* 0x00007610ff167816 */ /* 0x000fe20000000016 */
[----:B----4-:R-:W-:Y:S02]  /*2ebd0*/  @P4 IMAD.MOV.U32 R10, RZ, RZ, R17 ;  /* 0x000000ffff0a4224 */ /* 0x010fe400078e0011 */
[----:B--2---:R-:W-:-:S05]  /*2ebe0*/  @P4 IMAD.MOV.U32 R11, RZ, RZ, R26 ;  /* 0x000000ffff0b4224 */ /* 0x004fca00078e001a */
[----:B------:R3:W2:Y:S02]  /*2ebf0*/  @P4 LDG.E.U8 R73, desc[UR20][R10.64] ;  /* 0x000000140a494981 */ /* 0x0006a4000c1e1100 */
[----:B---3--:R-:W-:Y:S02]  /*2ec00*/  @P4 IMAD.MOV.U32 R10, RZ, RZ, R24 ;  /* 0x000000ffff0a4224 */ /* 0x008fe400078e0018 */
[----:B------:R-:W-:-:S05]  /*2ec10*/  @P4 IMAD.MOV.U32 R11, RZ, RZ, R25 ;  /* 0x000000ffff0b4224 */ /* 0x000fca00078e0019 */
[----:B------:R0:W3:Y:S02]  /*2ec20*/  @P4 LDG.E.U8 R72, desc[UR20][R10.64] ;  /* 0x000000140a484981 */ /* 0x0000e4000c1e1100 */
[----:B0-----:R-:W-:Y:S02]  /*2ec30*/  @P3 IMAD.MOV.U32 R10, RZ, RZ, R13 ;  /* 0x000000ffff0a3224 */ /* 0x001fe400078e000d */
[----:B------:R-:W-:-:S05]  /*2ec40*/  @P3 IMAD.MOV.U32 R11, RZ, RZ, R23 ;  /* 0x000000ffff0b3224 */ /* 0x000fca00078e0017 */
[----:B------:R0:W4:Y:S04]  /*2ec50*/  @P3 LDG.E.U8 R22, desc[UR20][R10.64] ;  /* 0x000000140a163981 */ /* 0x000128000c1e1100 */
[----:B------:R-:W-:Y:S04]  /*2ec60*/  STL [R1+0x1090], R75 ;  /* 0x0010904b01007387 */ /* 0x000fe80000100800 */
        /* <DEDUP_REMOVED lines=15> */
[----:B---3--:R-:W-:Y:S04]  /*2ed60*/  STL [R1+0x10a0], R72 ;  /* 0x0010a04801007387 */ /* 0x008fe80000100800 */
[----:B------:R-:W3:Y:S04]  /*2ed70*/  LDL R24, [R1+0xcc4] ;  /* 0x000cc40001187983 */ /* 0x000ee80000100800 */
[----:B------:R-:W3:Y:S04]  /*2ed80*/  LDL R13, [R1+0xcc8] ;  /* 0x000cc800010d7983 */ /* 0x000ee80000100800 */
[----:B------:R-:W3:Y:S04]  /*2ed90*/  LDL R23, [R1+0xccc] ;  /* 0x000ccc0001177983 */ /* 0x000ee80000100800 */
[----:B------:R-:W3:Y:S01]  /*2eda0*/  LDL R19, [R1+0xcd0] ;  /* 0x000cd00001137983 */ /* 0x000ee20000100800 */
[----:B----4-:R-:W-:-:S02]  /*2edb0*/  @P1 IMAD.MOV.U32 R11, RZ, RZ, R28 ;  /* 0x000000ffff0b1224 */ /* 0x010fc400078e001c */
[----:B------:R-:W-:-:S05]  /*2edc0*/  @P1 IMAD.MOV.U32 R10, RZ, RZ, R21 ;  /* 0x000000ffff0a1224 */ /* 0x000fca00078e0015 */
[----:B------:R0:W4:Y:S02]  /*2edd0*/  @P1 LDG.E.U8 R20, desc[UR20][R10.64] ;  /* 0x000000140a141981 */ /* 0x000124000c1e1100 */
[----:B0-----:R-:W-:Y:S02]  /*2ede0*/  @P1 IMAD.MOV.U32 R11, RZ, RZ, R27 ;  /* 0x000000ffff0b1224 */ /* 0x001fe400078e001b */
[----:B------:R-:W-:-:S05]  /*2edf0*/  @P1 IMAD.MOV.U32 R10, RZ, RZ, R17 ;  /* 0x000000ffff0a1224 */ /* 0x000fca00078e0011 */
[----:B------:R2:W4:Y:S04]  /*2ee00*/  @P1 LDG.E.U8 R16, desc[UR20][R10.64] ;  /* 0x000000140a101981 */ /* 0x000528000c1e1100 */
[----:B------:R0:W-:Y:S04]  /*2ee10*/  STL [R1+0x254], R22 ;  /* 0x0002541601007387 */ /* 0x0001e80000100800 */
[----:B------:R-:W4:Y:S01]  /*2ee20*/  LDL R14, [R1+0xcd8] ;  /* 0x000cd800010e7983 */ /* 0x000f220000100800 */
[----:B------:R-:W-:-:S03]  /*2ee30*/  ISETP.GT.AND P4, PT, R9, 0x58, PT ;  /* 0x000000580900780c */ /* 0x000fc60003f84270 */
[----:B------:R-:W4:Y:S04]  /*2ee40*/  LDL R21, [R1+0xcdc] ;  /* 0x000cdc0001157983 */ /* 0x000f280000100800 */
[----:B0-----:R-:W4:Y:S01]  /*2ee50*/  LDL R22, [R1+0xcd4] ;  /* 0x000cd40001167983 */ /* 0x001f220000100800 */
[----:B------:R-:W-:Y:S02]  /*2ee60*/  ISETP.GT.AND P3, PT, R9, 0x59, PT ;  /* 0x000000590900780c */ /* 0x000fe40003f64270 */
[----:B------:R-:W-:Y:S02]  /*2ee70*/  PRMT R71, RZ, 0x7610, R71 ;  /* 0x00007610ff477816 */ /* 0x000fe40000000047 */
[----:B------:R-:W-:Y:S02]  /*2ee80*/  PRMT R70, RZ, 0x7610, R70 ;  /* 0x00007610ff467816 */ /* 0x000fe40000000046 */
[----:B------:R-:W-:Y:S01]  /*2ee90*/  PRMT R69, RZ, 0x7610, R69 ;  /* 0x00007610ff457816 */ /* 0x000fe20000000045 */
[----:B--2---:R-:W-:-:S02]  /*2eea0*/  @P4 IMAD.MOV.U32 R11, RZ, RZ, R26 ;  /* 0x000000ffff0b4224 */ /* 0x004fc400078e001a */
        /* <DEDUP_REMOVED lines=10> */
[----:B-1----:R-:W2:Y:S04]  /*2ef50*/  LDL R20, [R1+0xce0] ;  /* 0x000ce00001147983 */ /* 0x002ea80000100800 */
[----:B------:R1:W-:Y:S04]  /*2ef60*/  STL [R1+0x248], R16 ;  /* 0x0002481001007387 */ /* 0x0003e80000100800 */
[----:B------:R-:W3:Y:S04]  /*2ef70*/  LDL R28, [R1+0xcec] ;  /* 0x000cec00011c7983 */ /* 0x000ee80000100800 */
[----:B------:R-:W3:Y:S04]  /*2ef80*/  LDL R27, [R1+0xcf0] ;  /* 0x000cf000011b7983 */ /* 0x000ee80000100800 */
[----:B-1----:R-:W3:Y:S04]  /*2ef90*/  LDL R16, [R1+0xce8] ;  /* 0x000ce80001107983 */ /* 0x002ee80000100800 */
[----:B------:R-:W3:Y:S04]  /*2efa0*/  LDL R25, [R1+0xcf4] ;  /* 0x000cf40001197983 */ /* 0x000ee80000100800 */
[----:B------:R-:W3:Y:S04]  /*2efb0*/  LDL R13, [R1+0xcf8] ;  /* 0x000cf800010d7983 */ /* 0x000ee80000100800 */
[----:B------:R-:W3:Y:S04]  /*2efc0*/  LDL R24, [R1+0xcfc] ;  /* 0x000cfc0001187983 */ /* 0x000ee80000100800 */
[----:B------:R-:W3:Y:S01]  /*2efd0*/  LDL R19, [R1+0xd00] ;  /* 0x000d000001137983 */ /* 0x000ee20000100800 */
[----:B0-----:R-:W-:-:S03]  /*2efe0*/  @P3 IMAD.MOV.U32 R10, RZ, RZ, R14 ;  /* 0x000000ffff0a3224 */ /* 0x001fc600078e000e */
[----:B------:R-:W-:Y:S04]  /*2eff0*/  STL [R1+0x250], R30 ;  /* 0x0002501e01007387 */ /* 0x000fe80000100800 */
[----:B------:R-:W3:Y:S04]  /*2f000*/  LDL R26, [R1+0xe44] ;  /* 0x000e4400011a7983 */ /* 0x000ee80000100800 */
[----:B------:R-:W3:Y:S04]  /*2f010*/  LDL R14, [R1+0xe48] ;  /* 0x000e4800010e7983 */ /* 0x000ee80000100800 */
[----:B------:R-:W3:Y:S01]  /*2f020*/  LDL R23, [R1+0xe4c] ;  /* 0x000e4c0001177983 */ /* 0x000ee20000100800 */
[C---:B------:R-:W-:Y:S01]  /*2f030*/  ISETP.GT.AND P1, PT, R9.reuse, 0x5a, PT ;  /* 0x0000005a0900780c */ /* 0x040fe20003f24270 */
[----:B------:R-:W-:Y:S01]  /*2f040*/  @P3 IMAD.MOV.U32 R11, RZ, RZ, R22 ;  /* 0x000000ffff0b3224 */ /* 0x000fe200078e0016 */
[----:B------:R-:W-:Y:S01]  /*2f050*/  PRMT R68, RZ, 0x7610, R68 ;  /* 0x00007610ff447816 */ /* 0x000fe20000000044 */
[----:B------:R-:W3:Y:S01]  /*2f060*/  LDL R22, [R1+0xe50] ;  /* 0x000e500001167983 */ /* 0x000ee20000100800 */
[----:B------:R-:W-:-:S02]  /*2f070*/  ISETP.GT.AND P4, PT, R9, 0x5b, PT ;  /* 0x0000005b0900780c */ /* 0x000fc40003f84270 */
[----:B------:R-:W-:Y:S02]  /*2f080*/  PRMT R67, RZ, 0x7610, R67 ;  /* 0x00007610ff437816 */ /* 0x000fe40000000043 */
[----:B------:R0:W3:Y:S01]  /*2f090*/  @P3 LDG.E.U8 R68, desc[UR20][R10.64] ;  /* 0x000000140a443981 */ /* 0x0000e2000c1e1100 */
[----:B------:R-:W-:-:S04]  /*2f0a0*/  PRMT R66, RZ, 0x7610, R66 ;  /* 0x00007610ff427816 */ /* 0x000fc80000000042 */
[----:B0-----:R-:W-:Y:S01]  /*2f0b0*/  @P1 IMAD.MOV.U32 R11, RZ, RZ, R21 ;  /* 0x000000ffff0b1224 */ /* 0x001fe200078e0015 */
[----:B------:R-:W-:Y:S01]  /*2f0c0*/  ISETP.GT.AND P3, PT, R9, 0x5c, PT ;  /* 0x0000005c0900780c */ /* 0x000fe20003f64270 */
[----:B------:R-:W3:Y:S01]  /*2f0d0*/  LDL R21, [R1+0xe54] ;  /* 0x000e540001157983 */ /* 0x000ee20000100800 */
[----:B------:R-:W-:Y:S02]  /*2f0e0*/  PRMT R65, RZ, 0x7610, R65 ;  /* 0x00007610ff417816 */ /* 0x000fe40000000041 */
[----:B------:R-:W-:Y:S02]  /*2f0f0*/  PRMT R64, RZ, 0x7610, R64 ;  /* 0x00007610ff407816 */ /* 0x000fe40000000040 */
[----:B------:R-:W-:Y:S02]  /*2f100*/  PRMT R62, RZ, 0x7610, R62 ;  /* 0x00007610ff3e7816 */ /* 0x000fe4000000003e */
[----:B------:R-:W-:Y:S01]  /*2f110*/  PRMT R60, RZ, 0x7610, R60 ;  /* 0x00007610ff3c7816 */ /* 0x000fe2000000003c */
[----:B--2---:R-:W-:-:S02]  /*2f120*/  @P1 IMAD.MOV.U32 R10, RZ, RZ, R20 ;  /* 0x000000ffff0a1224 */ /* 0x004fc400078e0014 */
[----:B------:R-:W2:Y:S04]  /*2f130*/  LDL R20, [R1+0xe58] ;  /* 0x000e580001147983 */ /* 0x000ea80000100800 */
[----:B------:R4:W2:Y:S02]  /*2f140*/  @P1 LDG.E.U8 R67, desc[UR20][R10.64] ;  /* 0x000000140a431981 */ /* 0x0008a4000c1e1100 */
[----:B----4-:R-:W-:Y:S02]  /*2f150*/  @P1 IMAD.MOV.U32 R11, RZ, RZ, R17 ;  /* 0x000000ffff0b1224 */ /* 0x010fe400078e0011 */
[----:B------:R-:W4:Y:S01]  /*2f160*/  LDL R17, [R1+0xe5c] ;  /* 0x000e5c0001117983 */ /* 0x000f220000100800 */
[----:B---3--:R-:W-:-:S03]  /*2f170*/  @P1 IMAD.MOV.U32 R10, RZ, RZ, R16 ;  /* 0x000000ffff0a1224 */ /* 0x008fc600078e0010 */
[----:B------:R-:W3:Y:S04]  /*2f180*/  LDL R16, [R1+0xe60] ;  /* 0x000e600001107983 */ /* 0x000ee80000100800 */
[----:B------:R0:W3:Y:S02]  /*2f190*/  @P1 LDG.E.U8 R66, desc[UR20][R10.64] ;  /* 0x000000140a421981 */ /* 0x0000e4000c1e1100 */
[----:B0-----:R-:W-:Y:S02]  /*2f1a0*/  @P4 IMAD.MOV.U32 R10, RZ, RZ, R27 ;  /* 0x000000ffff0a4224 */ /* 0x001fe400078e001b */
[----:B------:R-:W-:-:S05]  /*2f1b0*/  @P4 IMAD.MOV.U32 R11, RZ, RZ, R28 ;  /* 0x000000ffff0b4224 */ /* 0x000fca00078e001c */
[----:B------:R0:W3:Y:S01]  /*2f1c0*/  @P4 LDG.E.U8 R65, desc[UR20][R10.64] ;  /* 0x000000140a414981 */ /* 0x0000e2000c1e1100 */
[----:B------:R-:W-:Y:S01]  /*2f1d0*/  ISETP.GT.AND P1, PT, R9, 0x5d, PT ;  /* 0x0000005d0900780c */ /* 0x000fe20003f24270 */
[----:B0-----:R-:W-:Y:S02]  /*2f1e0*/  @P4 IMAD.MOV.U32 R10, RZ, RZ, R13 ;  /* 0x000000ffff0a4224 */ /* 0x001fe400078e000d */
[----:B------:R-:W-:Y:S01]  /*2f1f0*/  @P4 IMAD.MOV.U32 R11, RZ, RZ, R25 ;  /* 0x000000ffff0b4224 */ /* 0x000fe200078e0019 */
        /* <DEDUP_REMOVED lines=10> */
[----:B------:R-:W3:Y:S04]  /*2f2a0*/  LDL R14, [R1+0xe78] ;  /* 0x000e7800010e7983 */ /* 0x000ee80000100800 */
[----:B------:R0:W3:Y:S02]  /*2f2b0*/  @P3 LDG.E.U8 R60, desc[UR20][R10.64] ;  /* 0x000000140a3c3981 */ /* 0x0000e4000c1e1100 */
[----:B0-----:R-:W-:Y:S02]  /*2f2c0*/  @P1 IMAD.MOV.U32 R11, RZ, RZ, R23 ;  /* 0x000000ffff0b1224 */ /* 0x001fe400078e0017 */
[----:B------:R-:W3:Y:S01]  /*2f2d0*/  LDL R23, [R1+0xe74] ;  /* 0x000e740001177983 */ /* 0x000ee20000100800 */
[----:B------:R-:W-:Y:S01]  /*2f2e0*/  ISETP.GT.AND P4, PT, R9, 0x5e, PT ;  /* 0x0000005e0900780c */ /* 0x000fe20003f84270 */
[----:B------:R-:W-:Y:S01]  /*2f2f0*/  @P1 IMAD.MOV.U32 R10, RZ, RZ, R22 ;  /* 0x000000ffff0a1224 */ /* 0x000fe200078e0016 */
[----:B------:R-:W-:Y:S01]  /*2f300*/  PRMT R58, RZ, 0x7610, R58 ;  /* 0x00007610ff3a7816 */ /* 0x000fe2000000003a */
[----:B------:R-:W3:Y:S01]  /*2f310*/  LDL R22, [R1+0xe90] ;  /* 0x000e900001167983 */ /* 0x000ee20000100800 */
[----:B------:R-:W-:-:S04]  /*2f320*/  PRMT R56, RZ, 0x7610, R56 ;  /* 0x00007610ff387816 */ /* 0x000fc80000000038 */
[----:B------:R0:W3:Y:S01]  /*2f330*/  @P1 LDG.E.U8 R58, desc[UR20][R10.64] ;  /* 0x000000140a3a1981 */ /* 0x0000e2000c1e1100 */
[----:B------:R-:W-:Y:S02]  /*2f340*/  ISETP.GT.AND P3, PT, R9, 0x5f, PT ;  /* 0x0000005f0900780c */ /* 0x000fe40003f64270 */
[----:B------:R-:W-:Y:S01]  /*2f350*/  PRMT R18, RZ, 0x7610, R18 ;  /* 0x00007610ff127816 */ /* 0x000fe20000000012 */
[----:B0-----:R-:W-:Y:S01]  /*2f360*/  @P1 IMAD.MOV.U32 R11, RZ, RZ, R21 ;  /* 0x000000ffff0b1224 */ /* 0x001fe200078e0015 */
[----:B------:R-:W-:Y:S01]  /*2f370*/  PRMT R12, RZ, 0x7610, R12 ;  /* 0x00007610ff0c7816 */ /* 0x000fe2000000000c */
[----:B------:R-:W3:Y:S01]  /*2f380*/  LDL R21, [R1+0xe7c] ;  /* 0x000e7c0001157983 */ /* 0x000ee20000100800 */
        /* <DEDUP_REMOVED lines=9> */
[----:B------:R0:W2:Y:S02]  /*2f420*/  @P4 LDG.E.U8 R18, desc[UR20][R10.64] ;  /* 0x000000140a124981 */ /* 0x0000a4000c1e1100 */
[----:B0-----:R-:W-:Y:S02]  /*2f430*/  @P4 IMAD.MOV.U32 R10, RZ, RZ, R13 ;  /* 0x000000ffff0a4224 */ /* 0x001fe400078e000d */
[----:B------:R-:W-:-:S05]  /*2f440*/  @P4 IMAD.MOV.U32 R11, RZ, RZ, R25 ;  /* 0x000000ffff0b4224 */ /* 0x000fca00078e0019 */
[----:B------:R0:W3:Y:S02]  /*2f450*/  @P4 LDG.E.U8 R12, desc[UR20][R10.64] ;  /* 0x000000140a0c4981 */ /* 0x0000e4000c1e1100 */
[----:B0-----:R-:W-:Y:S02]  /*2f460*/  @P3 IMAD.MOV.U32 R10, RZ, RZ, R19 ;  /* 0x000000ffff0a3224 */ /* 0x001fe400078e0013 */
[----:B------:R-:W-:-:S05]  /*2f470*/  @P3 IMAD.MOV.U32 R11, RZ, RZ, R24 ;  /* 0x000000ffff0b3224 */ /* 0x000fca00078e0018 */
[----:B------:R0:W4:Y:S02]  /*2f480*/  @P3 LDG.E.U8 R15, desc[UR20][R10.64] ;  /* 0x000000140a0f3981 */ /* 0x000124000c1e1100 */
[----:B0-----:R-:W-:Y:S02]  /*2f490*/  @P3 IMAD.MOV.U32 R10, RZ, RZ, R14 ;  /* 0x000000ffff0a3224 */ /* 0x001fe400078e000e */
[----:B------:R-:W-:-:S05]  /*2f4a0*/  @P3 IMAD.MOV.U32 R11, RZ, RZ, R23 ;  /* 0x000000ffff0b3224 */ /* 0x000fca00078e0017 */
[----:B------:R-:W4:Y:S04]  /*2f4b0*/  @P3 LDG.E.U8 R4, desc[UR20][R10.64] ;  /* 0x000000140a043981 */ /* 0x000f28000c1e1100 */
[----:B--2---:R0:W-:Y:S04]  /*2f4c0*/  STL [R1+0x244], R18 ;  /* 0x0002441201007387 */ /* 0x0041e80000100800 */
[----:B------:R-:W2:Y:S04]  /*2f4d0*/  LDL R13, [R1+0xe9c] ;  /* 0x000e9c00010d7983 */ /* 0x000ea80000100800 */
[----:B0-----:R-:W2:Y:S04]  /*2f4e0*/  LDL R18, [R1+0xe94] ;  /* 0x000e940001127983 */ /* 0x001ea80000100800 */
[----:B---3--:R0:W-:Y:S04]  /*2f4f0*/  STL [R1+0x240], R12 ;  /* 0x0002400c01007387 */ /* 0x0081e80000100800 */
[----:B------:R-:W3:Y:S04]  /*2f500*/  LDL R25, [R1+0xea4] ;  /* 0x000ea40001197983 */ /* 0x000ee80000100800 */
[----:B------:R-:W3:Y:S04]  /*2f510*/  LDL R19, [R1+0xea8] ;  /* 0x000ea80001137983 */ /* 0x000ee80000100800 */
[----:B0-----:R-:W3:Y:S04]  /*2f520*/  LDL R12, [R1+0xea0] ;  /* 0x000ea000010c7983 */ /* 0x001ee80000100800 */
[----:B------:R-:W3:Y:S04]  /*2f530*/  LDL R24, [R1+0xeac] ;  /* 0x000eac0001187983 */ /* 0x000ee80000100800 */
[----:B----4-:R0:W-:Y:S04]  /*2f540*/  STL [R1+0x23c], R15 ;  /* 0x00023c0f01007387 */ /* 0x0101e80000100800 */
[----:B------:R-:W4:Y:S04]  /*2f550*/  LDL R14, [R1+0xeb4] ;  /* 0x000eb400010e7983 */ /* 0x000f280000100800 */
[----:B0-----:R-:W4:Y:S04]  /*2f560*/  LDL R15, [R1+0xeb0] ;  /* 0x000eb000010f7983 */ /* 0x001f280000100800 */
[----:B------:R0:W-:Y:S01]  /*2f570*/  STL [R1+0x234], R4 ;  /* 0x0002340401007387 */ /* 0x0001e20000100800 */
[----:B------:R-:W-:-:S02]  /*2f580*/  ISETP.GT.AND P1, PT, R9, 0x60, PT ;  /* 0x000000600900780c */ /* 0x000fc40003f24270 */
[----:B------:R-:W-:Y:S01]  /*2f590*/  ISETP.GT.AND P4, PT, R9, 0x61, PT ;  /* 0x000000610900780c */ /* 0x000fe20003f84270 */
[----:B------:R-:W4:Y:S01]  /*2f5a0*/  LDL R23, [R1+0xd0c] ;  /* 0x000d0c0001177983 */ /* 0x000f220000100800 */
[----:B------:R-:W-:Y:S02]  /*2f5b0*/  PRMT R54, RZ, 0x7610, R54 ;  /* 0x00007610ff367816 */ /* 0x000fe40000000036 */
[----:B------:R-:W-:Y:S01]  /*2f5c0*/  PRMT R52, RZ, 0x7610, R52 ;  /* 0x00007610ff347816 */ /* 0x000fe20000000034 */
[----:B------:R-:W4:Y:S04]  /*2f5d0*/  LDL R28, [R1+0xd1c] ;  /* 0x000d1c00011c7983 */ /* 0x000f280000100800 */
[----:B0-----:R-:W4:Y:S02]  /*2f5e0*/  LDL R4, [R1+0xeb8] ;  /* 0x000eb80001047983 */ /* 0x001f240000100800 */
[----:B------:R-:W-:-:S02]  /*2f5f0*/  @P1 IMAD.MOV.U32 R10, RZ, RZ, R20 ;  /* 0x000000ffff0a1224 */ /* 0x000fc400078e0014 */
[----:B------:R-:W-:Y:S01]  /*2f600*/  @P1 IMAD.MOV.U32 R11, RZ, RZ, R21 ;  /* 0x000000ffff0b1224 */ /* 0x000fe200078e0015 */
[----:B------:R-:W4:Y:S04]  /*2f610*/  LDL R20, [R1+0xec0] ;  /* 0x000ec00001147983 */ /* 0x000f280000100800 */
[----:B------:R-:W4:Y:S04]  /*2f620*/  LDL R21, [R1+0xebc] ;  /* 0x000ebc0001157983 */ /* 0x000f280000100800 */
[----:B------:R0:W4:Y:S01]  /*2f630*/  @P1 LDG.E.U8 R54, desc[UR20][R10.64] ;  /* 0x000000140a361981 */ /* 0x000122000c1e1100 */
[----:B------:R-:W-:-:S02]  /*2f640*/  ISETP.GT.AND P3, PT, R9, 0x62, PT ;  /* 0x000000620900780c */ /* 0x000fc40003f64270 */
[----:B------:R-:W-:Y:S01]  /*2f650*/  PRMT R50, RZ, 0x7610, R50 ;  /* 0x00007610ff327816 */ /* 0x000fe20000000032 */
[----:B------:R-:W4:Y:S01]  /*2f660*/  LDL R26, [R1+0xd30] ;  /* 0x000d3000011a7983 */ /* 0x000f220000100800 */
[----:B------:R-:W-:-:S03]  /*2f670*/  PRMT R48, RZ, 0x7610, R48 ;  /* 0x00007610ff307816 */ /* 0x000fc60000000030 */
[----:B------:R-:W4:Y:S01]  /*2f680*/  LDL R27, [R1+0xd2c] ;  /* 0x000d2c00011b7983 */ /* 0x000f220000100800 */
[----:B0-----:R-:W-:Y:S02]  /*2f690*/  @P1 IMAD.MOV.U32 R10, RZ, RZ, R16 ;  /* 0x000000ffff0a1224 */ /* 0x001fe400078e0010 */
[----:B------:R-:W-:Y:S01]  /*2f6a0*/  @P1 IMAD.MOV.U32 R11, RZ, RZ, R17 ;  /* 0x000000ffff0b1224 */ /* 0x000fe200078e0011 */
[----:B------:R-:W4:Y:S04]  /*2f6b0*/  LDL R16, [R1+0xd08] ;  /* 0x000d080001107983 */ /* 0x000f280000100800 */
[----:B------:R0:W4:Y:S04]  /*2f6c0*/  @P1 LDG.E.U8 R52, desc[UR20][R10.64] ;  /* 0x000000140a341981 */ /* 0x000128000c1e1100 */
[----:B------:R-:W4:Y:S01]  /*2f6d0*/  LDL R17, [R1+0xd04] ;  /* 0x000d040001117983 */ /* 0x000f220000100800 */
[----:B------:R-:W-:-:S02]  /*2f6e0*/  ISETP.GT.AND P1, PT, R9, 0x63, PT ;  /* 0x000000630900780c */ /* 0x000fc40003f24270 */
[----:B------:R-:W-:Y:S01]  /*2f6f0*/  PRMT R29, RZ, 0x7610, R29 ;  /* 0x00007610ff1d7816 */ /* 0x000fe2000000001d */
[----:B------:R-:W4:Y:S01]  /*2f700*/  LDL R31, [R1+0xd4c] ;  /* 0x000d4c00011f7983 */ /* 0x000f220000100800 */
[----:B0-----:R-:W-:-:S03]  /*2f710*/  @P4 IMAD.MOV.U32 R11, RZ, RZ, R22 ;  /* 0x000000ffff0b4224 */ /* 0x001fc600078e0016 */
[----:B------:R-:W4:Y:S04]  /*2f720*/  LDL R22, [R1+0xd10] ;  /* 0x000d100001167983 */ /* 0x000f280000100800 */
[----:B------:R-:W4:Y:S04]  /*2f730*/  LDL R30, [R1+0xd50] ;  /* 0x000d5000011e7983 */ /* 0x000f280000100800 */
[----:B------:R-:W4:Y:S04]  /*2f740*/  LDL R33, [R1+0xd5c] ;  /* 0x000d5c0001217983 */ /* 0x000f280000100800 */
[----:B------:R-:W4:Y:S01]  /*2f750*/  LDL R32, [R1+0xd60] ;  /* 0x000d600001207983 */ /* 0x000f220000100800 */
[----:B--2---:R-:W-:-:S03]  /*2f760*/  @P4 IMAD.MOV.U32 R10, RZ, RZ, R18 ;  /* 0x000000ffff0a4224 */ /* 0x004fc600078e0012 */
[----:B------:R-:W2:Y:S04]  /*2f770*/  LDL R18, [R1+0xd18] ;  /* 0x000d180001127983 */ /* 0x000ea80000100800 */
[----:B------:R0:W2:Y:S02]  /*2f780*/  @P4 LDG.E.U8 R50, desc[UR20][R10.64] ;  /* 0x000000140a324981 */ /* 0x0000a4000c1e1100 */
[----:B0-----:R-:W-:Y:S02]  /*2f790*/  PRMT R10, RZ, 0x7610, R10 ;  /* 0x00007610ff0a7816 */ /* 0x001fe4000000000a */
[----:B---3--:R0:W3:Y:S02]  /*2f7a0*/  @P4 LDG.E.U8 R48, desc[UR20][R12.64] ;  /* 0x000000140c304981 */ /* 0x0080e4000c1e1100 */
[----:B0-----:R-:W-:-:S02]  /*2f7b0*/  @P3 IMAD.MOV.U32 R12, RZ, RZ, R19 ;  /* 0x000000ffff0c3224 */ /* 0x001fc400078e0013 */
[----:B------:R-:W-:Y:S01]  /*2f7c0*/  @P3 IMAD.MOV.U32 R13, RZ, RZ, R25 ;  /* 0x000000ffff0d3224 */ /* 0x000fe200078e0019 */
[----:B------:R-:W2:Y:S04]  /*2f7d0*/  LDL R19, [R1+0xd14] ;  /* 0x000d140001137983 */ /* 0x000ea80000100800 */
[----:B------:R-:W3:Y:S04]  /*2f7e0*/  LDL R25, [R1+0xd20] ;  /* 0x000d200001197983 */ /* 0x000ee80000100800 */
[----:B------:R4:W3:Y:S02]  /*2f7f0*/  @P3 LDG.E.U8 R10, desc[UR20][R12.64] ;  /* 0x000000140c0a3981 */ /* 0x0008e4000c1e1100 */
[----:B----4-:R-:W-:-:S02]  /*2f800*/  @P3 IMAD.MOV.U32 R12, RZ, RZ, R15 ;  /* 0x000000ffff0c3224 */ /* 0x010fc400078e000f */
[----:B------:R-:W-:Y:S02]  /*2f810*/  @P1 IMAD.MOV.U32 R15, RZ, RZ, R14 ;  /* 0x000000ffff0f1224 */ /* 0x000fe400078e000e */
[----:B------:R-:W-:Y:S02]  /*2f820*/  @P3 IMAD.MOV.U32 R13, RZ, RZ, R24 ;  /* 0x000000ffff0d3224 */ /* 0x000fe400078e0018 */
[----:B------:R-:W4:Y:S01]  /*2f830*/  LDL R24, [R1+0x34c] ;  /* 0x00034c0001187983 */ /* 0x000f220000100800 */
[----:B------:R-:W-:-:S03]  /*2f840*/  @P1 IMAD.MOV.U32 R14, RZ, RZ, R4 ;  /* 0x000000ffff0e1224 */ /* 0x000fc600078e0004 */
[----:B------:R-:W4:Y:S01]  /*2f850*/  LDL R4, [R1+0x350] ;  /* 0x0003500001047983 */ /* 0x000f220000100800 */
[----:B------:R-:W-:-:S06]  /*2f860*/  PRMT R11, RZ, 0x7610, R11 ;  /* 0x00007610ff0b7816 */ /* 0x000fcc000000000b */
[----:B------:R0:W4:Y:S01]  /*2f870*/  @P3 LDG.E.U8 R11, desc[UR20][R12.64] ;  /* 0x000000140c0b3981 */ /* 0x000122000c1e1100 */
[----:B------:R-:W-:Y:S02]  /*2f880*/  ISETP.GT.AND P3, PT, R9, 0x64, PT ;  /* 0x000000640900780c */ /* 0x000fe40003f64270 */
[----:B0-----:R-:W-:Y:S02]  /*2f890*/  PRMT R12, RZ, 0x7610, R12 ;  /* 0x00007610ff0c7816 */ /* 0x001fe4000000000c */
[----:B------:R-:W-:-:S04]  /*2f8a0*/  PRMT R13, RZ, 0x7610, R13 ;  /* 0x00007610ff0d7816 */ /* 0x000fc8000000000d */
[----:B------:R0:W4:Y:S02]  /*2f8b0*/  @P1 LDG.E.U8 R12, desc[UR20][R14.64] ;  /* 0x000000140e0c1981 */ /* 0x000124000c1e1100 */
[----:B0-----:R-:W-:Y:S02]  /*2f8c0*/  @P1 IMAD.MOV.U32 R14, RZ, RZ, R20 ;  /* 0x000000ffff0e1224 */ /* 0x001fe400078e0014 */
[----:B------:R-:W-:Y:S01]  /*2f8d0*/  @P1 IMAD.MOV.U32 R15, RZ, RZ, R21 ;  /* 0x000000ffff0f1224 */ /* 0x000fe200078e0015 */
[----:B------:R-:W-:Y:S01]  /*2f8e0*/  ISETP.GT.AND P4, PT, R9, 0x65, PT ;  /* 0x000000650900780c */ /* 0x000fe20003f84270 */
[----:B------:R-:W4:Y:S04]  /*2f8f0*/  LDL R21, [R1+0xd24] ;  /* 0x000d240001157983 */ /* 0x000f280000100800 */
[----:B------:R0:W4:Y:S04]  /*2f900*/  @P1 LDG.E.U8 R13, desc[UR20][R14.64] ;  /* 0x000000140e0d1981 */ /* 0x000128000c1e1100 */
[----:B------:R-:W4:Y:S01]  /*2f910*/  LDL R20, [R1+0xd28] ;  /* 0x000d280001147983 */ /* 0x000f220000100800 */
[----:B0-----:R-:W-:-:S02]  /*2f920*/  PRMT R14, RZ, 0x7610, R14 ;  /* 0x00007610ff0e7816 */ /* 0x001fc4000000000e */
[----:B------:R-:W-:-:S04]  /*2f930*/  PRMT R15, RZ, 0x7610, R15 ;  /* 0x00007610ff0f7816 */ /* 0x000fc8000000000f */
[----:B------:R0:W4:Y:S01]  /*2f940*/  @P3 LDG.E.U8 R14, desc[UR20][R16.64] ;  /* 0x00000014100e3981 */ /* 0x000122000c1e1100 */
[----:B------:R-:W-:Y:S01]  /*2f950*/  ISETP.GT.AND P1, PT, R9, 0x66, PT ;  /* 0x000000660900780c */ /* 0x000fe20003f24270 */
[----:B0-----:R-:W-:Y:S02]  /*2f960*/  @P3 IMAD.MOV.U32 R16, RZ, RZ, R22 ;  /* 0x000000ffff103224 */ /* 0x001fe400078e0016 */
[----:B------:R-:W-:Y:S01]  /*2f970*/  @P3 IMAD.MOV.U32 R17, RZ, RZ, R23 ;  /* 0x000000ffff113224 */ /* 0x000fe200078e0017 */
[----:B------:R-:W4:Y:S04]  /*2f980*/  LDL R22, [R1+0xd38] ;  /* 0x000d380001167983 */ /* 0x000f280000100800 */
[----:B------:R0:W4:Y:S04]  /*2f990*/  @P3 LDG.E.U8 R15, desc[UR20][R16.64] ;  /* 0x00000014100f3981 */ /* 0x000128000c1e1100 */
[----:B------:R-:W4:Y:S01]  /*2f9a0*/  LDL R23, [R1+0xd34] ;  /* 0x000d340001177983 */ /* 0x000f220000100800 */
[----:B0-----:R-:W-:-:S02]  /*2f9b0*/  PRMT R16, RZ, 0x7610, R16 ;  /* 0x00007610ff107816 */ /* 0x001fc40000000010 */
[----:B------:R-:W-:-:S04]  /*2f9c0*/  PRMT R17, RZ, 0x7610, R17 ;  /* 0x00007610ff117816 */ /* 0x000fc80000000011 */
[----:B--2---:R3:W2:Y:S02]  /*2f9d0*/  @P4 LDG.E.U8 R16, desc[UR20][R18.64] ;  /* 0x0000001412104981 */ /* 0x0046a4000c1e1100 */
[----:B---3--:R-:W-:Y:S02]  /*2f9e0*/  @P4 IMAD.MOV.U32 R18, RZ, RZ, R25 ;  /* 0x000000ffff124224 */ /* 0x008fe400078e0019 */
[----:B------:R-:W-:Y:S01]  /*2f9f0*/  @P4 IMAD.MOV.U32 R19, RZ, RZ, R28 ;  /* 0x000000ffff134224 */ /* 0x000fe200078e001c */
[----:B------:R-:W3:Y:S04]  /*2fa00*/  LDL R25, [R1+0xd40] ;  /* 0x000d400001197983 */ /* 0x000ee80000100800 */
[----:B------:R4:W2:Y:S04]  /*2fa10*/  @P4 LDG.E.U8 R17, desc[UR20][R18.64] ;  /* 0x0000001412114981 */ /* 0x0008a8000c1e1100 */
[----:B------:R-:W2:Y:S01]  /*2fa20*/  LDL R28, [R1+0xd3c] ;  /* 0x000d3c00011c7983 */ /* 0x000ea20000100800 */
[----:B----4-:R-:W-:-:S03]  /*2fa30*/  @P1 IMAD.MOV.U32 R19, RZ, RZ, R24 ;  /* 0x000000ffff131224 */ /* 0x010fc600078e0018 */
[----:B------:R-:W4:Y:S01]  /*2fa40*/  LDL R24, [R1+0xd44] ;  /* 0x000d440001187983 */ /* 0x000f220000100800 */
[----:B------:R-:W-:-:S03]  /*2fa50*/  @P1 IMAD.MOV.U32 R18, RZ, RZ, R4 ;  /* 0x000000ffff121224 */ /* 0x000fc600078e0004 */
[----:B------:R-:W4:Y:S04]  /*2fa60*/  LDL R4, [R1+0xd48] ;  /* 0x000d480001047983 */ /* 0x000f280000100800 */
[----:B------:R0:W4:Y:S01]  /*2fa70*/  @P1 LDG.E.U8 R29, desc[UR20][R18.64] ;  /* 0x00000014121d1981 */ /* 0x000122000c1e1100 */
[C---:B------:R-:W-:Y:S02]  /*2fa80*/  ISETP.GT.AND P3, PT, R9.reuse, 0x68, PT ;  /* 0x000000680900780c */ /* 0x040fe40003f64270 */
[----:B0-----:R-:W-:Y:S02]  /*2fa90*/  PRMT R18, RZ, 0x7610, R18 ;  /* 0x00007610ff127816 */ /* 0x001fe40000000012 */
[----:B------:R-:W-:Y:S02]  /*2faa0*/  PRMT R19, RZ, 0x7610, R19 ;  /* 0x00007610ff137816 */ /* 0x000fe40000000013 */
[----:B------:R-:W-:-:S07]  /*2fab0*/  ISETP.GT.AND P4, PT, R9, 0x69, PT ;  /* 0x000000690900780c */ /* 0x000fce0003f84270 */
[----:B------:R0:W4:Y:S02]  /*2fac0*/  @P3 LDG.E.U8 R18, desc[UR20][R20.64] ;  /* 0x0000001414123981 */ /* 0x000124000c1e1100 */
[----:B0-----:R-:W-:Y:S02]  /*2fad0*/  @P3 IMAD.MOV.U32 R20, RZ, RZ, R26 ;  /* 0x000000ffff143224 */ /* 0x001fe400078e001a */
[----:B------:R-:W-:Y:S01]  /*2fae0*/  @P3 IMAD.MOV.U32 R21, RZ, RZ, R27 ;  /* 0x000000ffff153224 */ /* 0x000fe200078e001b */
[----:B------:R-:W4:Y:S04]  /*2faf0*/  LDL R26, [R1+0xd58] ;  /* 0x000d5800011a7983 */ /* 0x000f280000100800 */
[----:B------:R0:W4:Y:S01]  /*2fb00*/  @P3 LDG.E.U8 R19, desc[UR20][R20.64] ;  /* 0x0000001414133981 */ /* 0x000122000c1e1100 */
[----:B------:R-:W-:-:S03]  /*2fb10*/  ISETP.GT.AND P3, PT, R9, 0x6a, PT ;  /* 0x0000006a0900780c */ /* 0x000fc60003f64270 */
[----:B------:R-:W4:Y:S01]  /*2fb20*/  LDL R27, [R1+0xd54] ;  /* 0x000d5400011b7983 */ /* 0x000f220000100800 */
[----:B0-----:R-:W-:-:S06]  /*2fb30*/  PRMT R20, RZ, 0x7610, R20 ;  /* 0x00007610ff147816 */ /* 0x001fcc0000000014 */
[----:B------:R3:W4:Y:S02]  /*2fb40*/  @P4 LDG.E.U8 R20, desc[UR20][R22.64] ;  /* 0x0000001416144981 */ /* 0x000724000c1e1100 */
[----:B---3--:R-:W-:Y:S02]  /*2fb50*/  @P4 IMAD.MOV.U32 R22, RZ, RZ, R25 ;  /* 0x000000ffff164224 */ /* 0x008fe400078e0019 */
[----:B--2---:R-:W-:Y:S02]  /*2fb60*/  @P4 IMAD.MOV.U32 R23, RZ, RZ, R28 ;  /* 0x000000ffff174224 */ /* 0x004fe400078e001c */
[----:B----4-:R-:W-:Y:S02]  /*2fb70*/  @P3 IMAD.MOV.U32 R25, RZ, RZ, R24 ;  /* 0x000000ffff193224 */ /* 0x010fe400078e0018 */
[----:B------:R-:W-:Y:S01]  /*2fb80*/  @P3 IMAD.MOV.U32 R24, RZ, RZ, R4 ;  /* 0x000000ffff183224 */ /* 0x000fe200078e0004 */
[----:B------:R0:W-:Y:S04]  /*2fb90*/  STL [R1+0x230], R29 ;  /* 0x0002301d01007387 */ /* 0x0001e80000100800 */
[----:B------:R-:W2:Y:S04]  /*2fba0*/  LDL R28, [R1+0xd68] ;  /* 0x000d6800011c7983 */ /* 0x000ea80000100800 */
[----:B------:R-:W3:Y:S04]  /*2fbb0*/  LDL R4, [R1+0xd70] ;  /* 0x000d700001047983 */ /* 0x000ee80000100800 */
[----:B0-----:R-:W2:Y:S01]  /*2fbc0*/  LDL R29, [R1+0xd64] ;  /* 0x000d6400011d7983 */ /* 0x001ea20000100800 */
[----:B------:R-:W-:-:S03]  /*2fbd0*/  PRMT R21, RZ, 0x7610, R21 ;  /* 0x00007610ff157816 */ /* 0x000fc60000000015 */
[----:B------:R-:W4:Y:S04]  /*2fbe0*/  LDL R34, [R1+0xd6c] ;  /* 0x000d6c0001227983 */ /* 0x000f280000100800 */
[----:B------:R0:W3:Y:S01]  /*2fbf0*/  @P4 LDG.E.U8 R21, desc[UR20][R22.64] ;  /* 0x0000001416154981 */ /* 0x0000e2000c1e1100 */
[----:B------:R-:W-:-:S03]  /*2fc00*/  ISETP.GT.AND P4, PT, R9, 0x6b, PT ;  /* 0x0000006b0900780c */ /* 0x000fc60003f84270 */
[----:B------:R-:W4:Y:S04]  /*2fc10*/  LDL R35, [R1+0xd90] ;  /* 0x000d900001237983 */ /* 0x000f280000100800 */
[----:B------:R-:W4:Y:S01]  /*2fc20*/  LDL R37, [R1+0xd8c] ;  /* 0x000d8c0001257983 */ /* 0x000f220000100800 */
[----:B0-----:R-:W-:Y:S02]  /*2fc30*/  PRMT R22, RZ, 0x7610, R22 ;  /* 0x00007610ff167816 */ /* 0x001fe40000000016 */
[----:B------:R-:W-:Y:S01]  /*2fc40*/  PRMT R23, RZ, 0x7610, R23 ;  /* 0x00007610ff177816 */ /* 0x000fe20000000017 */
[----:B------:R-:W4:Y:S04]  /*2fc50*/  LDL R36, [R1+0xdec] ;  /* 0x000dec0001247983 */ /* 0x000f280000100800 */
[----:B------:R0:W4:Y:S01]  /*2fc60*/  @P3 LDG.E.U8 R22, desc[UR20][R24.64] ;  /* 0x0000001418163981 */ /* 0x000122000c1e1100 */
[----:B------:R-:W-:-:S03]  /*2fc70*/  ISETP.GT.AND P5, PT, R9, 0x78, PT ;  /* 0x000000780900780c */ /* 0x000fc60003fa4270 */
[----:B------:R-:W4:Y:S04]  /*2fc80*/  LDL R39, [R1+0xd94] ;  /* 0x000d940001277983 */ /* 0x000f280000100800 */
[----:B------:R-:W4:Y:S01]  /*2fc90*/  LDL R38, [R1+0xd98] ;  /* 0x000d980001267983 */ /* 0x000f220000100800 */
[----:B0-----:R-:W-:Y:S02]  /*2fca0*/  @P3 IMAD.MOV.U32 R24, RZ, RZ, R30 ;  /* 0x000000ffff183224 */ /* 0x001fe400078e001e */
[----:B------:R-:W-:Y:S01]  /*2fcb0*/  @P3 IMAD.MOV.U32 R25, RZ, RZ, R31 ;  /* 0x000000ffff193224 */ /* 0x000fe200078e001f */
[----:B------:R-:W4:Y:S04]  /*2fcc0*/  LDL R30, [R1+0xd88] ;  /* 0x000d8800011e7983 */ /* 0x000f280000100800 */
[----:B------:R0:W4:Y:S01]  /*2fcd0*/  @P3 LDG.E.U8 R23, desc[UR20][R24.64] ;  /* 0x0000001418173981 */ /* 0x000122000c1e1100 */
[----:B------:R-:W-:-:S03]  /*2fce0*/  ISETP.GT.AND P3, PT, R9, 0x6c, PT ;  /* 0x0000006c0900780c */ /* 0x000fc60003f64270 */
[----:B------:R-:W4:Y:S04]  /*2fcf0*/  LDL R31, [R1+0xd84] ;  /* 0x000d8400011f7983 */ /* 0x000f280000100800 */
[----:B------:R-:W4:Y:S01]  /*2fd00*/  LDL R40, [R1+0xdf4] ;  /* 0x000df40001287983 */ /* 0x000f220000100800 */
[----:B0-----:R-:W-:Y:S02]  /*2fd10*/  PRMT R24, RZ, 0x7610, R24 ;  /* 0x00007610ff187816 */ /* 0x001fe40000000018 */
[----:B------:R-:W-:Y:S01]  /*2fd20*/  PRMT R25, RZ, 0x7610, R25 ;  /* 0x00007610ff197816 */ /* 0x000fe20000000019 */
[----:B------:R-:W4:Y:S04]  /*2fd30*/  LDL R43, [R1+0xda4] ;  /* 0x000da400012b7983 */ /* 0x000f280000100800 */
[----:B------:R0:W4:Y:S04]  /*2fd40*/  @P4 LDG.E.U8 R24, desc[UR20][R26.64] ;  /* 0x000000141a184981 */ /* 0x000128000c1e1100 */
[----:B------:R-:W4:Y:S04]  /*2fd50*/  LDL R42, [R1+0xda8] ;  /* 0x000da800012a7983 */ /* 0x000f280000100800 */
[----:B------:R-:W4:Y:S01]  /*2fd60*/  LDL R41, [R1+0xdac] ;  /* 0x000dac0001297983 */ /* 0x000f220000100800 */
[----:B0-----:R-:W-:-:S02]  /*2fd70*/  @P4 IMAD.MOV.U32 R26, RZ, RZ, R32 ;  /* 0x000000ffff1a4224 */ /* 0x001fc400078e0020 */
[----:B------:R-:W-:Y:S01]  /*2fd80*/  @P4 IMAD.MOV.U32 R27, RZ, RZ, R33 ;  /* 0x000000ffff1b4224 */ /* 0x000fe200078e0021 */
[----:B------:R-:W4:Y:S04]  /*2fd90*/  LDL R32, [R1+0xde8] ;  /* 0x000de80001207983 */ /* 0x000f280000100800 */
[----:B------:R0:W4:Y:S04]  /*2fda0*/  @P4 LDG.E.U8 R25, desc[UR20][R26.64] ;  /* 0x000000141a194981 */ /* 0x000128000c1e1100 */
[----:B------:R-:W4:Y:S04]  /*2fdb0*/  LDL R33, [R1+0xde4] ;  /* 0x000de40001217983 */ /* 0x000f280000100800 */
[----:B------:R-:W4:Y:S01]  /*2fdc0*/  LDL R46, [R1+0xe04] ;  /* 0x000e0400012e7983 */ /* 0x000f220000100800 */
[----:B0-----:R-:W-:-:S03]  /*2fdd0*/  PRMT R26, RZ, 0x7610, R26 ;  /* 0x00007610ff1a7816 */ /* 0x001fc6000000001a */
[----:B------:R-:W4:Y:S04]  /*2fde0*/  LDL R87, [R1+0xdb4] ;  /* 0x000db40001577983 */ /* 0x000f280000100800 */
[----:B------:R-:W4:Y:S04]  /*2fdf0*/  LDL R85, [R1+0xdb8] ;  /* 0x000db80001557983 */ /* 0x000f280000100800 */
[----:B------:R-:W4:Y:S04]  /*2fe00*/  LDL R45, [R1+0xdbc] ;  /* 0x000dbc00012d7983 */ /* 0x000f280000100800 */
[----:B------:R-:W4:Y:S04]  /*2fe10*/  LDL R44, [R1+0xdc0] ;  /* 0x000dc000012c7983 */ /* 0x000f280000100800 */
[----:B------:R-:W4:Y:S04]  /*2fe20*/  LDL R73, [R1+0xe14] ;  /* 0x000e140001497983 */ /* 0x000f280000100800 */
[----:B------:R-:W4:Y:S04]  /*2fe30*/  LDL R47, [R1+0xe1c] ;  /* 0x000e1c00012f7983 */ /* 0x000f280000100800 */
[----:B------:R-:W4:Y:S04]  /*2fe40*/  LDL R93, [R1+0xdcc] ;  /* 0x000dcc00015d7983 */ /* 0x000f280000100800 */
[----:B--2---:R3:W2:Y:S02]  /*2fe50*/  @P3 LDG.E.U8 R26, desc[UR20][R28.64] ;  /* 0x000000141c1a3981 */ /* 0x0046a4000c1e1100 */
[----:B---3--:R-:W-:-:S02]  /*2fe60*/  @P3 IMAD.MOV.U32 R28, RZ, RZ, R4 ;  /* 0x000000ffff1c3224 */ /* 0x008fc400078e0004 */
[----:B------:R-:W3:Y:S01]  /*2fe70*/  LDL R4, [R1+0xdf0] ;  /* 0x000df00001047983 */ /* 0x000ee20000100800 */
[----:B------:R-:W-:Y:S01]  /*2fe80*/  ISETP.GT.AND P4, PT, R9, 0x70, PT ;  /* 0x000000700900780c */ /* 0x000fe20003f84270 */
[----:B----4-:R-:W-:Y:S01]  /*2fe90*/  @P3 IMAD.MOV.U32 R29, RZ, RZ, R34 ;  /* 0x000000ffff1d3224 */ /* 0x010fe200078e0022 */
[----:B------:R-:W-:Y:S01]  /*2fea0*/  PRMT R27, RZ, 0x7610, R27 ;  /* 0x00007610ff1b7816 */ /* 0x000fe2000000001b */
[----:B------:R-:W4:Y:S05]  /*2feb0*/  LDL R34, [R1+0xd78] ;  /* 0x000d780001227983 */ /* 0x000f2a0000100800 */
[----:B------:R0:W2:Y:S02]  /*2fec0*/  @P3 LDG.E.U8 R27, desc[UR20][R28.64] ;  /* 0x000000141c1b3981 */ /* 0x0000a4000c1e1100 */
[----:B0-----:R-:W-:-:S02]  /*2fed0*/  PRMT R28, RZ, 0x7610, R28 ;  /* 0x00007610ff1c7816 */ /* 0x001fc4000000001c */
[----:B------:R-:W-:-:S04]  /*2fee0*/  PRMT R29, RZ, 0x7610, R29 ;  /* 0x00007610ff1d7816 */ /* 0x000fc8000000001d */
[----:B------:R0:W2:Y:S02]  /*2fef0*/  @P4 LDG.E.U8 R28, desc[UR20][R30.64] ;  /* 0x000000141e1c4981 */ /* 0x0000a4000c1e1100 */
[----:B0-----:R-:W-:Y:S02]  /*2ff00*/  @P4 IMAD.MOV.U32 R30, RZ, RZ, R35 ;  /* 0x000000ffff1e4224 */ /* 0x001fe400078e0023 */
[----:B------:R-:W-:Y:S01]  /*2ff10*/  @P4 IMAD.MOV.U32 R31, RZ, RZ, R37 ;  /* 0x000000ffff1f4224 */ /* 0x000fe200078e0025 */
[----:B------:R-:W4:Y:S04]  /*2ff20*/  LDL R35, [R1+0xd74] ;  /* 0x000d740001237983 */ /* 0x000f280000100800 */
[----:B------:R0:W2:Y:S04]  /*2ff30*/  @P4 LDG.E.U8 R29, desc[UR20][R30.64] ;  /* 0x000000141e1d4981 */ /* 0x0000a8000c1e1100 */
[----:B------:R-:W2:Y:S01]  /*2ff40*/  LDL R37, [R1+0xd9c] ;  /* 0x000d9c0001257983 */ /* 0x000ea20000100800 */
[----:B0-----:R-:W-:-:S06]  /*2ff50*/  PRMT R30, RZ, 0x7610, R30 ;  /* 0x00007610ff1e7816 */ /* 0x001fcc000000001e */
[----:B------:R0:W2:Y:S02]  /*2ff60*/  @P5 LDG.E.U8 R30, desc[UR20][R32.64] ;  /* 0x00000014201e5981 */ /* 0x0000a4000c1e1100 */
[----:B0-----:R-:W-:Y:S02]  /*2ff70*/  @P5 IMAD.MOV.U32 R33, RZ, RZ, R36 ;  /* 0x000000ffff215224 */ /* 0x001fe400078e0024 */
[----:B------:R-:W2:Y:S01]  /*2ff80*/  LDL R36, [R1+0xda0] ;  /* 0x000da00001247983 */ /* 0x000ea20000100800 */
[----:B---3--:R-:W-:-:S03]  /*2ff90*/  @P5 IMAD.MOV.U32 R32, RZ, RZ, R4 ;  /* 0x000000ffff205224 */ /* 0x008fc600078e0004 */
[----:B------:R-:W3:Y:S01]  /*2ffa0*/  LDL R4, [R1+0xdf8] ;  /* 0x000df80001047983 */ /* 0x000ee20000100800 */
[C---:B------:R-:W-:Y:S02]  /*2ffb0*/  ISETP.GT.AND P3, PT, R9.reuse, 0x6d, PT ;  /* 0x0000006d0900780c */ /* 0x040fe40003f64270 */
[----:B------:R-:W-:Y:S02]  /*2ffc0*/  PRMT R31, RZ, 0x7610, R31 ;  /* 0x00007610ff1f7816 */ /* 0x000fe4000000001f */
[----:B------:R-:W-:-:S04]  /*2ffd0*/  ISETP.GT.AND P4, PT, R9, 0x71, PT ;  /* 0x000000710900780c */ /* 0x000fc80003f84270 */
[----:B------:R0:W3:Y:S01]  /*2ffe0*/  @P5 LDG.E.U8 R31, desc[UR20][R32.64] ;  /* 0x00000014201f5981 */ /* 0x0000e2000c1e1100 */
[----:B------:R-:W-:Y:S02]  /*2fff0*/  ISETP.GT.AND P5, PT, R9, 0x79, PT ;  /* 0x000000790900780c */ /* 0x000fe40003fa4270 */
[----:B0-----:R-:W-:Y:S02]  /*30000*/  PRMT R32, RZ, 0x7610, R32 ;  /* 0x00007610ff207816 */ /* 0x001fe40000000020 */
[----:B------:R-:W-:-:S04]  /*30010*/  PRMT R33, RZ, 0x7610, R33 ;  /* 0x00007610ff217816 */ /* 0x000fc80000000021 */
[----:B----4-:R0:W4:Y:S02]  /*30020*/  @P3 LDG.E.U8 R32, desc[UR20][R34.64] ;  /* 0x0000001422203981 */ /* 0x010124000c1e1100 */
[----:B0-----:R-:W-:Y:S02]  /*30030*/  @P4 IMAD.MOV.U32 R34, RZ, RZ, R38 ;  /* 0x000000ffff224224 */ /* 0x001fe400078e0026 */
[----:B------:R-:W-:Y:S01]  /*30040*/  @P4 IMAD.MOV.U32 R35, RZ, RZ, R39 ;  /* 0x000000ffff234224 */ /* 0x000fe200078e0027 */
[----:B------:R-:W4:Y:S04]  /*30050*/  LDL R38, [R1+0xe00] ;  /* 0x000e000001267983 */ /* 0x000f280000100800 */
[----:B------:R-:W4:Y:S04]  /*30060*/  LDL R39, [R1+0xdfc] ;  /* 0x000dfc0001277983 */ /* 0x000f280000100800 */
[----:B------:R0:W4:Y:S02]  /*30070*/  @P4 LDG.E.U8 R33, desc[UR20][R34.64] ;  /* 0x0000001422214981 */ /* 0x000124000c1e1100 */
[----:B0-----:R-:W-:-:S06]  /*30080*/  PRMT R34, RZ, 0x7610, R34 ;  /* 0x00007610ff227816 */ /* 0x001fcc0000000022 */
[----:B--2---:R0:W2:Y:S02]  /*30090*/  @P4 LDG.E.U8 R34, desc[UR20][R36.64] ;  /* 0x0000001424224981 */ /* 0x0040a4000c1e1100 */
[----:B0-----:R-:W-:Y:S02]  /*300a0*/  @P5 IMAD.MOV.U32 R37, RZ, RZ, R40 ;  /* 0x000000ffff255224 */ /* 0x001fe400078e0028 */
[----:B------:R-:W2:Y:S01]  /*300b0*/  LDL R40, [R1+0xdb0] ;  /* 0x000db00001287983 */ /* 0x000ea20000100800 */
[----:B---3--:R-:W-:-:S03]  /*300c0*/  @P5 IMAD.MOV.U32 R36, RZ, RZ, R4 ;  /* 0x000000ffff245224 */ /* 0x008fc600078e0004 */
[----:B------:R-:W3:Y:S01]  /*300d0*/  LDL R4, [R1+0xe08] ;  /* 0x000e080001047983 */ /* 0x000ee20000100800 */
[----:B------:R-:W-:Y:S02]  /*300e0*/  PRMT R35, RZ, 0x7610, R35 ;  /* 0x00007610ff237816 */ /* 0x000fe40000000023 */
[----:B------:R-:W-:-:S04]  /*300f0*/  ISETP.GT.AND P4, PT, R9, 0x72, PT ;  /* 0x000000720900780c */ /* 0x000fc80003f84270 */
[----:B------:R0:W3:Y:S02]  /*30100*/  @P5 LDG.E.U8 R35, desc[UR20][R36.64] ;  /* 0x0000001424235981 */ /* 0x0000e4000c1e1100 */
[----:B0-----:R-:W-:Y:S02]  /*30110*/  PRMT R36, RZ, 0x7610, R36 ;  /* 0x00007610ff247816 */ /* 0x001fe40000000024 */
[----:B------:R-:W-:-:S04]  /*30120*/  PRMT R37, RZ, 0x7610, R37 ;  /* 0x00007610ff257816 */ /* 0x000fc80000000025 */
[----:B----4-:R0:W4:Y:S01]  /*30130*/  @P5 LDG.E.U8 R36, desc[UR20][R38.64] ;  /* 0x0000001426245981 */ /* 0x010122000c1e1100 */
[----:B------:R-:W-:Y:S01]  /*30140*/  ISETP.GT.AND P5, PT, R9, 0x7a, PT ;  /* 0x0000007a0900780c */ /* 0x000fe20003fa4270 */
        /* <DEDUP_REMOVED lines=13> */
[----:B------:R0:W2:Y:S02]  /*30220*/  @P5 LDG.E.U8 R39, desc[UR20][R40.64] ;  /* 0x0000001428275981 */ /* 0x0000a4000c1e1100 */
[----:B0-----:R-:W-:Y:S02]  /*30230*/  PRMT R40, RZ, 0x7610, R40 ;  /* 0x00007610ff287816 */ /* 0x001fe40000000028 */
[----:B------:R-:W-:-:S04]  /*30240*/  PRMT R41, RZ, 0x7610, R41 ;  /* 0x00007610ff297816 */ /* 0x000fc80000000029 */
[----:B----4-:R0:W4:Y:S01]  /*30250*/  @P5 LDG.E.U8 R40, desc[UR20][R42.64] ;  /* 0x000000142a285981 */ /* 0x010122000c1e1100 */
        /* <DEDUP_REMOVED lines=8> */
[----:B------:R0:W4:Y:S02]  /*302e0*/  @P4 LDG.E.U8 R42, desc[UR20][R44.64] ;  /* 0x000000142c2a4981 */ /* 0x000124000c1e1100 */
[----:B0-----:R-:W-:Y:S02]  /*302f0*/  @P5 IMAD.MOV.U32 R45, RZ, RZ, R73 ;  /* 0x000000ffff2d5224 */ /* 0x001fe400078e0049 */
[----:B------:R-:W4:Y:S01]  /*30300*/  LDL R73, [R1+0xdd0] ;  /* 0x000dd00001497983 */ /* 0x000f220000100800 */
[----:B---3--:R-:W-:-:S03]  /*30310*/  @P5 IMAD.MOV.U32 R44, RZ, RZ, R4 ;  /* 0x000000ffff2c5224 */ /* 0x008fc600078e0004 */
[----:B------:R-:W3:Y:S04]  /*30320*/  LDL R4, [R1+0xe28] ;  /* 0x000e280001047983 */ /* 0x000ee80000100800 */
[----:B------:R0:W3:Y:S02]  /*30330*/  @P5 LDG.E.U8 R43, desc[UR20][R44.64] ;  /* 0x000000142c2b5981 */ /* 0x0000e4000c1e1100 */
[----:B0-----:R-:W-:-:S06]  /*30340*/  PRMT R44, RZ, 0x7610, R44 ;  /* 0x00007610ff2c7816 */ /* 0x001fcc000000002c */
[----:B--2---:R0:W2:Y:S04]  /*30350*/  @P5 LDG.E.U8 R44, desc[UR20][R46.64] ;  /* 0x000000142e2c5981 */ /* 0x0040a8000c1e1100 */
[----:B------:R-:W0:Y:S04]  /*30360*/  LDL R46, [R1+0xd7c] ;  /* 0x000d7c00012e7983 */ /* 0x000e280000100800 */
[----:B------:R-:W0:Y:S01]  /*30370*/  LDL R47, [R1+0xd80] ;  /* 0x000d8000012f7983 */ /* 0x000e220000100800 */
[----:B------:R-:W-:Y:S02]  /*30380*/  PRMT R45, RZ, 0x7610, R45 ;  /* 0x00007610ff2d7816 */ /* 0x000fe4000000002d */
[----:B------:R-:W-:-:S02]  /*30390*/  ISETP.GT.AND P4, PT, R9, 0x74, PT ;  /* 0x000000740900780c */ /* 0x000fc40003f84270 */
[----:B0-----:R-:W-:-:S04]  /*303a0*/  @P3 LOP3.LUT R47, R47, R46, RZ, 0x3c, !PT ;  /* 0x0000002e2f2f3212 */ /* 0x001fc800078e3cff */
[----:B------:R-:W-:-:S04]  /*303b0*/  @P3 LOP3.LUT R46, R47, R46, RZ, 0x3c, !PT ;  /* 0x0000002e2f2e3212 */ /* 0x000fc800078e3cff */
[----:B------:R-:W-:-:S05]  /*303c0*/  @P3 LOP3.LUT R47, R47, R46, RZ, 0x3c, !PT ;  /* 0x0000002e2f2f3212 */ /* 0x000fca00078e3cff */
[----:B------:R4:W2:Y:S04]  /*303d0*/  @P3 LDG.E.U8 R45, desc[UR20][R46.64] ;  /* 0x000000142e2d3981 */ /* 0x0008a8000c1e1100 */
[----:B------:R-:W2:Y:S01]  /*303e0*/  LDL R47, [R1+0xdc4] ;  /* 0x000dc400012f7983 */ /* 0x000ea20000100800 */
[----:B------:R-:W-:Y:S01]  /*303f0*/  PRMT R49, RZ, 0x7610, R49 ;  /* 0x00007610ff317816 */ /* 0x000fe20000000031 */
[----:B----4-:R-:W-:Y:S01]  /*30400*/  @P4 IMAD.MOV.U32 R46, RZ, RZ, R85 ;  /* 0x000000ffff2e4224 */ /* 0x010fe200078e0055 */
[----:B------:R-:W-:Y:S01]  /*30410*/  ISETP.GT.AND P5, PT, R9, 0x7c, PT ;  /* 0x0000007c0900780c */ /* 0x000fe20003fa4270 */
[----:B------:R-:W4:Y:S01]  /*30420*/  LDL R85, [R1+0xdd8] ;  /* 0x000dd80001557983 */ /* 0x000f220000100800 */
[----:B------:R-:W-:Y:S02]  /*30430*/  PRMT R51, RZ, 0x7610, R51 ;  /* 0x00007610ff337816 */ /* 0x000fe40000000033 */
[----:B------:R-:W-:Y:S01]  /*30440*/  PRMT R53, RZ, 0x7610, R53 ;  /* 0x00007610ff357816 */ /* 0x000fe20000000035 */
[----:B--2---:R0:W2:Y:S02]  /*30450*/  @P4 LDG.E.U8 R49, desc[UR20][R46.64] ;  /* 0x000000142e314981 */ /* 0x0040a4000c1e1100 */
[----:B0-----:R-:W-:-:S02]  /*30460*/  @P4 IMAD.MOV.U32 R46, RZ, RZ, R73 ;  /* 0x000000ffff2e4224 */ /* 0x001fc400078e0049 */
[----:B------:R-:W-:Y:S01]  /*30470*/  @P4 IMAD.MOV.U32 R47, RZ, RZ, R93 ;  /* 0x000000ffff2f4224 */ /* 0x000fe200078e005d */
[----:B------:R-:W-:Y:S01]  /*30480*/  PRMT R55, RZ, 0x7610, R55 ;  /* 0x00007610ff377816 */ /* 0x000fe20000000037 */
[----:B------:R-:W2:Y:S04]  /*30490*/  LDL R73, [R1+0xde0] ;  /* 0x000de00001497983 */ /* 0x000ea80000100800 */
[----:B------:R3:W2:Y:S01]  /*304a0*/  @P4 LDG.E.U8 R51, desc[UR20][R46.64] ;  /* 0x000000142e334981 */ /* 0x0006a2000c1e1100 */
[----:B------:R-:W-:Y:S02]  /*304b0*/  ISETP.GT.AND P3, PT, R9, 0x75, PT ;  /* 0x000000750900780c */ /* 0x000fe40003f64270 */
[----:B------:R-:W-:Y:S01]  /*304c0*/  PRMT R57, RZ, 0x7610, R57 ;  /* 0x00007610ff397816 */ /* 0x000fe20000000039 */
[----:B------:R-:W2:Y:S01]  /*304d0*/  LDL R93, [R1+0xe38] ;  /* 0x000e3800015d7983 */ /* 0x000ea20000100800 */
[----:B---3--:R-:W-:-:S02]  /*304e0*/  @P5 IMAD.MOV.U32 R46, RZ, RZ, R4 ;  /* 0x000000ffff2e5224 */ /* 0x008fc400078e0004 */
[----:B------:R-:W-:Y:S01]  /*304f0*/  @P5 IMAD.MOV.U32 R47, RZ, RZ, R87 ;  /* 0x000000ffff2f5224 */ /* 0x000fe200078e0057 */
[----:B------:R-:W-:Y:S01]  /*30500*/  PRMT R59, RZ, 0x7610, R59 ;  /* 0x00007610ff3b7816 */ /* 0x000fe2000000003b */
[----:B------:R-:W3:Y:S04]  /*30510*/  LDL R87, [R1+0xe3c] ;  /* 0x000e3c0001577983 */ /* 0x000ee80000100800 */
[----:B------:R0:W2:Y:S04]  /*30520*/  @P5 LDG.E.U8 R53, desc[UR20][R46.64] ;  /* 0x000000142e355981 */ /* 0x0000a8000c1e1100 */
[----:B------:R-:W2:Y:S04]  /*30530*/  LDL R4, [R1+0xe40] ;  /* 0x000e400001047983 */ /* 0x000ea80000100800 */
[----:B------:R-:W0:Y:S04]  /*30540*/  LDL R46, [R1+0xe2c] ;  /* 0x000e2c00012e7983 */ /* 0x000e280000100800 */
[----:B------:R-:W0:Y:S02]  /*30550*/  LDL R47, [R1+0xe30] ;  /* 0x000e3000012f7983 */ /* 0x000e240000100800 */
[----:B0-----:R-:W-:-:S04]  /*30560*/  @P5 LOP3.LUT R47, R47, R46, RZ, 0x3c, !PT ;  /* 0x0000002e2f2f5212 */ /* 0x001fc800078e3cff */
[----:B------:R-:W-:-:S04]  /*30570*/  @P5 LOP3.LUT R46, R47, R46, RZ, 0x3c, !PT ;  /* 0x0000002e2f2e5212 */ /* 0x000fc800078e3cff */
[----:B------:R-:W-:-:S05]  /*30580*/  @P5 LOP3.LUT R47, R47, R46, RZ, 0x3c, !PT ;  /* 0x0000002e2f2f5212 */ /* 0x000fca00078e3cff */
[----:B------:R4:W2:Y:S04]  /*30590*/  @P5 LDG.E.U8 R55, desc[UR20][R46.64] ;  /* 0x000000142e375981 */ /* 0x0008a8000c1e1100 */
[----:B------:R-:W2:Y:S01]  /*305a0*/  LDL R47, [R1+0xdd4] ;  /* 0x000dd400012f7983 */ /* 0x000ea20000100800 */
[----:B----4-:R-:W-:Y:S01]  /*305b0*/  @P3 IMAD.MOV.U32 R46, RZ, RZ, R85 ;  /* 0x000000ffff2e3224 */ /* 0x010fe200078e0055 */
[----:B------:R-:W-:Y:S02]  /*305c0*/  ISETP.GT.AND P4, PT, R9, 0x7d, PT ;  /* 0x0000007d0900780c */ /* 0x000fe40003f84270 */
[----:B------:R-:W-:Y:S01]  /*305d0*/  PRMT R61, RZ, 0x7610, R61 ;  /* 0x00007610ff3d7816 */ /* 0x000fe2000000003d */
[----:B------:R-:W4:Y:S04]  /*305e0*/  LDL R85, [R1+0x358] ;  /* 0x0003580001557983 */ /* 0x000f280000100800 */
[----:B--2---:R0:W2:Y:S04]  /*305f0*/  @P3 LDG.E.U8 R57, desc[UR20][R46.64] ;  /* 0x000000142e393981 */ /* 0x0040a8000c1e1100 */
[----:B------:R-:W2:Y:S01]  /*30600*/  LDL R47, [R1+0xddc] ;  /* 0x000ddc00012f7983 */ /* 0x000ea20000100800 */
[----:B0-----:R-:W-:Y:S01]  /*30610*/  @P3 IMAD.MOV.U32 R46, RZ, RZ, R73 ;  /* 0x000000ffff2e3224 */ /* 0x001fe200078e0049 */
[----:B------:R-:W-:-:S02]  /*30620*/  PRMT R63, RZ, 0x7610, R63 ;  /* 0x00007610ff3f7816 */ /* 0x000fc4000000003f */
[----:B------:R-:W-:Y:S01]  /*30630*/  PRMT R84, RZ, 0x7610, R84 ;  /* 0x00007610ff547816 */ /* 0x000fe20000000054 */
[----:B------:R-:W3:Y:S04]  /*30640*/  LDL R73, [R1+0x360] ;  /* 0x0003600001497983 */ /* 0x000ee80000100800 */
[----:B--2---:R0:W2:Y:S04]  /*30650*/  @P3 LDG.E.U8 R59, desc[UR20][R46.64] ;  /* 0x000000142e3b3981 */ /* 0x0040a8000c1e1100 */
[----:B------:R-:W2:Y:S01]  /*30660*/  LDL R47, [R1+0xe34] ;  /* 0x000e3400012f7983 */ /* 0x000ea20000100800 */
[----:B0-----:R-:W-:Y:S01]  /*30670*/  @P4 IMAD.MOV.U32 R46, RZ, RZ, R93 ;  /* 0x000000ffff2e4224 */ /* 0x001fe200078e005d */
[----:B------:R-:W-:-:S02]  /*30680*/  ISETP.GT.AND P3, PT, R9, 0x67, PT ;  /* 0x000000670900780c */ /* 0x000fc40003f64270 */
[----:B------:R-:W-:Y:S01]  /*30690*/  PRMT R8, RZ, 0x7610, R8 ;  /* 0x00007610ff087816 */ /* 0x000fe20000000008 */
[----:B------:R-:W3:Y:S04]  /*306a0*/  LDL R93, [R1+0x368] ;  /* 0x00036800015d7983 */ /* 0x000ee80000100800 */
[----:B--2---:R0:W2:Y:S02]  /*306b0*/  @P4 LDG.E.U8 R61, desc[UR20][R46.64] ;  /* 0x000000142e3d4981 */ /* 0x0040a4000c1e1100 */
[----:B0-----:R-:W-:Y:S02]  /*306c0*/  @P4 IMAD.MOV.U32 R46, RZ, RZ, R4 ;  /* 0x000000ffff2e4224 */ /* 0x001fe400078e0004 */
[----:B---3--:R-:W-:Y:S01]  /*306d0*/  @P4 IMAD.MOV.U32 R47, RZ, RZ, R87 ;  /* 0x000000ffff2f4224 */ /* 0x008fe200078e0057 */
[----:B------:R-:W3:Y:S04]  /*306e0*/  LDL R4, [R1+0x370] ;  /* 0x0003700001047983 */ /* 0x000ee80000100800 */
[----:B------:R4:W2:Y:S04]  /*306f0*/  @P4 LDG.E.U8 R63, desc[UR20][R46.64] ;  /* 0x000000142e3f4981 */ /* 0x0008a8000c1e1100 */
[----:B------:R-:W2:Y:S04]  /*30700*/  LDL R87, [R1+0x36c] ;  /* 0x00036c0001577983 */ /* 0x000ea80000100800 */
[----:B------:R-:W2:Y:S01]  /*30710*/  LDL R47, [R1+0x354] ;  /* 0x00035400012f7983 */ /* 0x000ea20000100800 */
[----:B----4-:R-:W-:-:S03]  /*30720*/  @P1 IMAD.MOV.U32 R46, RZ, RZ, R85 ;  /* 0x000000ffff2e1224 */ /* 0x010fc600078e0055 */
[----:B------:R-:W4:Y:S04]  /*30730*/  LDL R85, [R1+0x374] ;  /* 0x0003740001557983 */ /* 0x000f280000100800 */
[----:B--2---:R0:W2:Y:S04]  /*30740*/  @P1 LDG.E.U8 R84, desc[UR20][R46.64] ;  /* 0x000000142e541981 */ /* 0x0040a8000c1e1100 */
[----:B------:R-:W3:Y:S01]  /*30750*/  LDL R47, [R1+0x35c] ;  /* 0x00035c00012f7983 */ /* 0x000ee20000100800 */
[----:B0-----:R-:W-:-:S03]  /*30760*/  @P3 IMAD.MOV.U32 R46, RZ, RZ, R73 ;  /* 0x000000ffff2e3224 */ /* 0x001fc600078e0049 */
[----:B--2---:R0:W-:Y:S01]  /*30770*/  STL [R1+0x1b8], R84 ;  /* 0x0001b85401007387 */ /* 0x0041e20000100800 */
[----:B------:R-:W-:Y:S02]  /*30780*/  ISETP.GT.AND P1, PT, R9, 0x6e, PT ;  /* 0x0000006e0900780c */ /* 0x000fe40003f24270 */
[----:B------:R-:W-:Y:S01]  /*30790*/  PRMT R90, RZ, 0x7610, R90 ;  /* 0x00007610ff5a7816 */ /* 0x000fe2000000005a */
[----:B------:R-:W2:Y:S04]  /*307a0*/  LDL R73, [R1+0x37c] ;  /* 0x00037c0001497983 */ /* 0x000ea80000100800 */
[----:B---3--:R1:W3:Y:S04]  /*307b0*/  @P3 LDG.E.U8 R8, desc[UR20][R46.64] ;  /* 0x000000142e083981 */ /* 0x0082e8000c1e1100 */
[----:B0-----:R-:W2:Y:S04]  /*307c0*/  LDL R84, [R1+0x378] ;  /* 0x0003780001547983 */ /* 0x001ea80000100800 */
[----:B------:R-:W2:Y:S01]  /*307d0*/  LDL R47, [R1+0x364] ;  /* 0x00036400012f7983 */ /* 0x000ea20000100800 */
[----:B-1----:R-:W-:Y:S01]  /*307e0*/  @P3 IMAD.MOV.U32 R46, RZ, RZ, R93 ;  /* 0x000000ffff2e3224 */ /* 0x002fe200078e005d */
[----:B------:R-:W-:-:S02]  /*307f0*/  PRMT R3, RZ, 0x7610, R3 ;  /* 0x00007610ff037816 */ /* 0x000fc40000000003 */
[----:B---3--:R0:W-:Y:S04]  /*30800*/  STL [R1+0x1b0], R8 ;  /* 0x0001b00801007387 */ /* 0x0081e80000100800 */
[----:B0-----:R-:W3:Y:S04]  /*30810*/  LDL R8, [R1+0x380] ;  /* 0x0003800001087983 */ /* 0x001ee80000100800 */
[----:B--2---:R0:W2:Y:S02]  /*30820*/  @P3 LDG.E.U8 R90, desc[UR20][R46.64] ;  /* 0x000000142e5a3981 */ /* 0x0040a4000c1e1100 */
[----:B0-----:R-:W-:-:S02]  /*30830*/  @P1 IMAD.MOV.U32 R46, RZ, RZ, R4 ;  /* 0x000000ffff2e1224 */ /* 0x001fc400078e0004 */
[----:B------:R-:W-:Y:S01]  /*30840*/  @P1 IMAD.MOV.U32 R47, RZ, RZ, R87 ;  /* 0x000000ffff2f1224 */ /* 0x000fe200078e0057 */
[----:B------:R-:W-:Y:S01]  /*30850*/  ISETP.GT.AND P3, PT, R9, 0x6f, PT ;  /* 0x0000006f0900780c */ /* 0x000fe20003f64270 */
[----:B------:R-:W2:Y:S04]  /*30860*/  LDL R4, [R1+0x384] ;  /* 0x0003840001047983 */ /* 0x000ea80000100800 */
[----:B------:R0:W2:Y:S01]  /*30870*/  @P1 LDG.E.U8 R3, desc[UR20][R46.64] ;  /* 0x000000142e031981 */ /* 0x0000a2000c1e1100 */
[----:B------:R-:W-:Y:S02]  /*30880*/  PRMT R74, RZ, 0x7610, R74 ;  /* 0x00007610ff4a7816 */ /* 0x000fe4000000004a */
[----:B------:R-:W-:Y:S01]  /*30890*/  PRMT R7, RZ, 0x7610, R7 ;  /* 0x00007610ff077816 */ /* 0x000fe20000000007 */
[----:B0-----:R-:W-:-:S02]  /*308a0*/  @P1 IMAD.MOV.U32 R46, RZ, RZ, R84 ;  /* 0x000000ffff2e1224 */ /* 0x001fc400078e0054 */
[----:B----4-:R-:W-:-:S05]  /*308b0*/  @P1 IMAD.MOV.U32 R47, RZ, RZ, R85 ;  /* 0x000000ffff2f1224 */ /* 0x010fca00078e0055 */
[----:B------:R0:W4:Y:S02]  /*308c0*/  @P1 LDG.E.U8 R74, desc[UR20][R46.64] ;  /* 0x000000142e4a1981 */ /* 0x000124000c1e1100 */
[----:B0-----:R-:W-:Y:S02]  /*308d0*/  @P3 IMAD.MOV.U32 R47, RZ, RZ, R73 ;  /* 0x000000ffff2f3224 */ /* 0x001fe400078e0049 */
[----:B---3--:R-:W-:-:S05]  /*308e0*/  @P3 IMAD.MOV.U32 R46, RZ, RZ, R8 ;  /* 0x000000ffff2e3224 */ /* 0x008fca00078e0008 */
[----:B------:R0:W3:Y:S04]  /*308f0*/  @P3 LDG.E.U8 R7, desc[UR20][R46.64] ;  /* 0x000000142e073981 */ /* 0x0000e8000c1e1100 */
[----:B--2---:R1:W-:Y:S04]  /*30900*/  STL [R1+0x198], R3 ;  /* 0x0001980301007387 */ /* 0x0043e80000100800 */
[----:B-1----:R-:W2:Y:S04]  /*30910*/  LDL R3, [R1+0x388] ;  /* 0x0003880001037983 */ /* 0x002ea80000100800 */
[----:B------:R1:W-:Y:S04]  /*30920*/  STL [R1+0x1a4], R90 ;  /* 0x0001a45a01007387 */ /* 0x0003e80000100800 */
[----:B------:R-:W2:Y:S04]  /*30930*/  LDL R87, [R1+0x390] ;  /* 0x0003900001577983 */ /* 0x000ea80000100800 */
[----:B------:R-:W2:Y:S04]  /*30940*/  LDL R85, [R1+0x394] ;  /* 0x0003940001557983 */ /* 0x000ea80000100800 */
[----:B-1----:R-:W2:Y:S04]  /*30950*/  LDL R90, [R1+0x38c] ;  /* 0x00038c00015a7983 */ /* 0x002ea80000100800 */
[----:B------:R-:W2:Y:S04]  /*30960*/  LDL R84, [R1+0x398] ;  /* 0x0003980001547983 */ /* 0x000ea80000100800 */
[----:B----4-:R1:W-:Y:S04]  /*30970*/  STL [R1+0x18c], R74 ;  /* 0x00018c4a01007387 */ /* 0x0103e80000100800 */
[----:B------:R-:W4:Y:S04]  /*30980*/  LDL R73, [R1+0x3a0] ;  /* 0x0003a00001497983 */ /* 0x000f280000100800 */
[----:B------:R-:W4:Y:S04]  /*30990*/  LDL R8, [R1+0x3a4] ;  /* 0x0003a40001087983 */ /* 0x000f280000100800 */
[----:B-1----:R-:W4:Y:S01]  /*309a0*/  LDL R74, [R1+0x39c] ;  /* 0x00039c00014a7983 */ /* 0x002f220000100800 */
[----:B0-----:R-:W-:-:S03]  /*309b0*/  @P3 IMAD.MOV.U32 R47, RZ, RZ, R4 ;  /* 0x000000ffff2f3224 */ /* 0x001fc600078e0004 */
[----:B---3--:R0:W-:Y:S04]  /*309c0*/  STL [R1+0x180], R7 ;  /* 0x0001800701007387 */ /* 0x0081e80000100800 */
[----:B------:R-:W3:Y:S04]  /*309d0*/  LDL R4, [R1+0x3ac] ;  /* 0x0003ac0001047983 */ /* 0x000ee80000100800 */
[----:B0-----:R-:W3:Y:S01]  /*309e0*/  LDL R7, [R1+0x3a8] ;  /* 0x0003a80001077983 */ /* 0x001ee20000100800 */
[----:B--2---:R-:W-:-:S03]  /*309f0*/  @P3 IMAD.MOV.U32 R46, RZ, RZ, R3 ;  /* 0x000000ffff2e3224 */ /* 0x004fc600078e0003 */
[----:B------:R-:W2:Y:S01]  /*30a00*/  LDL R3, [R1+0x3b0] ;  /* 0x0003b00001037983 */ /* 0x000ea20000100800 */
[----:B------:R-:W-:Y:S02]  /*30a10*/  ISETP.GT.AND P1, PT, R9, 0x76, PT ;  /* 0x000000760900780c */ /* 0x000fe40003f24270 */
[----:B------:R-:W-:Y:S02]  /*30a20*/  PRMT R91, RZ, 0x7610, R91 ;  /* 0x00007610ff5b7816 */ /* 0x000fe4000000005b */
[----:B------:R-:W-:-:S04]  /*30a30*/  PRMT R86, RZ, 0x7610, R86 ;  /* 0x00007610ff567816 */ /* 0x000fc80000000056 */
[----:B------:R0:W2:Y:S01]  /*30a40*/  @P3 LDG.E.U8 R91, desc[UR20][R46.64] ;  /* 0x000000142e5b3981 */ /* 0x0000a2000c1e1100 */
[----:B------:R-:W-:Y:S02]  /*30a50*/  ISETP.GT.AND P3, PT, R9, 0x77, PT ;  /* 0x000000770900780c */ /* 0x000fe40003f64270 */
[----:B------:R-:W-:Y:S02]  /*30a60*/  PRMT R75, RZ, 0x7610, R75 ;  /* 0x00007610ff4b7816 */ /* 0x000fe4000000004b */
[----:B0-----:R-:W-:Y:S02]  /*30a70*/  @P1 IMAD.MOV.U32 R46, RZ, RZ, R87 ;  /* 0x000000ffff2e1224 */ /* 0x001fe400078e0057 */
[----:B------:R-:W-:-:S05]  /*30a80*/  @P1 IMAD.MOV.U32 R47, RZ, RZ, R90 ;  /* 0x000000ffff2f1224 */ /* 0x000fca00078e005a */
[----:B------:R0:W2:Y:S01]  /*30a90*/  @P1 LDG.E.U8 R86, desc[UR20][R46.64] ;  /* 0x000000142e561981 */ /* 0x0000a2000c1e1100 */
[----:B------:R-:W-:Y:S01]  /*30aa0*/  PRMT R72, RZ, 0x7610, R72 ;  /* 0x00007610ff487816 */ /* 0x000fe20000000048 */
[----:B0-----:R-:W-:Y:S02]  /*30ab0*/  @P1 IMAD.MOV.U32 R46, RZ, RZ, R84 ;  /* 0x000000ffff2e1224 */ /* 0x001fe400078e0054 */
[----:B------:R-:W-:-:S05]  /*30ac0*/  @P1 IMAD.MOV.U32 R47, RZ, RZ, R85 ;  /* 0x000000ffff2f1224 */ /* 0x000fca00078e0055 */
[----:B------:R4:W2:Y:S01]  /*30ad0*/  @P1 LDG.E.U8 R75, desc[UR20][R46.64] ;  /* 0x000000142e4b1981 */ /* 0x0008a2000c1e1100 */
[----:B------:R-:W-:Y:S02]  /*30ae0*/  ISETP.GT.AND P1, PT, R9, 0x7e, PT ;  /* 0x0000007e0900780c */ /* 0x000fe40003f24270 */
[----:B------:R-:W-:Y:S01]  /*30af0*/  PRMT R5, RZ, 0x7610, R5 ;  /* 0x00007610ff057816 */ /* 0x000fe20000000005 */
[----:B----4-:R-:W-:Y:S02]  /*30b00*/  @P3 IMAD.MOV.U32 R46, RZ, RZ, R73 ;  /* 0x000000ffff2e3224 */ /* 0x010fe400078e0049 */
[----:B------:R-:W-:-:S05]  /*30b10*/  @P3 IMAD.MOV.U32 R47, RZ, RZ, R74 ;  /* 0x000000ffff2f3224 */ /* 0x000fca00078e004a */
[----:B------:R0:W4:Y:S01]  /*30b20*/  @P3 LDG.E.U8 R72, desc[UR20][R46.64] ;  /* 0x000000142e483981 */ /* 0x000122000c1e1100 */
[----:B------:R-:W-:Y:S01]  /*30b30*/  PRMT R2, RZ, 0x7610, R2 ;  /* 0x00007610ff027816 */ /* 0x000fe20000000002 */
[----:B0-----:R-:W-:Y:S02]  /*30b40*/  @P3 IMAD.MOV.U32 R47, RZ, RZ, R8 ;  /* 0x000000ffff2f3224 */ /* 0x001fe400078e0008 */
[----:B---3--:R-:W-:-:S05]  /*30b50*/  @P3 IMAD.MOV.U32 R46, RZ, RZ, R7 ;  /* 0x000000ffff2e3224 */ /* 0x008fca00078e0007 */
[----:B------:R0:W3:Y:S02]  /*30b60*/  @P3 LDG.E.U8 R5, desc[UR20][R46.64] ;  /* 0x000000142e053981 */ /* 0x0000e4000c1e1100 */
[----:B0-----:R-:W-:Y:S02]  /*30b70*/  @P1 IMAD.MOV.U32 R47, RZ, RZ, R4 ;  /* 0x000000ffff2f1224 */ /* 0x001fe400078e0004 */
[----:B--2---:R-:W-:-:S05]  /*30b80*/  @P1 IMAD.MOV.U32 R46, RZ, RZ, R3 ;  /* 0x000000ffff2e1224 */ /* 0x004fca00078e0003 */
        /* <DEDUP_REMOVED lines=9> */
[----:B0-----:R-:W2:Y:S04]  /*30c20*/  LDL.LU R2, [R1+0x22c] ;  /* 0x00022c0001027983 */ /* 0x001ea80000300800 */
[----:B----4-:R0:W-:Y:S04]  /*30c30*/  STL [R1+0x160], R72 ;  /* 0x0001604801007387 */ /* 0x0101e80000100800 */
[----:B0-----:R-:W4:Y:S04]  /*30c40*/  LDL.LU R72, [R1+0x1f4] ;  /* 0x0001f40001487983 */ /* 0x001f280000300800 */
[----:B------:R-:W2:Y:S04]  /*30c50*/  LDL.LU R73, [R1+0x1f0] ;  /* 0x0001f00001497983 */ /* 0x000ea80000300800 */
[----:B------:R-:W2:Y:S04]  /*30c60*/  LDL.LU R74, [R1+0x1ac] ;  /* 0x0001ac00014a7983 */ /* 0x000ea80000300800 */
[----:B------:R0:W-:Y:S04]  /*30c70*/  STL [R1+0x168], R75 ;  /* 0x0001684b01007387 */ /* 0x0001e80000100800 */
[----:B0-----:R-:W2:Y:S04]  /*30c80*/  LDL.LU R75, [R1+0x1a8] ;  /* 0x0001a800014b7983 */ /* 0x001ea80000300800 */
[----:B------:R-:W2:Y:S04]  /*30c90*/  LDL.LU R84, [R1+0x150] ;  /* 0x0001500001547983 */ /* 0x000ea80000300800 */
[----:B------:R-:W2:Y:S04]  /*30ca0*/  LDL.LU R85, [R1+0x14c] ;  /* 0x00014c0001557983 */ /* 0x000ea80000300800 */
[----:B------:R0:W-:Y:S04]  /*30cb0*/  STL [R1+0x16c], R86 ;  /* 0x00016c5601007387 */ /* 0x0001e80000100800 */
[----:B0-----:R-:W2:Y:S04]  /*30cc0*/  LDL.LU R86, [R1+0x110] ;  /* 0x0001100001567983 */ /* 0x001ea80000300800 */
[----:B------:R0:W-:Y:S04]  /*30cd0*/  STL [R1+0x174], R91 ;  /* 0x0001745b01007387 */ /* 0x0001e80000100800 */
[----:B------:R-:W2:Y:S04]  /*30ce0*/  LDL.LU R87, [R1+0x10c] ;  /* 0x00010c0001577983 */ /* 0x000ea80000300800 */
[----:B------:R-:W2:Y:S04]  /*30cf0*/  LDL.LU R90, [R1+0xc4] ;  /* 0x0000c400015a7983 */ /* 0x000ea80000300800 */
[----:B0-----:R-:W2:Y:S04]  /*30d00*/  LDL.LU R91, [R1+0xc0] ;  /* 0x0000c000015b7983 */ /* 0x001ea80000300800 */
[----:B------:R-:W2:Y:S04]  /*30d10*/  LDL.LU R93, [R1+0x94] ;  /* 0x00009400015d7983 */ /* 0x000ea80000300800 */
[----:B---3--:R0:W-:Y:S04]  /*30d20*/  STL [R1+0x154], R5 ;  /* 0x0001540501007387 */ /* 0x0081e80000100800 */
[----:B0-----:R-:W3:Y:S04]  /*30d30*/  LDL.LU R5, [R1+0x90] ;  /* 0x0000900001057983 */ /* 0x001ee80000300800 */
[----:B------:R-:W2:Y:S04]  /*30d40*/  LDL.LU R4, [R1+0x64] ;  /* 0x0000640001047983 */ /* 0x000ea80000300800 */
[----:B------:R-:W2:Y:S04]  /*30d50*/  LDL.LU R3, [R1+0x60] ;  /* 0x0000600001037983 */ /* 0x000ea80000300800 */
[----:B------:R-:W2:Y:S04]  /*30d60*/  LDL.LU R7, [R1+0x34] ;  /* 0x0000340001077983 */ /* 0x000ea80000300800 */
[----:B------:R-:W2:Y:S04]  /*30d70*/  LDL.LU R8, [R1+0x30] ;  /* 0x0000300001087983 */ /* 0x000ea80000300800 */
[----:B------:R0:W-:Y:S04]  /*30d80*/  STL [R1+0x13c], R6 ;  /* 0x00013c0601007387 */ /* 0x0001e80000100800 */
[----:B0-----:R-:W2:Y:S04]  /*30d90*/  LDL.LU R6, [R1+0x10d4] ;  /* 0x0010d40001067983 */ /* 0x001ea80000300800 */
[----:B------:R-:W3:Y:S04]  /*30da0*/  LDL R46, [R1+0x3bc] ;  /* 0x0003bc00012e7983 */ /* 0x000ee80000100800 */
[----:B------:R-:W3:Y:S01]  /*30db0*/  LDL R47, [R1+0x3c0] ;  /* 0x0003c000012f7983 */ /* 0x000ee20000100800 */
[----:B------:R-:W-:-:S02]  /*30dc0*/  ISETP.GT.AND P3, PT, R9, 0x7f, PT ;  /* 0x0000007f0900780c */ /* 0x000fc40003f64270 */
[----:B--2---:R-:W-:-:S11]  /*30dd0*/  PRMT R6, RZ, 0x7610, R6 ;  /* 0x00007610ff067816 */ /* 0x004fd60000000006 */
[----:B---3--:R-:W-:-:S04]  /*30de0*/  @P3 LOP3.LUT R47, R47, R46, RZ, 0x3c, !PT ;  /* 0x0000002e2f2f3212 */ /* 0x008fc800078e3cff */
        /* <DEDUP_REMOVED lines=10> */
[----:B--2---:R0:W-:Y:S02]  /*30e90*/  STL [R1+0x130], R6 ;  /* 0x0001300601007387 */ /* 0x0041e40000100800 */
[----:B0-----:R-:W0:Y:S02]  /*30ea0*/  S2R R6, SR_TID.X ;  /* 0x0000000000067919 */ /* 0x001e240000002100 */
[----:B0-----:R-:W-:Y:S01]  /*30eb0*/  LOP3.LUT R6, R6, 0x7f, RZ, 0xc0, !PT ;  /* 0x0000007f06067812 */ /* 0x001fe200078ec0ff */
[----:B------:R-:W-:Y:S06]  /*30ec0*/  BAR.SYNC.DEFER_BLOCKING 0x0 ;  /* 0x0000000000007b1d */ /* 0x000fec0000010000 */
[----:B------:R-:W-:Y:S04]  /*30ed0*/  STS.U8 [R6+UR9+0x8000], R2 ;  /* 0x0080000206007988 */ /* 0x000fe80008000009 */
[----:B---3--:R0:W-:Y:S04]  /*30ee0*/  STL [R1+0x124], R0 ;  /* 0x0001240001007387 */ /* 0x0081e80000100800 */
[----:B0-----:R-:W2:Y:S04]  /*30ef0*/  LDL.LU R0, [R1+0x10d0] ;  /* 0x0010d00001007983 */ /* 0x001ea80000300800 */
[----:B------:R-:W3:Y:S04]  /*30f00*/  LDL.LU R47, [R1+0x228] ;  /* 0x00022800012f7983 */ /* 0x000ee80000300800 */
[----:B------:R-:W2:Y:S04]  /*30f10*/  LDL.LU R2, [R1+0x10cc] ;  /* 0x0010cc0001027983 */ /* 0x000ea80000300800 */
[----:B---3--:R-:W-:Y:S04]  /*30f20*/  STS.U8 [R6+UR9+0xc000], R47 ;  /* 0x00c0002f06007988 */ /* 0x008fe80008000009 */
[----:B----4-:R-:W-:Y:S04]  /*30f30*/  STS.U8 [R6+UR9+0x8400], R72 ;  /* 0x0084004806007988 */ /* 0x010fe80008000009 */
        /* <DEDUP_REMOVED lines=14> */
[----:B------:R1:W-:Y:S04]  /*31020*/  STS.U8 [R6+UR9+0xe000], R8 ;  /* 0x00e0000806007988 */ /* 0x0003e80008000009 */
[----:B0-----:R-:W3:Y:S04]  /*31030*/  LDL.LU R93, [R1+0x224] ;  /* 0x00022400015d7983 */ /* 0x001ee80000300800 */
        /* <DEDUP_REMOVED lines=11> */
[----:B--2---:R-:W-:Y:S04]  /*310f0*/  STS.U8 [R6+UR9+0xa400], R2 ;  /* 0x00a4000206007988 */ /* 0x004fe80008000009 */
[----:B------:R-:W2:Y:S04]  /*31100*/  LDL.LU R5, [R1+0x8c] ;  /* 0x00008c0001057983 */ /* 0x000ea80000300800 */
[----:B------:R0:W-:Y:S04]  /*31110*/  STS.U8 [R6+UR9+0xe400], R0 ;  /* 0x00e4000006007988 */ /* 0x0001e80008000009 */
[----:B------:R-:W2:Y:S04]  /*31120*/  LDL.LU R4, [R1+0x88] ;  /* 0x0000880001047983 */ /* 0x000ea80000300800 */
[----:B0-----:R-:W2:Y:S04]  /*31130*/  LDL.LU R0, [R1+0x5c] ;  /* 0x00005c0001007983 */ /* 0x001ea80000300800 */
[----:B------:R-:W2:Y:S04]  /*31140*/  LDL.LU R3, [R1+0x58] ;  /* 0x0000580001037983 */ /* 0x000ea80000300800 */
[----:B------:R-:W2:Y:S01]  /*31150*/  LDL.LU R7, [R1+0x2c] ;  /* 0x00002c0001077983 */ /* 0x000ea20000300800 */
[----:B------:R-:W0:Y:S03]  /*31160*/  S2R R2, SR_TID.X ;  /* 0x0000000000027919 */ /* 0x000e260000002100 */
        /* <DEDUP_REMOVED lines=8> */
[----:B------:R-:W-:Y:S01]  /*311f0*/  STS.U8 [R6+UR9+0xf400], R19 ;  /* 0x00f4001306007988 */ /* 0x000fe20008000009 */
[----:B------:R-:W-:-:S03]  /*31200*/  LOP3.LUT R90, R2, 0x10, RZ, 0x3c, !PT ;  /* 0x00000010025a7812 */ /* 0x000fc600078e3cff */
[----:B------:R-:W-:Y:S04]  /*31210*/  STS.U8 [R6+UR9+0xb800], R28 ;  /* 0x00b8001c06007988 */ /* 0x000fe80008000009 */
[----:B------:R-:W-:Y:S04]  /*31220*/  STS.U8 [R6+UR9+0xf800], R29 ;  /* 0x00f8001d06007988 */ /* 0x000fe80008000009 */
[----:B------:R-:W-:Y:S04]  /*31230*/  STS.U8 [R6+UR9+0xbc00], R30 ;  /* 0x00bc001e06007988 */ /* 0x000fe80008000009 */
[----:B------:R-:W-:Y:S04]  /*31240*/  STS.U8 [R6+UR9+0xfc00], R31 ;  /* 0x00fc001f06007988 */ /* 0x000fe80008000009 */
[----:B---3--:R0:W-:Y:S04]  /*31250*/  STS.U8 [R90+UR9+0x8080], R93 ;  /* 0x0080805d5a007988 */ /* 0x0081e80008000009 */
[----:B----4-:R1:W-:Y:S04]  /*31260*/  STS.U8 [R90+UR9+0xc080], R8 ;  /* 0x00c080085a007988 */ /* 0x0103e80008000009 */
[----:B0-----:R-:W3:Y:S04]  /*31270*/  LDL.LU R93, [R1+0x10c8] ;  /* 0x0010c800015d7983 */ /* 0x001ee80000300800 */
[----:B-1----:R-:W4:Y:S04]  /*31280*/  LDL.LU R8, [R1+0x10c4] ;  /* 0x0010c40001087983 */ /* 0x002f280000300800 */
        /* <DEDUP_REMOVED lines=10> */
[----:B--2---:R-:W-:Y:S04]  /*31330*/  STS.U8 [R90+UR9+0x9880], R5 ;  /* 0x009880055a007988 */ /* 0x004fe80008000009 */
[----:B------:R-:W-:Y:S04]  /*31340*/  STS.U8 [R90+UR9+0xd880], R4 ;  /* 0x00d880045a007988 */ /* 0x000fe80008000009 */
[----:B------:R1:W-:Y:S04]  /*31350*/  STS.U8 [R90+UR9+0x9c80], R0 ;  /* 0x009c80005a007988 */ /* 0x0003e80008000009 */
[----:B0-----:R-:W2:Y:S04]  /*31360*/  LDL.LU R91, [R1+0x21c] ;  /* 0x00021c00015b7983 */ /* 0x001ea80000300800 */
[----:B------:R0:W-:Y:S04]  /*31370*/  STS.U8 [R90+UR9+0xdc80], R3 ;  /* 0x00dc80035a007988 */ /* 0x0001e80008000009 */
[----:B-1----:R-:W2:Y:S04]  /*31380*/  LDL.LU R0, [R1+0x218] ;  /* 0x0002180001007983 */ /* 0x002ea80000300800 */
[----:B------:R1:W-:Y:S04]  /*31390*/  STS.U8 [R90+UR9+0xa080], R7 ;  /* 0x00a080075a007988 */ /* 0x0003e80008000009 */
[----:B0-----:R-:W2:Y:S04]  /*313a0*/  LDL.LU R3, [R1+0x1e4] ;  /* 0x0001e40001037983 */ /* 0x001ea80000300800 */
[----:B-1----:R-:W2:Y:S04]  /*313b0*/  LDL.LU R7, [R1+0x1e0] ;  /* 0x0001e00001077983 */ /* 0x002ea80000300800 */
[----:B------:R-:W2:Y:S04]  /*313c0*/  LDL.LU R47, [R1+0x194] ;  /* 0x00019400012f7983 */ /* 0x000ea80000300800 */
[----:B------:R-:W2:Y:S04]  /*313d0*/  LDL.LU R72, [R1+0x190] ;  /* 0x0001900001487983 */ /* 0x000ea80000300800 */
[----:B------:R-:W2:Y:S04]  /*313e0*/  LDL.LU R73, [R1+0x138] ;  /* 0x0001380001497983 */ /* 0x000ea80000300800 */
[----:B------:R-:W2:Y:S01]  /*313f0*/  LDL.LU R74, [R1+0x134] ;  /* 0x00013400014a7983 */ /* 0x000ea20000300800 */
[----:B------:R-:W-:-:S03]  /*31400*/  LOP3.LUT R2, R2, 0x20, RZ, 0x3c, !PT ;  /* 0x0000002002027812 */ /* 0x000fc600078e3cff */
[----:B------:R-:W2:Y:S04]  /*31410*/  LDL.LU R75, [R1+0xe4] ;  /* 0x0000e400014b7983 */ /* 0x000ea80000300800 */
[----:B------:R-:W2:Y:S04]  /*31420*/  LDL.LU R84, [R1+0xe0] ;  /* 0x0000e00001547983 */ /* 0x000ea80000300800 */
[----:B------:R-:W2:Y:S04]  /*31430*/  LDL.LU R85, [R1+0xb4] ;  /* 0x0000b40001557983 */ /* 0x000ea80000300800 */
[----:B------:R-:W2:Y:S04]  /*31440*/  LDL.LU R86, [R1+0xb0] ;  /* 0x0000b00001567983 */ /* 0x000ea80000300800 */
[----:B------:R-:W2:Y:S04]  /*31450*/  LDL.LU R87, [R1+0x84] ;  /* 0x0000840001577983 */ /* 0x000ea80000300800 */
[----:B------:R-:W2:Y:S04]  /*31460*/  LDL.LU R5, [R1+0x80] ;  /* 0x0000800001057983 */ /* 0x000ea80000300800 */
[----:B------:R-:W2:Y:S04]  /*31470*/  LDL.LU R4, [R1+0x54] ;  /* 0x0000540001047983 */ /* 0x000ea80000300800 */
[----:B----4-:R0:W-:Y:S04]  /*31480*/  STS.U8 [R90+UR9+0xe080], R8 ;  /* 0x00e080085a007988 */ /* 0x0101e80008000009 */
[----:B---3--:R-:W-:Y:S04]  /*31490*/  STS.U8 [R90+UR9+0xa480], R93 ;  /* 0x00a4805d5a007988 */ /* 0x008fe80008000009 */
        /* <DEDUP_REMOVED lines=13> */
[----:B------:R0:W-:Y:S04]  /*31570*/  STS.U8 [R90+UR9+0xfc80], R36 ;  /* 0x00fc80245a007988 */ /* 0x0001e80008000009 */
[----:B--2---:R1:W-:Y:S04]  /*31580*/  STS.U8 [R2+UR9+0x8100], R91 ;  /* 0x0081005b02007988 */ /* 0x0043e80008000009 */
[----:B------:R2:W-:Y:S04]  /*31590*/  STS.U8 [R2+UR9+0xc100], R0 ;  /* 0x00c1000002007988 */ /* 0x0005e80008000009 */
[----:B0-----:R-:W4:Y:S04]  /*315a0*/  LDL.LU R90, [R1+0x10c0] ;  /* 0x0010c000015a7983 */ /* 0x001f280000300800 */
[----:B-1----:R-:W4:Y:S04]  /*315b0*/  LDL.LU R91, [R1+0x10bc] ;  /* 0x0010bc00015b7983 */ /* 0x002f280000300800 */
[----:B--2---:R-:W2:Y:S04]  /*315c0*/  LDL.LU R0, [R1+0x10b8] ;  /* 0x0010b80001007983 */ /* 0x004ea80000300800 */
[----:B------:R0:W-:Y:S04]  /*315d0*/  STS.U8 [R2+UR9+0x8500], R3 ;  /* 0x0085000302007988 */ /* 0x0001e80008000009 */
[----:B------:R1:W-:Y:S04]  /*315e0*/  STS.U8 [R2+UR9+0xc500], R7 ;  /* 0x00c5000702007988 */ /* 0x0003e80008000009 */
[----:B0-----:R-:W2:Y:S04]  /*315f0*/  LDL.LU R3, [R1+0x10b4] ;  /* 0x0010b40001037983 */ /* 0x001ea80000300800 */
[----:B-1----:R-:W2:Y:S04]  /*31600*/  LDL.LU R7, [R1+0x10b0] ;  /* 0x0010b00001077983 */ /* 0x002ea80000300800 */
        /* <DEDUP_REMOVED lines=12> */
[----:B--2---:R0:W-:Y:S04]  /*316d0*/  STS.U8 [R2+UR9+0xa100], R7 ;  /* 0x00a1000702007988 */ /* 0x0041e80008000009 */
[----:B0-----:R-:W2:Y:S04]  /*316e0*/  LDL.LU R7, [R1+0x214] ;  /* 0x0002140001077983 */ /* 0x001ea80000300800 */
[----:B------:R-:W3:Y:S01]  /*316f0*/  LDL.LU R8, [R1+0x210] ;  /* 0x0002100001087983 */ /* 0x000ee20000300800 */
[----:B------:R-:W0:Y:S03]  /*31700*/  S2R R87, SR_TID.X ;  /* 0x0000000000577919 */ /* 0x000e260000002100 */
[----:B------:R-:W3:Y:S04]  /*31710*/  LDL.LU R47, [R1+0x188] ;  /* 0x00018800012f7983 */ /* 0x000ee80000300800 */
[----:B------:R-:W3:Y:S04]  /*31720*/  LDL.LU R73, [R1+0x184] ;  /* 0x0001840001497983 */ /* 0x000ee80000300800 */
[----:B------:R1:W-:Y:S04]  /*31730*/  STS.U8 [R2+UR9+0xe100], R3 ;  /* 0x00e1000302007988 */ /* 0x0003e80008000009 */
[----:B------:R-:W3:Y:S04]  /*31740*/  LDL.LU R74, [R1+0x12c] ;  /* 0x00012c00014a7983 */ /* 0x000ee80000300800 */
[----:B------:R-:W3:Y:S04]  /*31750*/  LDL.LU R75, [R1+0x128] ;  /* 0x00012800014b7983 */ /* 0x000ee80000300800 */
[----:B----4-:R-:W-:Y:S04]  /*31760*/  STS.U8 [R2+UR9+0xa500], R91 ;  /* 0x00a5005b02007988 */ /* 0x010fe80008000009 */
[----:B------:R-:W4:Y:S04]  /*31770*/  LDL.LU R84, [R1+0xdc] ;  /* 0x0000dc0001547983 */ /* 0x000f280000300800 */
[----:B------:R-:W-:Y:S04]  /*31780*/  STS.U8 [R2+UR9+0xe500], R90 ;  /* 0x00e5005a02007988 */ /* 0x000fe80008000009 */
[----:B------:R-:W4:Y:S04]  /*31790*/  LDL.LU R85, [R1+0xd8] ;  /* 0x0000d80001557983 */ /* 0x000f280000300800 */
[----:B------:R-:W-:Y:S04]  /*317a0*/  STS.U8 [R2+UR9+0xa900], R79 ;  /* 0x00a9004f02007988 */ /* 0x000fe80008000009 */
[----:B------:R-:W4:Y:S04]  /*317b0*/  LDL.LU R86, [R1+0xac] ;  /* 0x0000ac0001567983 */ /* 0x000f280000300800 */
[----:B------:R-:W-:Y:S04]  /*317c0*/  STS.U8 [R2+UR9+0xe900], R78 ;  /* 0x00e9004e02007988 */ /* 0x000fe80008000009 */
[----:B------:R-:W4:Y:S04]  /*317d0*/  LDL.LU R5, [R1+0xa8] ;  /* 0x0000a80001057983 */ /* 0x000f280000300800 */
[----:B------:R-:W-:Y:S04]  /*317e0*/  STS.U8 [R2+UR9+0xad00], R67 ;  /* 0x00ad004302007988 */ /* 0x000fe80008000009 */
[----:B------:R-:W4:Y:S04]  /*317f0*/  LDL.LU R4, [R1+0x7c] ;  /* 0x00007c0001047983 */ /* 0x000f280000300800 */
[----:B------:R-:W-:Y:S01]  /*31800*/  STS.U8 [R2+UR9+0xed00], R66 ;  /* 0x00ed004202007988 */ /* 0x000fe20008000009 */
[----:B0-----:R-:W-:-:S03]  /*31810*/  LOP3.LUT R87, R87, 0x7f, RZ, 0xc0, !PT ;  /* 0x0000007f57577812 */ /* 0x001fc600078ec0ff */
[----:B-1----:R-:W4:Y:S04]  /*31820*/  LDL.LU R3, [R1+0x78] ;  /* 0x0000780001037983 */ /* 0x002f280000300800 */
[----:B------:R0:W-:Y:S04]  /*31830*/  STS.U8 [R2+UR9+0xb100], R10 ;  /* 0x00b1000a02007988 */ /* 0x0001e80008000009 */
[----:B------:R1:W-:Y:S04]  /*31840*/  STS.U8 [R2+UR9+0xf100], R11 ;  /* 0x00f1000b02007988 */ /* 0x0003e80008000009 */
[----:B0-----:R-:W4:Y:S04]  /*31850*/  LDL.LU R10, [R1+0x1d8] ;  /* 0x0001d800010a7983 */ /* 0x001f280000300800 */
[----:B-1----:R-:W4:Y:S01]  /*31860*/  LDL.LU R11, [R1+0x1dc] ;  /* 0x0001dc00010b7983 */ /* 0x002f220000300800 */
[----:B------:R-:W-:-:S03]  /*31870*/  LOP3.LUT R72, R87, 0x30, RZ, 0x3c, !PT ;  /* 0x0000003057487812 */ /* 0x000fc600078e3cff */
        /* <DEDUP_REMOVED lines=11> */
[----:B----4-:R-:W-:Y:S04]  /*31930*/  STS.U8 [R72+UR9+0x8580], R11 ;  /* 0x0085800b48007988 */ /* 0x010fe80008000009 */
[----:B------:R-:W-:Y:S04]  /*31940*/  STS.U8 [R72+UR9+0xc580], R10 ;  /* 0x00c5800a48007988 */ /* 0x000fe80008000009 */
[----:B------:R-:W-:Y:S04]  /*31950*/  STS.U8 [R72+UR9+0x8980], R47 ;  /* 0x0089802f48007988 */ /* 0x000fe80008000009 */
[----:B------:R0:W-:Y:S04]  /*31960*/  STS.U8 [R72+UR9+0xc980], R73 ;  /* 0x00c9804948007988 */ /* 0x0001e80008000009 */
        /* <DEDUP_REMOVED lines=8> */
[----:B0-----:R-:W4:Y:S04]  /*319f0*/  LDL.LU R73, [R1+0x20c] ;  /* 0x00020c0001497983 */ /* 0x001f280000300800 */
[----:B-1----:R-:W4:Y:S04]  /*31a00*/  LDL.LU R74, [R1+0x208] ;  /* 0x00020800014a7983 */ /* 0x002f280000300800 */
[----:B---3--:R-:W-:Y:S04]  /*31a10*/  STS.U8 [R72+UR9+0x9d80], R8 ;  /* 0x009d800848007988 */ /* 0x008fe80008000009 */
[----:B--2---:R0:W-:Y:S04]  /*31a20*/  STS.U8 [R72+UR9+0xdd80], R7 ;  /* 0x00dd800748007988 */ /* 0x0041e80008000009 */
[----:B0-----:R-:W2:Y:S04]  /*31a30*/  LDL.LU R7, [R1+0x1d4] ;  /* 0x0001d40001077983 */ /* 0x001ea80000300800 */
[----:B------:R0:W-:Y:S04]  /*31a40*/  STS.U8 [R72+UR9+0xa180], R2 ;  /* 0x00a1800248007988 */ /* 0x0001e80008000009 */
[----:B------:R1:W-:Y:S04]  /*31a50*/  STS.U8 [R72+UR9+0xe180], R0 ;  /* 0x00e1800048007988 */ /* 0x0003e80008000009 */
[----:B------:R-:W-:Y:S04]  /*31a60*/  STS.U8 [R72+UR9+0xa580], R89 ;  /* 0x00a5805948007988 */ /* 0x000fe80008000009 */
[----:B------:R-:W3:Y:S04]  /*31a70*/  LDL.LU R11, [R1+0x1d0] ;  /* 0x0001d000010b7983 */ /* 0x000ee80000300800 */
        /* <DEDUP_REMOVED lines=10> */
[----:B------:R-:W-:Y:S01]  /*31b20*/  STS.U8 [R72+UR9+0xb180], R12 ;  /* 0x00b1800c48007988 */ /* 0x000fe20008000009 */
[----:B------:R-:W-:-:S03]  /*31b30*/  LOP3.LUT R84, R87, 0x40, RZ, 0x3c, !PT ;  /* 0x0000004057547812 */ /* 0x000fc600078e3cff */
[----:B------:R-:W3:Y:S04]  /*31b40*/  LDL.LU R3, [R1+0xd0] ;  /* 0x0000d00001037983 */ /* 0x000ee80000300800 */
[----:B------:R-:W-:Y:S04]  /*31b50*/  STS.U8 [R72+UR9+0xf180], R13 ;  /* 0x00f1800d48007988 */ /* 0x000fe80008000009 */
[----:B0-----:R-:W3:Y:S04]  /*31b60*/  LDL.LU R2, [R1+0xa4] ;  /* 0x0000a40001027983 */ /* 0x001ee80000300800 */
[----:B------:R-:W-:Y:S04]  /*31b70*/  STS.U8 [R72+UR9+0xb580], R24 ;  /* 0x00b5801848007988 */ /* 0x000fe80008000009 */
[----:B------:R-:W3:Y:S04]  /*31b80*/  LDL.LU R8, [R1+0xa0] ;  /* 0x0000a00001087983 */ /* 0x000ee80000300800 */
[----:B------:R-:W-:Y:S04]  /*31b90*/  STS.U8 [R72+UR9+0xf580], R25 ;  /* 0x00f5801948007988 */ /* 0x000fe80008000009 */
[----:B-1----:R-:W3:Y:S04]  /*31ba0*/  LDL.LU R0, [R1+0x74] ;  /* 0x0000740001007983 */ /* 0x002ee80000300800 */
[----:B------:R-:W-:Y:S04]  /*31bb0*/  STS.U8 [R72+UR9+0xb980], R41 ;  /* 0x00b9802948007988 */ /* 0x000fe80008000009 */
[----:B------:R-:W3:Y:S04]  /*31bc0*/  LDL.LU R75, [R1+0x44] ;  /* 0x00004400014b7983 */ /* 0x000ee80000300800 */
[----:B------:R-:W-:Y:S04]  /*31bd0*/  STS.U8 [R72+UR9+0xf980], R42 ;  /* 0x00f9802a48007988 */ /* 0x000fe80008000009 */
[----:B------:R-:W3:Y:S04]  /*31be0*/  LDL.LU R86, [R1+0x40] ;  /* 0x0000400001567983 */ /* 0x000ee80000300800 */
[----:B------:R-:W-:Y:S04]  /*31bf0*/  STS.U8 [R72+UR9+0xbd80], R43 ;  /* 0x00bd802b48007988 */ /* 0x000fe80008000009 */
[----:B------:R-:W3:Y:S04]  /*31c00*/  LDL.LU R87, [R1+0x14] ;  /* 0x0000140001577983 */ /* 0x000ee80000300800 */
[----:B------:R0:W-:Y:S04]  /*31c10*/  STS.U8 [R72+UR9+0xfd80], R44 ;  /* 0x00fd802c48007988 */ /* 0x0001e80008000009 */
[----:B----4-:R1:W-:Y:S04]  /*31c20*/  STS.U8 [R84+UR9+0x8200], R73 ;  /* 0x0082004954007988 */ /* 0x0103e80008000009 */
[----:B------:R4:W-:Y:S04]  /*31c30*/  STS.U8 [R84+UR9+0xc200], R74 ;  /* 0x00c2004a54007988 */ /* 0x0009e80008000009 */
[----:B0-----:R-:W3:Y:S04]  /*31c40*/  LDL.LU R72, [R1+0x10a0] ;  /* 0x0010a00001487983 */ /* 0x001ee80000300800 */
[----:B------:R-:W3:Y:S04]  /*31c50*/  LDL.LU R44, [R1+0x10] ;  /* 0x00001000012c7983 */ /* 0x000ee80000300800 */
[----:B-1----:R-:W3:Y:S04]  /*31c60*/  LDL.LU R73, [R1+0x109c] ;  /* 0x00109c0001497983 */ /* 0x002ee80000300800 */
[----:B----4-:R-:W4:Y:S04]  /*31c70*/  LDL.LU R74, [R1+0x1098] ;  /* 0x00109800014a7983 */ /* 0x010f280000300800 */
[----:B--2---:R0:W-:Y:S04]  /*31c80*/  STS.U8 [R84+UR9+0x8600], R7 ;  /* 0x0086000754007988 */ /* 0x0041e80008000009 */
[----:B0-----:R-:W2:Y:S04]  /*31c90*/  LDL.LU R7, [R1+0x1094] ;  /* 0x0010940001077983 */ /* 0x001ea80000300800 */
[----:B---3--:R-:W-:Y:S04]  /*31ca0*/  STS.U8 [R84+UR9+0xc600], R11 ;  /* 0x00c6000b54007988 */ /* 0x008fe80008000009 */
[----:B------:R-:W-:Y:S04]  /*31cb0*/  STS.U8 [R84+UR9+0x8a00], R10 ;  /* 0x008a000a54007988 */ /* 0x000fe80008000009 */
[----:B------:R-:W-:Y:S04]  /*31cc0*/  STS.U8 [R84+UR9+0xca00], R47 ;  /* 0x00ca002f54007988 */ /* 0x000fe80008000009 */
[----:B------:R0:W-:Y:S04]  /*31cd0*/  STS.U8 [R84+UR9+0x8e00], R85 ;  /* 0x008e005554007988 */ /* 0x0001e80008000009 */
[----:B------:R1:W-:Y:S04]  /*31ce0*/  STS.U8 [R84+UR9+0xce00], R5 ;  /* 0x00ce000554007988 */ /* 0x0003e80008000009 */
[----:B0-----:R-:W3:Y:S04]  /*31cf0*/  LDL.LU R85, [R1+0x204] ;  /* 0x0002040001557983 */ /* 0x001ee80000300800 */
[----:B------:R0:W-:Y:S04]  /*31d00*/  STS.U8 [R84+UR9+0x9200], R4 ;  /* 0x0092000454007988 */ /* 0x0001e80008000009 */
[----:B-1----:R-:W3:Y:S04]  /*31d10*/  LDL.LU R5, [R1+0x200] ;  /* 0x0002000001057983 */ /* 0x002ee80000300800 */
[----:B------:R1:W-:Y:S04]  /*31d20*/  STS.U8 [R84+UR9+0xd200], R3 ;  /* 0x00d2000354007988 */ /* 0x0003e80008000009 */
[----:B0-----:R-:W3:Y:S04]  /*31d30*/  LDL.LU R4, [R1+0x1cc] ;  /* 0x0001cc0001047983 */ /* 0x001ee80000300800 */
[----:B------:R0:W-:Y:S04]  /*31d40*/  STS.U8 [R84+UR9+0x9600], R2 ;  /* 0x0096000254007988 */ /* 0x0001e80008000009 */
[----:B-1----:R-:W3:Y:S04]  /*31d50*/  LDL.LU R3, [R1+0x1c8] ;  /* 0x0001c80001037983 */ /* 0x002ee80000300800 */
[----:B------:R-:W3:Y:S04]  /*31d60*/  LDL.LU R47, [R1+0x170] ;  /* 0x00017000012f7983 */ /* 0x000ee80000300800 */
[----:B------:R1:W-:Y:S04]  /*31d70*/  STS.U8 [R84+UR9+0xd600], R8 ;  /* 0x00d6000854007988 */ /* 0x0003e80008000009 */
[----:B0-----:R-:W3:Y:S04]  /*31d80*/  LDL.LU R2, [R1+0x164] ;  /* 0x0001640001027983 */ /* 0x001ee80000300800 */
[----:B------:R0:W-:Y:S04]  /*31d90*/  STS.U8 [R84+UR9+0x9a00], R0 ;  /* 0x009a000054007988 */ /* 0x0001e80008000009 */
[----:B-1----:R-:W3:Y:S04]  /*31da0*/  LDL.LU R8, [R1+0x118] ;  /* 0x0001180001087983 */ /* 0x002ee80000300800 */
[----:B0-----:R-:W3:Y:S04]  /*31db0*/  LDL.LU R0, [R1+0x114] ;  /* 0x0001140001007983 */ /* 0x001ee80000300800 */
[----:B--2---:R0:W-:Y:S04]  /*31dc0*/  STS.U8 [R84+UR9+0xda00], R7 ;  /* 0x00da000754007988 */ /* 0x0041e80008000009 */
[----:B------:R1:W-:Y:S04]  /*31dd0*/  STS.U8 [R84+UR9+0x9e00], R75 ;  /* 0x009e004b54007988 */ /* 0x0003e80008000009 */
[----:B0-----:R-:W2:Y:S04]  /*31de0*/  LDL.LU R7, [R1+0xcc] ;  /* 0x0000cc0001077983 */ /* 0x001ea80000300800 */
[----:B------:R-:W2:Y:S04]  /*31df0*/  LDL.LU R11, [R1+0xc8] ;  /* 0x0000c800010b7983 */ /* 0x000ea80000300800 */
[----:B------:R-:W2:Y:S04]  /*31e00*/  LDL.LU R10, [R1+0x9c] ;  /* 0x00009c00010a7983 */ /* 0x000ea80000300800 */
[----:B-1----:R-:W2:Y:S04]  /*31e10*/  LDL.LU R75, [R1+0x1090] ;  /* 0x00109000014b7983 */ /* 0x002ea80000300800 */
[----:B------:R0:W-:Y:S04]  /*31e20*/  STS.U8 [R84+UR9+0xde00], R86 ;  /* 0x00de005654007988 */ /* 0x0001e80008000009 */
[----:B------:R1:W-:Y:S04]  /*31e30*/  STS.U8 [R84+UR9+0xa200], R87 ;  /* 0x00a2005754007988 */ /* 0x0003e80008000009 */
[----:B0-----:R-:W2:Y:S04]  /*31e40*/  LDL.LU R86, [R1+0x108c] ;  /* 0x00108c0001567983 */ /* 0x001ea80000300800 */
[----:B-1----:R-:W2:Y:S04]  /*31e50*/  LDL.LU R87, [R1+0x1088] ;  /* 0x0010880001577983 */ /* 0x002ea80000300800 */
[----:B------:R0:W-:Y:S02]  /*31e60*/  STS.U8 [R84+UR9+0xe200], R44 ;  /* 0x00e2002c54007988 */ /* 0x0001e40008000009 */
[----:B0-----:R-:W-:-:S02]  /*31e70*/  LOP3.LUT R44, R6, 0x50, RZ, 0x3c, !PT ;  /* 0x00000050062c7812 */ /* 0x001fc400078e3cff */
[----:B--2---:R-:W-:Y:S04]  /*31e80*/  STS.U8 [R84+UR9+0xa600], R87 ;  /* 0x00a6005754007988 */ /* 0x004fe80008000009 */
[----:B------:R-:W-:Y:S04]  /*31e90*/  STS.U8 [R84+UR9+0xe600], R86 ;  /* 0x00e6005654007988 */ /* 0x000fe80008000009 */
[----:B------:R-:W-:Y:S04]  /*31ea0*/  STS.U8 [R84+UR9+0xaa00], R75 ;  /* 0x00aa004b54007988 */ /* 0x000fe80008000009 */
        /* <DEDUP_REMOVED lines=11> */
[----:B---3--:R1:W-:Y:S04]  /*31f60*/  STS.U8 [R44+UR9+0x8280], R85 ;  /* 0x008280552c007988 */ /* 0x0083e80008000009 */
[----:B------:R2:W-:Y:S04]  /*31f70*/  STS.U8 [R44+UR9+0xc280], R5 ;  /* 0x00c280052c007988 */ /* 0x0005e80008000009 */
[----:B0-----:R-:W3:Y:S04]  /*31f80*/  LDL.LU R84, [R1+0x1084] ;  /* 0x0010840001547983 */ /* 0x001ee80000300800 */
[----:B-1----:R-:W4:Y:S04]  /*31f90*/  LDL.LU R85, [R1+0x1080] ;  /* 0x0010800001557983 */ /* 0x002f280000300800 */
[----:B--2---:R-:W2:Y:S04]  /*31fa0*/  LDL.LU R5, [R1+0x107c] ;  /* 0x00107c0001057983 */ /* 0x004ea80000300800 */
[----:B------:R0:W-:Y:S04]  /*31fb0*/  STS.U8 [R44+UR9+0x8680], R4 ;  /* 0x008680042c007988 */ /* 0x0001e80008000009 */
[----:B------:R1:W-:Y:S04]  /*31fc0*/  STS.U8 [R44+UR9+0xc680], R3 ;  /* 0x00c680032c007988 */ /* 0x0003e80008000009 */
[----:B------:R1:W-:Y:S04]  /*31fd0*/  STS.U8 [R44+UR9+0x8a80], R47 ;  /* 0x008a802f2c007988 */ /* 0x0003e80008000009 */
[----:B0-----:R-:W2:Y:S04]  /*31fe0*/  LDL.LU R4, [R1+0x1078] ;  /* 0x0010780001047983 */ /* 0x001ea80000300800 */
[----:B-1----:R-:W2:Y:S04]  /*31ff0*/  LDL.LU R3, [R1+0x1074] ;  /* 0x0010740001037983 */ /* 0x002ea80000300800 */
[----:B------:R-:W2:Y:S04]  /*32000*/  LDL.LU R47, [R1+0x1fc] ;  /* 0x0001fc00012f7983 */ /* 0x000ea80000300800 */
[----:B------:R0:W-:Y:S04]  /*32010*/  STS.U8 [R44+UR9+0xca80], R2 ;  /* 0x00ca80022c007988 */ /* 0x0001e80008000009 */
[----:B------:R1:W-:Y:S04]  /*32020*/  STS.U8 [R44+UR9+0x8e80], R8 ;  /* 0x008e80082c007988 */ /* 0x0003e80008000009 */
[----:B------:R1:W-:Y:S04]  /*32030*/  STS.U8 [R44+UR9+0xce80], R0 ;  /* 0x00ce80002c007988 */ /* 0x0003e80008000009 */
[----:B0-----:R-:W2:Y:S04]  /*32040*/  LDL.LU R2, [R1+0x1070] ;  /* 0x0010700001027983 */ /* 0x001ea80000300800 */
[----:B-1----:R-:W2:Y:S04]  /*32050*/  LDL.LU R8, [R1+0x106c] ;  /* 0x00106c0001087983 */ /* 0x002ea80000300800 */
[----:B------:R-:W2:Y:S04]  /*32060*/  LDL.LU R0, [R1+0x1068] ;  /* 0x0010680001007983 */ /* 0x000ea80000300800 */
[----:B------:R0:W-:Y:S04]  /*32070*/  STS.U8 [R44+UR9+0x9280], R7 ;  /* 0x009280072c007988 */ /* 0x0001e80008000009 */
[----:B0-----:R-:W2:Y:S04]  /*32080*/  LDL.LU R7, [R1+0x1064] ;  /* 0x0010640001077983 */ /* 0x001ea80000300800 */
[----:B------:R-:W-:Y:S04]  /*32090*/  STS.U8 [R44+UR9+0xd280], R11 ;  /* 0x00d2800b2c007988 */ /* 0x000fe80008000009 */
[----:B------:R-:W-:Y:S04]  /*320a0*/  STS.U8 [R44+UR9+0x9680], R10 ;  /* 0x0096800a2c007988 */ /* 0x000fe80008000009 */
        /* <DEDUP_REMOVED lines=14> */
[----:B------:R-:W-:Y:S04]  /*32190*/  STS.U8 [R44+UR9+0xa680], R85 ;  /* 0x00a680552c007988 */ /* 0x000fe80008000009 */
[----:B---3--:R-:W-:Y:S04]  /*321a0*/  STS.U8 [R44+UR9+0xe680], R84 ;  /* 0x00e680542c007988 */ /* 0x008fe80008000009 */
[----:B------:R-:W-:Y:S04]  /*321b0*/  STS.U8 [R44+UR9+0xaa80], R73 ;  /* 0x00aa80492c007988 */ /* 0x000fe80008000009 */
[----:B------:R-:W-:Y:S04]  /*321c0*/  STS.U8 [R44+UR9+0xea80], R72 ;  /* 0x00ea80482c007988 */ /* 0x000fe80008000009 */
[----:B------:R-:W-:Y:S01]  /*321d0*/  STS.U8 [R44+UR9+0xae80], R58 ;  /* 0x00ae803a2c007988 */ /* 0x000fe20008000009 */
[----:B------:R-:W-:-:S03]  /*321e0*/  ISETP.GE.AND P1, PT, R6, R9, PT ;  /* 0x000000090600720c */ /* 0x000fc60003f26270 */
        /* <DEDUP_REMOVED lines=11> */
[----:B------:R-:W3:Y:S04]  /*322a0*/  LDL R11, [R1+0x3cc] ;  /* 0x0003cc00010b7983 */ /* 0x000ee80000100800 */
[----:B------:R-:W3:Y:S04]  /*322b0*/  LDL R10, [R1+0x3d0] ;  /* 0x0003d000010a7983 */ /* 0x000ee80000100800 */
[----:B--2---:R0:W-:Y:S04]  /*322c0*/  STS.U8 [R6+UR9+0xc300], R5 ;  /* 0x00c3000506007988 */ /* 0x0041e80008000009 */
[----:B----4-:R1:W-:Y:S04]  /*322d0*/  STS.U8 [R6+UR9+0x8700], R4 ;  /* 0x0087000406007988 */ /* 0x0103e80008000009 */
[----:B------:R2:W-:Y:S04]  /*322e0*/  STS.U8 [R6+UR9+0xc700], R3 ;  /* 0x00c7000306007988 */ /* 0x0005e80008000009 */
[----:B0-----:R-:W4:Y:S04]  /*322f0*/  LDL.LU R5, [R1+0x1044] ;  /* 0x0010440001057983 */ /* 0x001f280000300800 */
[----:B-1----:R-:W3:Y:S04]  /*32300*/  LDL.LU R4, [R1+0x1040] ;  /* 0x0010400001047983 */ /* 0x002ee80000300800 */
[----:B------:R-:W3:Y:S04]  /*32310*/  LDL R47, [R1+0x4ac] ;  /* 0x0004ac00012f7983 */ /* 0x000ee80000100800 */
[----:B------:R-:W3:Y:S04]  /*32320*/  LDL R44, [R1+0x4b0] ;  /* 0x0004b000012c7983 */ /* 0x000ee80000100800 */
[----:B--2---:R-:W2:Y:S04]  /*32330*/  LDL.LU R3, [R1+0x103c] ;  /* 0x00103c0001037983 */ /* 0x004ea80000300800 */
[----:B------:R0:W-:Y:S04]  /*32340*/  STS.U8 [R6+UR9+0x8b00], R2 ;  /* 0x008b000206007988 */ /* 0x0001e80008000009 */
[----:B------:R1:W-:Y:S04]  /*32350*/  STS.U8 [R6+UR9+0xcb00], R8 ;  /* 0x00cb000806007988 */ /* 0x0003e80008000009 */
[----:B0-----:R-:W2:Y:S04]  /*32360*/  LDL.LU R2, [R1+0x1038] ;  /* 0x0010380001027983 */ /* 0x001ea80000300800 */
[----:B-1----:R-:W2:Y:S02]  /*32370*/  LDL.LU R8, [R1+0x1034] ;  /* 0x0010340001087983 */ /* 0x002ea40000300800 */
[----:B--2---:R-:W-:-:S06]  /*32380*/  PRMT R8, RZ, 0x7610, R8 ;  /* 0x00007610ff087816 */ /* 0x004fcc0000000008 */
[----:B---3--:R-:W2:Y:S04]  /*32390*/  @!P1 LDG.E.U8 R8, desc[UR20][R10.64] ;  /* 0x000000140a089981 */ /* 0x008ea8000c1e1100 */
[----:B------:R0:W-:Y:S04]  /*323a0*/  STS.U8 [R6+UR9+0x8f00], R0 ;  /* 0x008f000006007988 */ /* 0x0001e80008000009 */
[----:B------:R1:W-:Y:S04]  /*323b0*/  STS.U8 [R6+UR9+0xcf00], R7 ;  /* 0x00cf000706007988 */ /* 0x0003e80008000009 */
[----:B0-----:R-:W3:Y:S04]  /*323c0*/  LDL.LU R0, [R1+0x1030] ;  /* 0x0010300001007983 */ /* 0x001ee80000300800 */
[----:B-1----:R-:W3:Y:S04]  /*323d0*/  LDL.LU R6, [R1+0x102c] ;  /* 0x00102c0001067983 */ /* 0x002ee80000300800 */
[----:B------:R-:W3:Y:S04]  /*323e0*/  LDL.LU R7, [R1+0x1028] ;  /* 0x0010280001077983 */ /* 0x000ee80000300800 */
[----:B--2---:R0:W-:Y:S04]  /*323f0*/  STL [R1+0xb0], R8 ;  /* 0x0000b00801007387 */ /* 0x0041e80000100800 */
[----:B0-----:R-:W2:Y:S04]  /*32400*/  LDL.LU R8, [R1+0x1024] ;  /* 0x0010240001087983 */ /* 0x001ea80000300800 */
[----:B------:R-:W2:Y:S04]  /*32410*/  LDL R10, [R1+0x42c] ;  /* 0x00042c00010a7983 */ /* 0x000ea80000100800 */
[----:B------:R-:W2:Y:S01]  /*32420*/  LDL R11, [R1+0x430] ;  /* 0x00043000010b7983 */ /* 0x000ea20000100800 */
[----:B---3--:R-:W-:-:S02]  /*32430*/  PRMT R7, RZ, 0x7610, R7 ;  /* 0x00007610ff077816 */ /* 0x008fc40000000007 */
[----:B--2---:R-:W-:-:S04]  /*32440*/  @!P1 LOP3.LUT R11, R11, R10, RZ, 0x3c, !PT ;  /* 0x0000000a0b0b9212 */ /* 0x004fc800078e3cff */
[----:B------:R-:W-:-:S04]  /*32450*/  @!P1 LOP3.LUT R10, R11, R10, RZ, 0x3c, !PT ;  /* 0x0000000a0b0a9212 */ /* 0x000fc800078e3cff */
[----:B------:R-:W-:-:S05]  /*32460*/  @!P1 LOP3.LUT R11, R11, R10, RZ, 0x3c, !PT ;  /* 0x0000000a0b0b9212 */ /* 0x000fca00078e3cff */
[----:B------:R-:W2:Y:S04]  /*32470*/  @!P1 LDG.E.U8 R7, desc[UR20][R10.64] ;  /* 0x000000140a079981 */ /* 0x000ea8000c1e1100 */
[----:B--2---:R0:W-:Y:S04]  /*32480*/  STL [R1+0xa4], R7 ;  /* 0x0000a40701007387 */ /* 0x0041e80000100800 */
[----:B0-----:R-:W2:Y:S04]  /*32490*/  LDL.LU R7, [R1+0x1020] ;  /* 0x0010200001077983 */ /* 0x001ea80000300800 */
[----:B------:R-:W3:Y:S04]  /*324a0*/  LDL R10, [R1+0x46c] ;  /* 0x00046c00010a7983 */ /* 0x000ee80000100800 */
[----:B------:R-:W3:Y:S01]  /*324b0*/  LDL R11, [R1+0x470] ;  /* 0x00047000010b7983 */ /* 0x000ee20000100800 */
[----:B------:R-:W-:-:S02]  /*324c0*/  PRMT R8, RZ, 0x7610, R8 ;  /* 0x00007610ff087816 */ /* 0x000fc40000000008 */
[----:B---3--:R-:W-:-:S04]  /*324d0*/  @!P1 LOP3.LUT R11, R11, R10, RZ, 0x3c, !PT ;  /* 0x0000000a0b0b9212 */ /* 0x008fc800078e3cff */
[----:B------:R-:W-:-:S04]  /*324e0*/  @!P1 LOP3.LUT R10, R11, R10, RZ, 0x3c, !PT ;  /* 0x0000000a0b0a9212 */ /* 0x000fc800078e3cff */
[----:B------:R-:W-:-:S05]  /*324f0*/  @!P1 LOP3.LUT R11, R11, R10, RZ, 0x3c, !PT ;  /* 0x0000000a0b0b9212 */ /* 0x000fca00078e3cff */
[----:B------:R0:W3:Y:S01]  /*32500*/  @!P1 LDG.E.U8 R8, desc[UR20][R10.64] ;  /* 0x000000140a089981 */ /* 0x0000e2000c1e1100 */
[----:B------:R-:W-:Y:S01]  /*32510*/  PRMT R42, RZ, 0x7610, R42 ;  /* 0x00007610ff2a7816 */ /* 0x000fe2000000002a */
[----:B0-----:R-:W-:Y:S02]  /*32520*/  @!P1 IMAD.MOV.U32 R10, RZ, RZ, R44 ;  /* 0x000000ffff0a9224 */ /* 0x001fe400078e002c */
[----:B------:R-:W-:-:S05]  /*32530*/  @!P1 IMAD.MOV.U32 R11, RZ, RZ, R47 ;  /* 0x000000ffff0b9224 */ /* 0x000fca00078e002f */
[----:B------:R0:W2:Y:S04]  /*32540*/  @!P1 LDG.E.U8 R42, desc[UR20][R10.64] ;  /* 0x000000140a2a9981 */ /* 0x0000a8000c1e1100 */
[----:B---3--:R1:W-:Y:S04]  /*32550*/  STL [R1+0x98], R8 ;  /* 0x0000980801007387 */ /* 0x0083e80000100800 */
[----:B-1----:R-:W3:Y:S04]  /*32560*/  LDL.LU R8, [R1+0x101c] ;  /* 0x00101c0001087983 */ /* 0x002ee80000300800 */
[----:B------:R-:W0:Y:S04]  /*32570*/  LDL R10, [R1+0x4ec] ;  /* 0x0004ec00010a7983 */ /* 0x000e280000100800 */
[----:B------:R-:W0:Y:S04]  /*32580*/  LDL R11, [R1+0x4f0] ;  /* 0x0004f000010b7983 */ /* 0x000e280000100800 */
[----:B------:R-:W2:Y:S04]  /*32590*/  LDL R47, [R1+0x5f0] ;  /* 0x0005f000012f7983 */ /* 0x000ea80000100800 */
[----:B------:R-:W2:Y:S01]  /*325a0*/  LDL R44, [R1+0x62c] ;  /* 0x00062c00012c7983 */ /* 0x000ea20000100800 */
[----:B---3--:R-:W-:-:S02]  /*325b0*/  PRMT R8, RZ, 0x7610, R8 ;  /* 0x00007610ff087816 */ /* 0x008fc40000000008 */
[----:B0-----:R-:W-:-:S04]  /*325c0*/  @!P1 LOP3.LUT R11, R11, R10, RZ, 0x3c, !PT ;  /* 0x0000000a0b0b9212 */ /* 0x001fc800078e3cff */
[----:B------:R-:W-:-:S04]  /*325d0*/  @!P1 LOP3.LUT R10, R11, R10, RZ, 0x3c, !PT ;  /* 0x0000000a0b0a9212 */ /* 0x000fc800078e3cff */
[----:B------:R-:W-:-:S05]  /*325e0*/  @!P1 LOP3.LUT R11, R11, R10, RZ, 0x3c, !PT ;  /* 0x0000000a0b0b9212 */ /* 0x000fca00078e3cff */
[----:B------:R-:W3:Y:S04]  /*325f0*/  @!P1 LDG.E.U8 R8, desc[UR20][R10.64] ;  /* 0x000000140a089981 */ /* 0x000ee8000c1e1100 */
[----:B--2---:R0:W-:Y:S04]  /*32600*/  STL [R1+0x8c], R42 ;  /* 0x00008c2a01007387 */ /* 0x0041e80000100800 */
[----:B0-----:R-:W2:Y:S04]  /*32610*/  LDL R42, [R1+0x630] ;  /* 0x00063000012a7983 */ /* 0x001ea80000100800 */
[----:B---3--:R0:W-:Y:S04]  /*32620*/  STL [R1+0x70], R8 ;  /* 0x0000700801007387 */ /* 0x0081e80000100800 */
[----:B0-----:R-:W3:Y:S04]  /*32630*/  LDL.LU R8, [R1+0x1018] ;  /* 0x0010180001087983 */ /* 0x001ee80000300800 */
[----:B------:R-:W2:Y:S04]  /*32640*/  LDL R10, [R1+0x52c] ;  /* 0x00052c00010a7983 */ /* 0x000ea80000100800 */
[----:B------:R-:W2:Y:S01]  /*32650*/  LDL R11, [R1+0x530] ;  /* 0x00053000010b7983 */ /* 0x000ea20000100800 */
[----:B------:R-:W-:-:S02]  /*32660*/  PRMT R7, RZ, 0x7610, R7 ;  /* 0x00007610ff077816 */ /* 0x000fc40000000007 */
[----:B--2---:R-:W-:-:S04]  /*32670*/  @!P1 LOP3.LUT R11, R11, R10, RZ, 0x3c, !PT ;  /* 0x0000000a0b0b9212 */ /* 0x004fc800078e3cff */
[----:B------:R-:W-:-:S04]  /*32680*/  @!P1 LOP3.LUT R10, R11, R10, RZ, 0x3c, !PT ;  /* 0x0000000a0b0a9212 */ /* 0x000fc800078e3cff */
[----:B------:R-:W-:-:S05]  /*32690*/  @!P1 LOP3.LUT R11, R11, R10, RZ, 0x3c, !PT ;  /* 0x0000000a0b0b9212 */ /* 0x000fca00078e3cff */
[----:B------:R-:W2:Y:S04]  /*326a0*/  @!P1 LDG.E.U8 R7, desc[UR20][R10.64] ;  /* 0x000000140a079981 */ /* 0x000ea8000c1e1100 */
        /* <DEDUP_REMOVED lines=17> */
[----:B------:R-:W3:Y:S01]  /*327c0*/  @!P1 LDG.E.U8 R7, desc[UR20][R10.64] ;  /* 0x000000140a079981 */ /* 0x000ee2000c1e1100 */
[----:B--2---:R-:W-:-:S03]  /*327d0*/  PRMT R8, RZ, 0x7610, R8 ;  /* 0x00007610ff087816 */ /* 0x004fc60000000008 */
[----:B---3--:R0:W-:Y:S04]  /*327e0*/  STL [R1+0x24], R7 ;  /* 0x0000240701007387 */ /* 0x0081e80000100800 */
[----:B0-----:R-:W2:Y:S04]  /*327f0*/  LDL.LU R7, [R1+0x100c] ;  /* 0x00100c0001077983 */ /* 0x001ea80000300800 */
[----:B------:R-:W3:Y:S01]  /*32800*/  LDL R11, [R1+0x5ec] ;  /* 0x0005ec00010b7983 */ /* 0x000ee20000100800 */
[----:B------:R-:W-:Y:S01]  /*32810*/  @!P1 IMAD.MOV.U32 R10, RZ, RZ, R47 ;  /* 0x000000ffff0a9224 */ /* 0x000fe200078e002f */
[----:B------:R-:W-:-:S02]  /*32820*/  PRMT R76, RZ, 0x7610, R76 ;  /* 0x00007610ff4c7816 */ /* 0x000fc4000000004c */
[----:B------:R-:W2:Y:S04]  /*32830*/  LDL R47, [R1+0x6f0] ;  /* 0x0006f000012f7983 */ /* 0x000ea80000100800 */
[----:B---3--:R0:W3:Y:S02]  /*32840*/  @!P1 LDG.E.U8 R8, desc[UR20][R10.64] ;  /* 0x000000140a089981 */ /* 0x0080e4000c1e1100 */
[----:B0-----:R-:W-:Y:S02]  /*32850*/  @!P1 IMAD.MOV.U32 R10, RZ, RZ, R42 ;  /* 0x000000ffff0a9224 */ /* 0x001fe400078e002a */
[----:B------:R-:W-:-:S05]  /*32860*/  @!P1 IMAD.MOV.U32 R11, RZ, RZ, R44 ;  /* 0x000000ffff0b9224 */ /* 0x000fca00078e002c */
[----:B------:R-:W2:Y:S04]  /*32870*/  @!P1 LDG.E.U8 R76, desc[UR20][R10.64] ;  /* 0x000000140a4c9981 */ /* 0x000ea8000c1e1100 */
[----:B---3--:R0:W-:Y:S04]  /*32880*/  STL [R1+0x10], R8 ;  /* 0x0000100801007387 */ /* 0x0081e80000100800 */
[----:B0-----:R-:W3:Y:S04]  /*32890*/  LDL.LU R8, [R1+0x1008] ;  /* 0x0010080001087983 */ /* 0x001ee80000300800 */
[----:B------:R-:W3:Y:S04]  /*328a0*/  LDL R10, [R1+0x66c] ;  /* 0x00066c00010a7983 */ /* 0x000ee80000100800 */
[----:B------:R-:W3:Y:S01]  /*328b0*/  LDL R11, [R1+0x670] ;  /* 0x00067000010b7983 */ /* 0x000ee20000100800 */
[----:B------:R-:W-:-:S03]  /*328c0*/  PRMT R38, RZ, 0x7610, R38 ;  /* 0x00007610ff267816 */ /* 0x000fc60000000026 */
[----:B------:R-:W4:Y:S04]  /*328d0*/  LDL R44, [R1+0x724] ;  /* 0x00072400012c7983 */ /* 0x000f280000100800 */
[----:B------:R-:W4:Y:S04]  /*328e0*/  LDL R42, [R1+0x728] ;  /* 0x00072800012a7983 */ /* 0x000f280000100800 */
[----:B--2---:R-:W-:Y:S01]  /*328f0*/  STL [R1+0xf98], R76 ;  /* 0x000f984c01007387 */ /* 0x004fe20000100800 */
[----:B---3--:R-:W-:-:S04]  /*32900*/  @!P1 LOP3.LUT R11, R11, R10, RZ, 0x3c, !PT ;  /* 0x0000000a0b0b9212 */ /* 0x008fc800078e3cff */
[----:B------:R-:W-:-:S04]  /*32910*/  @!P1 LOP3.LUT R10, R11, R10, RZ, 0x3c, !PT ;  /* 0x0000000a0b0a9212 */ /* 0x000fc800078e3cff */
[----:B------:R-:W-:-:S05]  /*32920*/  @!P1 LOP3.LUT R11, R11, R10, RZ, 0x3c, !PT ;  /* 0x0000000a0b0b9212 */ /* 0x000fca00078e3cff */
[----:B------:R-:W2:Y:S04]  /*32930*/  @!P1 LDG.E.U8 R38, desc[UR20][R10.64] ;  /* 0x000000140a269981 */ /* 0x000ea8000c1e1100 */
[----:B------:R-:W3:Y:S04]  /*32940*/  LDL R10, [R1+0x6ac] ;  /* 0x0006ac00010a7983 */ /* 0x000ee80000100800 */
[----:B------:R-:W3:Y:S01]  /*32950*/  LDL R11, [R1+0x6b0] ;  /* 0x0006b000010b7983 */ /* 0x000ee20000100800 */
[----:B------:R-:W-:-:S03]  /*32960*/  PRMT R37, RZ, 0x7610, R37 ;  /* 0x00007610ff257816 */ /* 0x000fc60000000025 */
[----:B--2---:R-:W-:Y:S01]  /*32970*/  STL [R1+0xf9c], R38 ;  /* 0x000f9c2601007387 */ /* 0x004fe20000100800 */
[----:B---3--:R-:W-:-:S04]  /*32980*/  @!P1 LOP3.LUT R11, R11, R10, RZ, 0x3c, !PT ;  /* 0x0000000a0b0b9212 */ /* 0x008fc800078e3cff */
[----:B------:R-:W-:-:S04]  /*32990*/  @!P1 LOP3.LUT R10, R11, R10, RZ, 0x3c, !PT ;  /* 0x0000000a0b0a9212 */ /* 0x000fc800078e3cff */
[----:B------:R-:W-:-:S05]  /*329a0*/  @!P1 LOP3.LUT R11, R11, R10, RZ, 0x3c, !PT ;  /* 0x0000000a0b0b9212 */ /* 0x000fca00078e3cff */
[----:B------:R0:W2:Y:S04]  /*329b0*/  @!P1 LDG.E.U8 R37, desc[UR20][R10.64] ;  /* 0x000000140a259981 */ /* 0x0000a8000c1e1100 */
[----:B------:R-:W3:Y:S01]  /*329c0*/  LDL R11, [R1+0x6ec] ;  /* 0x0006ec00010b7983 */ /* 0x000ee20000100800 */
[----:B------:R-:W-:Y:S01]  /*329d0*/  PRMT R36, RZ, 0x7610, R36 ;  /* 0x00007610ff247816 */ /* 0x000fe20000000024 */
[----:B0-----:R-:W-:Y:S01]  /*329e0*/  @!P1 IMAD.MOV.U32 R10, RZ, RZ, R47 ;  /* 0x000000ffff0a9224 */ /* 0x001fe200078e002f */
[----:B------:R-:W-:-:S04]  /*329f0*/  PRMT R35, RZ, 0x7610, R35 ;  /* 0x00007610ff237816 */ /* 0x000fc80000000023 */
[----:B---3--:R4:W3:Y:S04]  /*32a00*/  @!P1 LDG.E.U8 R36, desc[UR20][R10.64] ;  /* 0x000000140a249981 */ /* 0x0088e8000c1e1100 */
[----:B--2---:R-:W-:Y:S04]  /*32a10*/  STL [R1+0xfa0], R37 ;  /* 0x000fa02501007387 */ /* 0x004fe80000100800 */
[----:B------:R-:W2:Y:S01]  /*32a20*/  LDL R47, [R1+0x3d8] ;  /* 0x0003d800012f7983 */ /* 0x000ea20000100800 */
[----:B----4-:R-:W-:Y:S02]  /*32a30*/  @!P1 IMAD.MOV.U32 R10, RZ, RZ, R42 ;  /* 0x000000ffff0a9224 */ /* 0x010fe400078e002a */
[----:B------:R-:W-:-:S05]  /*32a40*/  @!P1 IMAD.MOV.U32 R11, RZ, RZ, R44 ;  /* 0x000000ffff0b9224 */ /* 0x000fca00078e002c */
[----:B------:R-:W4:Y:S04]  /*32a50*/  @!P1 LDG.E.U8 R35, desc[UR20][R10.64] ;  /* 0x000000140a239981 */ /* 0x000f28000c1e1100 */
[----:B---3--:R-:W-:Y:S04]  /*32a60*/  STL [R1+0xfa4], R36 ;  /* 0x000fa42401007387 */ /* 0x008fe80000100800 */
[----:B------:R-:W3:Y:S04]  /*32a70*/  LDL R10, [R1+0x75c] ;  /* 0x00075c00010a7983 */ /* 0x000ee80000100800 */
[----:B------:R-:W3:Y:S01]  /*32a80*/  LDL R11, [R1+0x760] ;  /* 0x00076000010b7983 */ /* 0x000ee20000100800 */
[----:B------:R-:W-:-:S03]  /*32a90*/  PRMT R34, RZ, 0x7610, R34 ;  /* 0x00007610ff227816 */ /* 0x000fc60000000022 */
[----:B------:R-:W2:Y:S04]  /*32aa0*/  LDL R44, [R1+0x474] ;  /* 0x00047400012c7983 */ /* 0x000ea80000100800 */
[----:B------:R-:W2:Y:S04]  /*32ab0*/  LDL R42, [R1+0x478] ;  /* 0x00047800012a7983 */ /* 0x000ea80000100800 */
[----:B----4-:R-:W-:Y:S01]  /*32ac0*/  STL [R1+0xfa8], R35 ;  /* 0x000fa82301007387 */ /* 0x010fe20000100800 */
[----:B---3--:R-:W-:-:S04]  /*32ad0*/  @!P1 LOP3.LUT R11, R11, R10, RZ, 0x3c, !PT ;  /* 0x0000000a0b0b9212 */ /* 0x008fc800078e3cff */
[----:B------:R-:W-:-:S04]  /*32ae0*/  @!P1 LOP3.LUT R10, R11, R10, RZ, 0x3c, !PT ;  /* 0x0000000a0b0a9212 */ /* 0x000fc800078e3cff */
[----:B------:R-:W-:-:S05]  /*32af0*/  @!P1 LOP3.LUT R11, R11, R10, RZ, 0x3c, !PT ;  /* 0x0000000a0b0b9212 */ /* 0x000fca00078e3cff */
[----:B------:R-:W3:Y:S04]  /*32b00*/  @!P1 LDG.E.U8 R34, desc[UR20][R10.64] ;  /* 0x000000140a229981 */ /* 0x000ee8000c1e1100 */
[----:B------:R-:W4:Y:S04]  /*32b10*/  LDL R10, [R1+0x794] ;  /* 0x00079400010a7983 */ /* 0x000f280000100800 */
[----:B------:R-:W4:Y:S01]  /*32b20*/  LDL R11, [R1+0x798] ;  /* 0x00079800010b7983 */ /* 0x000f220000100800 */
[----:B------:R-:W-:-:S03]  /*32b30*/  PRMT R33, RZ, 0x7610, R33 ;  /* 0x00007610ff217816 */ /* 0x000fc60000000021 */
[----:B---3--:R-:W-:Y:S01]  /*32b40*/  STL [R1+0xfac], R34 ;  /* 0x000fac2201007387 */ /* 0x008fe20000100800 */
[----:B----4-:R-:W-:-:S04]  /*32b50*/  @!P1 LOP3.LUT R11, R11, R10, RZ, 0x3c, !PT ;  /* 0x0000000a0b0b9212 */ /* 0x010fc800078e3cff */
[----:B------:R-:W-:-:S04]  /*32b60*/  @!P1 LOP3.LUT R10, R11, R10, RZ, 0x3c, !PT ;  /* 0x0000000a0b0a9212 */ /* 0x000fc800078e3cff */
[----:B------:R-:W-:-:S05]  /*32b70*/  @!P1 LOP3.LUT R11, R11, R10, RZ, 0x3c, !PT ;  /* 0x0000000a0b0b9212 */ /* 0x000fca00078e3cff */
[----:B------:R2:W3:Y:S04]  /*32b80*/  @!P1 LDG.E.U8 R33, desc[UR20][R10.64] ;  /* 0x000000140a219981 */ /* 0x0004e8000c1e1100 */
[----:B------:R-:W4:Y:S01]  /*32b90*/  LDL R11, [R1+0x3d4] ;  /* 0x0003d400010b7983 */ /* 0x000f220000100800 */
[----:B------:R-:W-:Y:S01]  /*32ba0*/  PRMT R8, RZ, 0x7610, R8 ;  /* 0x00007610ff087816 */ /* 0x000fe20000000008 */
[----:B--2---:R-:W-:-:S05]  /*32bb0*/  @!P1 IMAD.MOV.U32 R10, RZ, RZ, R47 ;  /* 0x000000ffff0a9224 */ /* 0x004fca00078e002f */
[----:B----4-:R-:W2:Y:S04]  /*32bc0*/  @!P1 LDG.E.U8 R8, desc[UR20][R10.64] ;  /* 0x000000140a089981 */ /* 0x010ea8000c1e1100 */
[----:B---3--:R-:W-:Y:S04]  /*32bd0*/  STL [R1+0xfb0], R33 ;  /* 0x000fb02101007387 */ /* 0x008fe80000100800 */
[----:B------:R-:W3:Y:S04]  /*32be0*/  LDL R47, [R1+0x538] ;  /* 0x00053800012f7983 */ /* 0x000ee80000100800 */
[----:B--2---:R0:W-:Y:S04]  /*32bf0*/  STL [R1+0xac], R8 ;  /* 0x0000ac0801007387 */ /* 0x0041e80000100800 */
[----:B0-----:R-:W2:Y:S04]  /*32c00*/  LDL.LU R8, [R1+0x1004] ;  /* 0x0010040001087983 */ /* 0x001ea80000300800 */
[----:B------:R-:W4:Y:S04]  /*32c10*/  LDL R10, [R1+0x434] ;  /* 0x00043400010a7983 */ /* 0x000f280000100800 */
[----:B------:R-:W4:Y:S01]  /*32c20*/  LDL R11, [R1+0x438] ;  /* 0x00043800010b7983 */ /* 0x000f220000100800 */
[----:B------:R-:W-:-:S02]  /*32c30*/  PRMT R7, RZ, 0x7610, R7 ;  /* 0x00007610ff077816 */ /* 0x000fc40000000007 */
[----:B----4-:R-:W-:-:S04]  /*32c40*/  @!P1 LOP3.LUT R11, R11, R10, RZ, 0x3c, !PT ;  /* 0x0000000a0b0b9212 */ /* 0x010fc800078e3cff */
[----:B------:R-:W-:-:S04]  /*32c50*/  @!P1 LOP3.LUT R10, R11, R10, RZ, 0x3c, !PT ;  /* 0x0000000a0b0a9212 */ /* 0x000fc800078e3cff */
[----:B------:R-:W-:Y:S02]  /*32c60*/  @!P1 LOP3.LUT R11, R11, R10, RZ, 0x3c, !PT ;  /* 0x0000000a0b0b9212 */ /* 0x000fe400078e3cff */
[----:B--2---:R-:W-:-:S03]  /*32c70*/  PRMT R8, RZ, 0x7610, R8 ;  /* 0x00007610ff087816 */ /* 0x004fc60000000008 */
[----:B------:R0:W2:Y:S02]  /*32c80*/  @!P1 LDG.E.U8 R7, desc[UR20][R10.64] ;  /* 0x000000140a079981 */ /* 0x0000a4000c1e1100 */
[----:B0-----:R-:W-:Y:S02]  /*32c90*/  @!P1 IMAD.MOV.U32 R10, RZ, RZ, R42 ;  /* 0x000000ffff0a9224 */ /* 0x001fe400078e002a */
[----:B------:R-:W-:-:S05]  /*32ca0*/  @!P1 IMAD.MOV.U32 R11, RZ, RZ, R44 ;  /* 0x000000ffff0b9224 */ /* 0x000fca00078e002c */
[----:B------:R-:W4:Y:S04]  /*32cb0*/  @!P1 LDG.E.U8 R8, desc[UR20][R10.64] ;  /* 0x000000140a089981 */ /* 0x000f28000c1e1100 */
[----:B--2---:R0:W-:Y:S04]  /*32cc0*/  STL [R1+0xa0], R7 ;  /* 0x0000a00701007387 */ /* 0x0041e80000100800 */
[----:B0-----:R-:W2:Y:S04]  /*32cd0*/  LDL.LU R7, [R1+0x1000] ;  /* 0x0010000001077983 */ /* 0x001ea80000300800 */
[----:B------:R-:W3:Y:S04]  /*32ce0*/  LDL R44, [R1+0x5b4] ;  /* 0x0005b400012c7983 */ /* 0x000ee80000100800 */
[----:B------:R-:W3:Y:S04]  /*32cf0*/  LDL R42, [R1+0x5b8] ;  /* 0x0005b800012a7983 */ /* 0x000ee80000100800 */
[----:B----4-:R0:W-:Y:S04]  /*32d00*/  STL [R1+0x94], R8 ;  /* 0x0000940801007387 */ /* 0x0101e80000100800 */
[----:B0-----:R-:W4:Y:S04]  /*32d10*/  LDL.LU R8, [R1+0xffc] ;  /* 0x000ffc0001087983 */ /* 0x001f280000300800 */
[----:B------:R-:W3:Y:S04]  /*32d20*/  LDL R10, [R1+0x4b4] ;  /* 0x0004b400010a7983 */ /* 0x000ee80000100800 */
[----:B------:R-:W3:Y:S01]  /*32d30*/  LDL R11, [R1+0x4b8] ;  /* 0x0004b800010b7983 */ /* 0x000ee20000100800 */
[----:B--2---:R-:W-:-:S02]  /*32d40*/  PRMT R7, RZ, 0x7610, R7 ;  /* 0x00007610ff077816 */ /* 0x004fc40000000007 */
[----:B---3--:R-:W-:-:S04]  /*32d50*/  @!P1 LOP3.LUT R11, R11, R10, RZ, 0x3c, !PT ;  /* 0x0000000a0b0b9212 */ /* 0x008fc800078e3cff */
[----:B------:R-:W-:-:S04]  /*32d60*/  @!P1 LOP3.LUT R10, R11, R10, RZ, 0x3c, !PT ;  /* 0x0000000a0b0a9212 */ /* 0x000fc800078e3cff */
[----:B------:R-:W-:-:S05]  /*32d70*/  @!P1 LOP3.LUT R11, R11, R10, RZ, 0x3c, !PT ;  /* 0x0000000a0b0b9212 */ /* 0x000fca00078e3cff */
[----:B------:R-:W2:Y:S04]  /*32d80*/  @!P1 LDG.E.U8 R7, desc[UR20][R10.64] ;  /* 0x000000140a079981 */ /* 0x000ea8000c1e1100 */
[----:B--2---:R0:W-:Y:S04]  /*32d90*/  STL [R1+0x88], R7 ;  /* 0x0000880701007387 */ /* 0x0041e80000100800 */
[----:B0-----:R-:W2:Y:S04]  /*32da0*/  LDL.LU R7, [R1+0xff8] ;  /* 0x000ff80001077983 */ /* 0x001ea80000300800 */
[----:B------:R-:W3:Y:S04]  /*32db0*/  LDL R10, [R1+0x4f4] ;  /* 0x0004f400010a7983 */ /* 0x000ee80000100800 */
[----:B------:R-:W3:Y:S01]  /*32dc0*/  LDL R11, [R1+0x4f8] ;  /* 0x0004f800010b7983 */ /* 0x000ee20000100800 */
[----:B----4-:R-:W-:-:S02]  /*32dd0*/  PRMT R8, RZ, 0x7610, R8 ;  /* 0x00007610ff087816 */ /* 0x010fc40000000008 */
[----:B---3--:R-:W-:-:S04]  /*32de0*/  @!P1 LOP3.LUT R11, R11, R10, RZ, 0x3c, !PT ;  /* 0x0000000a0b0b9212 */ /* 0x008fc800078e3cff */
[----:B------:R-:W-:-:S04]  /*32df0*/  @!P1 LOP3.LUT R10, R11, R10, RZ, 0x3c, !PT ;  /* 0x0000000a0b0a9212 */ /* 0x000fc800078e3cff */
[----:B------:R-:W-:-:S05]  /*32e00*/  @!P1 LOP3.LUT R11, R11, R10, RZ, 0x3c, !PT ;  /* 0x0000000a0b0b9212 */ /* 0x000fca00078e3cff */
[----:B------:R-:W3:Y:S01]  /*32e10*/  @!P1 LDG.E.U8 R8, desc[UR20][R10.64] ;  /* 0x000000140a089981 */ /* 0x000ee2000c1e1100 */
[----:B------:R-:W-:-:S03]  /*32e20*/  PRMT R46, RZ, 0x7610, R46 ;  /* 0x00007610ff2e7816 */ /* 0x000fc6000000002e */
[----:B---3--:R0:W-:Y:S04]  /*32e30*/  STL [R1+0x6c], R8 ;  /* 0x00006c0801007387 */ /* 0x0081e80000100800 */
[----:B0-----:R-:W3:Y:S04]  /*32e40*/  LDL.LU R8, [R1+0xff4] ;  /* 0x000ff40001087983 */ /* 0x001ee80000300800 */
[----:B------:R-:W4:Y:S01]  /*32e50*/  LDL R11, [R1+0x534] ;  /* 0x00053400010b7983 */ /* 0x000f220000100800 */
[----:B------:R-:W-:Y:S01]  /*32e60*/  @!P1 IMAD.MOV.U32 R10, RZ, RZ, R47 ;  /* 0x000000ffff0a9224 */ /* 0x000fe200078e002f */
[----:B--2---:R-:W-:-:S02]  /*32e70*/  PRMT R7, RZ, 0x7610, R7 ;  /* 0x00007610ff077816 */ /* 0x004fc40000000007 */
[----:B------:R-:W2:Y:S04]  /*32e80*/  LDL R47, [R1+0x674] ;  /* 0x00067400012f7983 */ /* 0x000ea80000100800 */
[----:B----4-:R0:W4:Y:S04]  /*32e90*/  @!P1 LDG.E.U8 R46, desc[UR20][R10.64] ;  /* 0x000000140a2e9981 */ /* 0x010128000c1e1100 */
[----:B------:R-:W0:Y:S04]  /*32ea0*/  LDL R10, [R1+0x574] ;  /* 0x00057400010a7983 */ /* 0x000e280000100800 */
[----:B------:R-:W0:Y:S01]  /*32eb0*/  LDL R11, [R1+0x578] ;  /* 0x00057800010b7983 */ /* 0x000e220000100800 */
[----:B---3--:R-:W-:-:S02]  /*32ec0*/  PRMT R8, RZ, 0x7610, R8 ;  /* 0x00007610ff087816 */ /* 0x008fc40000000008 */
[----:B0-----:R-:W-:-:S04]  /*32ed0*/  @!P1 LOP3.LUT R11, R11, R10, RZ, 0x3c, !PT ;  /* 0x0000000a0b0b9212 */ /* 0x001fc800078e3cff */
[----:B------:R-:W-:-:S04]  /*32ee0*/  @!P1 LOP3.LUT R10, R11, R10, RZ, 0x3c, !PT ;  /* 0x0000000a0b0a9212 */ /* 0x000fc800078e3cff */
[----:B------:R-:W-:-:S05]  /*32ef0*/  @!P1 LOP3.LUT R11, R11, R10, RZ, 0x3c, !PT ;  /* 0x0000000a0b0b9212 */ /* 0x000fca00078e3cff */
[----:B------:R0:W3:Y:S02]  /*32f00*/  @!P1 LDG.E.U8 R8, desc[UR20][R10.64] ;  /* 0x000000140a089981 */ /* 0x0000e4000c1e1100 */
[----:B0-----:R-:W-:Y:S02]  /*32f10*/  @!P1 IMAD.MOV.U32 R10, RZ, RZ, R42 ;  /* 0x000000ffff0a9224 */ /* 0x001fe400078e002a */
[----:B------:R-:W-:-:S05]  /*32f20*/  @!P1 IMAD.MOV.U32 R11, RZ, RZ, R44 ;  /* 0x000000ffff0b9224 */ /* 0x000fca00078e002c */
[----:B------:R-:W2:Y:S04]  /*32f30*/  @!P1 LDG.E.U8 R7, desc[UR20][R10.64] ;  /* 0x000000140a079981 */ /* 0x000ea8000c1e1100 */
[----:B----4-:R0:W-:Y:S04]  /*32f40*/  STL [R1+0x5c], R46 ;  /* 0x00005c2e01007387 */ /* 0x0101e80000100800 */
[----:B0-----:R-:W4:Y:S04]  /*32f50*/  LDL R46, [R1+0x678] ;  /* 0x00067800012e7983 */ /* 0x001f280000100800 */
[----:B---3--:R0:W-:Y:S04]  /*32f60*/  STL [R1+0x4c], R8 ;  /* 0x00004c0801007387 */ /* 0x0081e80000100800 */
[----:B0-----:R-:W3:Y:S04]  /*32f70*/  LDL.LU R8, [R1+0xff0] ;  /* 0x000ff00001087983 */ /* 0x001ee80000300800 */
[----:B------:R-:W4:Y:S04]  /*32f80*/  LDL R44, [R1+0x6b4] ;  /* 0x0006b400012c7983 */ /* 0x000f280000100800 */
[----:B------:R-:W4:Y:S04]  /*32f90*/  LDL R42, [R1+0x6b8] ;  /* 0x0006b800012a7983 */ /* 0x000f280000100800 */
        /* <DEDUP_REMOVED lines=14> */
[----:B------:R-:W-:Y:S02]  /*33080*/  PRMT R32, RZ, 0x7610, R32 ;  /* 0x00007610ff207816 */ /* 0x000fe40000000020 */
[----:B---3--:R-:W-:-:S04]  /*33090*/  @!P1 LOP3.LUT R11, R11, R10, RZ, 0x3c, !PT ;  /* 0x0000000a0b0b9212 */ /* 0x008fc800078e3cff */
[----:B------:R-:W-:-:S04]  /*330a0*/  @!P1 LOP3.LUT R10, R11, R10, RZ, 0x3c, !PT ;  /* 0x0000000a0b0a9212 */ /* 0x000fc800078e3cff */
[----:B------:R-:W-:-:S05]  /*330b0*/  @!P1 LOP3.LUT R11, R11, R10, RZ, 0x3c, !PT ;  /* 0x0000000a0b0b9212 */ /* 0x000fca00078e3cff */
[----:B------:R4:W3:Y:S02]  /*330c0*/  @!P1 LDG.E.U8 R74, desc[UR20][R10.64] ;  /* 0x000000140a4a9981 */ /* 0x0008e4000c1e1100 */
[----:B----4-:R-:W-:Y:S02]  /*330d0*/  @!P1 IMAD.MOV.U32 R10, RZ, RZ, R46 ;  /* 0x000000ffff0a9224 */ /* 0x010fe400078e002e */
[----:B------:R-:W-:-:S05]  /*330e0*/  @!P1 IMAD.MOV.U32 R11, RZ, RZ, R47 ;  /* 0x000000ffff0b9224 */ /* 0x000fca00078e002f */
[----:B------:R0:W4:Y:S01]  /*330f0*/  @!P1 LDG.E.U8 R32, desc[UR20][R10.64] ;  /* 0x000000140a209981 */ /* 0x000122000c1e1100 */
[----:B------:R-:W-:Y:S01]  /*33100*/  PRMT R31, RZ, 0x7610, R31 ;  /* 0x00007610ff1f7816 */ /* 0x000fe2000000001f */
[----:B0-----:R-:W-:Y:S02]  /*33110*/  @!P1 IMAD.MOV.U32 R10, RZ, RZ, R42 ;  /* 0x000000ffff0a9224 */ /* 0x001fe400078e002a */
[----:B------:R-:W-:-:S05]  /*33120*/  @!P1 IMAD.MOV.U32 R11, RZ, RZ, R44 ;  /* 0x000000ffff0b9224 */ /* 0x000fca00078e002c */
[----:B------:R-:W2:Y:S04]  /*33130*/  @!P1 LDG.E.U8 R31, desc[UR20][R10.64] ;  /* 0x000000140a1f9981 */ /* 0x000ea8000c1e1100 */
[----:B---3--:R0:W-:Y:S04]  /*33140*/  STL [R1+0xfb4], R74 ;  /* 0x000fb44a01007387 */ /* 0x0081e80000100800 */
[----:B------:R-:W3:Y:S04]  /*33150*/  LDL R47, [R1+0x764] ;  /* 0x00076400012f7983 */ /* 0x000ee80000100800 */
[----:B------:R-:W3:Y:S04]  /*33160*/  LDL R46, [R1+0x768] ;  /* 0x00076800012e7983 */ /* 0x000ee80000100800 */
[----:B0-----:R-:W3:Y:S04]  /*33170*/  LDL R74, [R1+0x730] ;  /* 0x00073000014a7983 */ /* 0x001ee80000100800 */
[----:B----4-:R-:W-:Y:S04]  /*33180*/  STL [R1+0xfb8], R32 ;  /* 0x000fb82001007387 */ /* 0x010fe80000100800 */
[----:B------:R-:W4:Y:S04]  /*33190*/  LDL R10, [R1+0x6f4] ;  /* 0x0006f400010a7983 */ /* 0x000f280000100800 */
[----:B------:R-:W4:Y:S01]  /*331a0*/  LDL R11, [R1+0x6f8] ;  /* 0x0006f800010b7983 */ /* 0x000f220000100800 */
[----:B------:R-:W-:-:S03]  /*331b0*/  PRMT R30, RZ, 0x7610, R30 ;  /* 0x00007610ff1e7816 */ /* 0x000fc6000000001e */
[----:B------:R-:W3:Y:S04]  /*331c0*/  LDL R44, [R1+0x79c] ;  /* 0x00079c00012c7983 */ /* 0x000ee80000100800 */
[----:B------:R-:W3:Y:S04]  /*331d0*/  LDL R42, [R1+0x7a0] ;  /* 0x0007a000012a7983 */ /* 0x000ee80000100800 */
[----:B--2---:R-:W-:Y:S01]  /*331e0*/  STL [R1+0xfbc], R31 ;  /* 0x000fbc1f01007387 */ /* 0x004fe20000100800 */
[----:B----4-:R-:W-:-:S04]  /*331f0*/  @!P1 LOP3.LUT R11, R11, R10, RZ, 0x3c, !PT ;  /* 0x0000000a0b0b9212 */ /* 0x010fc800078e3cff */
[----:B------:R-:W-:-:S04]  /*33200*/  @!P1 LOP3.LUT R10, R11, R10, RZ, 0x3c, !PT ;  /* 0x0000000a0b0a9212 */ /* 0x000fc800078e3cff */
[----:B------:R-:W-:-:S05]  /*33210*/  @!P1 LOP3.LUT R11, R11, R10, RZ, 0x3c, !PT ;  /* 0x0000000a0b0b9212 */ /* 0x000fca00078e3cff */
[----:B------:R3:W2:Y:S04]  /*33220*/  @!P1 LDG.E.U8 R30, desc[UR20][R10.64] ;  /* 0x000000140a1e9981 */ /* 0x0006a8000c1e1100 */
[----:B------:R-:W4:Y:S01]  /*33230*/  LDL R11, [R1+0x72c] ;  /* 0x00072c00010b7983 */ /* 0x000f220000100800 */
[----:B------:R-:W-:Y:S01]  /*33240*/  PRMT R29, RZ, 0x7610, R29 ;  /* 0x00007610ff1d7816 */ /* 0x000fe2000000001d */
[----:B---3--:R-:W-:Y:S01]  /*33250*/  @!P1 IMAD.MOV.U32 R10, RZ, RZ, R74 ;  /* 0x000000ffff0a9224 */ /* 0x008fe200078e004a */
[----:B------:R-:W-:-:S04]  /*33260*/  PRMT R28, RZ, 0x7610, R28 ;  /* 0x00007610ff1c7816 */ /* 0x000fc8000000001c */
[----:B----4-:R0:W3:Y:S02]  /*33270*/  @!P1 LDG.E.U8 R29, desc[UR20][R10.64] ;  /* 0x000000140a1d9981 */ /* 0x0100e4000c1e1100 */
[----:B0-----:R-:W-:Y:S02]  /*33280*/  @!P1 IMAD.MOV.U32 R10, RZ, RZ, R46 ;  /* 0x000000ffff0a9224 */ /* 0x001fe400078e002e */
[----:B------:R-:W-:-:S05]  /*33290*/  @!P1 IMAD.MOV.U32 R11, RZ, RZ, R47 ;  /* 0x000000ffff0b9224 */ /* 0x000fca00078e002f */
[----:B------:R0:W4:Y:S01]  /*332a0*/  @!P1 LDG.E.U8 R28, desc[UR20][R10.64] ;  /* 0x000000140a1c9981 */ /* 0x000122000c1e1100 */
[----:B------:R-:W-:-:S03]  /*332b0*/  PRMT R27, RZ, 0x7610, R27 ;  /* 0x00007610ff1b7816 */ /* 0x000fc6000000001b */
[----:B--2---:R-:W-:Y:S04]  /*332c0*/  STL [R1+0xfc0], R30 ;  /* 0x000fc01e01007387 */ /* 0x004fe80000100800 */
[----:B------:R-:W2:Y:S01]  /*332d0*/  LDL R74, [R1+0x440] ;  /* 0x00044000014a7983 */ /* 0x000ea20000100800 */
[----:B0-----:R-:W-:Y:S02]  /*332e0*/  @!P1 IMAD.MOV.U32 R10, RZ, RZ, R42 ;  /* 0x000000ffff0a9224 */ /* 0x001fe400078e002a */
[----:B------:R-:W-:-:S05]  /*332f0*/  @!P1 IMAD.MOV.U32 R11, RZ, RZ, R44 ;  /* 0x000000ffff0b9224 */ /* 0x000fca00078e002c */
[----:B------:R0:W2:Y:S04]  /*33300*/  @!P1 LDG.E.U8 R27, desc[UR20][R10.64] ;  /* 0x000000140a1b9981 */ /* 0x0000a8000c1e1100 */
[----:B---3--:R-:W-:Y:S04]  /*33310*/  STL [R1+0xfc4], R29 ;  /* 0x000fc41d01007387 */ /* 0x008fe80000100800 */
[----:B------:R-:W3:Y:S04]  /*33320*/  LDL R47, [R1+0x47c] ;  /* 0x00047c00012f7983 */ /* 0x000ee80000100800 */
[----:B------:R-:W2:Y:S04]  /*33330*/  LDL R46, [R1+0x480] ;  /* 0x00048000012e7983 */ /* 0x000ea80000100800 */
[----:B----4-:R-:W-:Y:S04]  /*33340*/  STL [R1+0xfc8], R28 ;  /* 0x000fc81c01007387 */ /* 0x010fe80000100800 */
[----:B------:R-:W0:Y:S04]  /*33350*/  LDL R10, [R1+0x3dc] ;  /* 0x0003dc00010a7983 */ /* 0x000e280000100800 */
[----:B------:R-:W0:Y:S01]  /*33360*/  LDL R11, [R1+0x3e0] ;  /* 0x0003e000010b7983 */ /* 0x000e220000100800 */
[----:B------:R-:W-:-:S03]  /*33370*/  PRMT R8, RZ, 0x7610, R8 ;  /* 0x00007610ff087816 */ /* 0x000fc60000000008 */
[----:B------:R-:W4:Y:S04]  /*33380*/  LDL R44, [R1+0x4bc] ;  /* 0x0004bc00012c7983 */ /* 0x000f280000100800 */
[----:B------:R-:W2:Y:S01]  /*33390*/  LDL R42, [R1+0x4c0] ;  /* 0x0004c000012a7983 */ /* 0x000ea20000100800 */
[----:B0-----:R-:W-:-:S04]  /*333a0*/  @!P1 LOP3.LUT R11, R11, R10, RZ, 0x3c, !PT ;  /* 0x0000000a0b0b9212 */ /* 0x001fc800078e3cff */
[----:B------:R-:W-:-:S04]  /*333b0*/  @!P1 LOP3.LUT R10, R11, R10, RZ, 0x3c, !PT ;  /* 0x0000000a0b0a9212 */ /* 0x000fc800078e3cff */
[----:B------:R-:W-:-:S05]  /*333c0*/  @!P1 LOP3.LUT R11, R11, R10, RZ, 0x3c, !PT ;  /* 0x0000000a0b0b9212 */ /* 0x000fca00078e3cff */
[----:B------:R-:W3:Y:S04]  /*333d0*/  @!P1 LDG.E.U8 R8, desc[UR20][R10.64] ;  /* 0x000000140a089981 */ /* 0x000ee8000c1e1100 */
[----:B--2---:R-:W-:Y:S01]  /*333e0*/  STL [R1+0xfcc], R27 ;  /* 0x000fcc1b01007387 */ /* 0x004fe20000100800 */
[----:B------:R-:W-:-:S03]  /*333f0*/  PRMT R41, RZ, 0x7610, R41 ;  /* 0x00007610ff297816 */ /* 0x000fc60000000029 */
[----:B---3--:R0:W-:Y:S04]  /*33400*/  STL [R1+0xa8], R8 ;  /* 0x0000a80801007387 */ /* 0x0081e80000100800 */
[----:B0-----:R-:W2:Y:S04]  /*33410*/  LDL.LU R8, [R1+0xfe4] ;  /* 0x000fe40001087983 */ /* 0x001ea80000300800 */
[----:B------:R-:W3:Y:S01]  /*33420*/  LDL R11, [R1+0x43c] ;  /* 0x00043c00010b7983 */ /* 0x000ee20000100800 */
[----:B------:R-:W-:Y:S01]  /*33430*/  @!P1 IMAD.MOV.U32 R10, RZ, RZ, R74 ;  /* 0x000000ffff0a9224 */ /* 0x000fe200078e004a */
[----:B------:R-:W-:-:S02]  /*33440*/  PRMT R37, RZ, 0x7610, R37 ;  /* 0x00007610ff257816 */ /* 0x000fc40000000025 */
[----:B------:R-:W-:Y:S01]  /*33450*/  PRMT R29, RZ, 0x7610, R29 ;  /* 0x00007610ff1d7816 */ /* 0x000fe2000000001d */
[----:B------:R-:W2:Y:S04]  /*33460*/  LDL R74, [R1+0x53c] ;  /* 0x00053c00014a7983 */ /* 0x000ea80000100800 */
[----:B---3--:R0:W3:Y:S02]  /*33470*/  @!P1 LDG.E.U8 R41, desc[UR20][R10.64] ;  /* 0x000000140a299981 */ /* 0x0080e4000c1e1100 */
[----:B0-----:R-:W-:Y:S02]  /*33480*/  @!P1 IMAD.MOV.U32 R10, RZ, RZ, R46 ;  /* 0x000000ffff0a9224 */ /* 0x001fe400078e002e */
[----:B------:R-:W-:-:S05]  /*33490*/  @!P1 IMAD.MOV.U32 R11, RZ, RZ, R47 ;  /* 0x000000ffff0b9224 */ /* 0x000fca00078e002f */
[----:B------:R0:W2:Y:S02]  /*334a0*/  @!P1 LDG.E.U8 R37, desc[UR20][R10.64] ;  /* 0x000000140a259981 */ /* 0x0000a4000c1e1100 */
[----:B0-----:R-:W-:Y:S02]  /*334b0*/  @!P1 IMAD.MOV.U32 R10, RZ, RZ, R42 ;  /* 0x000000ffff0a9224 */ /* 0x001fe400078e002a */
[----:B----4-:R-:W-:-:S05]  /*334c0*/  @!P1 IMAD.MOV.U32 R11, RZ, RZ, R44 ;  /* 0x000000ffff0b9224 */ /* 0x010fca00078e002c */
[----:B------:R0:W4:Y:S04]  /*334d0*/  @!P1 LDG.E.U8 R29, desc[UR20][R10.64] ;  /* 0x000000140a1d9981 */ /* 0x000128000c1e1100 */
[----:B---3--:R1:W-:Y:S04]  /*334e0*/  STL [R1+0x9c], R41 ;  /* 0x00009c2901007387 */ /* 0x0083e80000100800 */
[----:B------:R-:W3:Y:S04]  /*334f0*/  LDL R47, [R1+0x57c] ;  /* 0x00057c00012f7983 */ /* 0x000ee80000100800 */
[----:B-1----:R-:W3:Y:S04]  /*33500*/  LDL R41, [R1+0x540] ;  /* 0x0005400001297983 */ /* 0x002ee80000100800 */
[----:B--2---:R1:W-:Y:S04]  /*33510*/  STL [R1+0x90], R37 ;  /* 0x0000902501007387 */ /* 0x0043e80000100800 */
[----:B------:R-:W0:Y:S04]  /*33520*/  LDL R10, [R1+0x4fc] ;  /* 0x0004fc00010a7983 */ /* 0x000e280000100800 */
[----:B------:R-:W0:Y:S04]  /*33530*/  LDL R11, [R1+0x500] ;  /* 0x00050000010b7983 */ /* 0x000e280000100800 */
[----:B------:R-:W2:Y:S04]  /*33540*/  LDL R46, [R1+0x5bc] ;  /* 0x0005bc00012e7983 */ /* 0x000ea80000100800 */
[----:B------:R-:W2:Y:S01]  /*33550*/  LDL R44, [R1+0x5c0] ;  /* 0x0005c000012c7983 */ /* 0x000ea20000100800 */
[----:B------:R-:W-:-:S02]  /*33560*/  PRMT R76, RZ, 0x7610, R76 ;  /* 0x00007610ff4c7816 */ /* 0x000fc4000000004c */
[----:B------:R-:W-:Y:S02]  /*33570*/  PRMT R34, RZ, 0x7610, R34 ;  /* 0x00007610ff227816 */ /* 0x000fe40000000022 */
[----:B------:R-:W-:Y:S02]  /*33580*/  PRMT R28, RZ, 0x7610, R28 ;  /* 0x00007610ff1c7816 */ /* 0x000fe4000000001c */
[----:B------:R-:W-:Y:S01]  /*33590*/  PRMT R43, RZ, 0x7610, R43 ;  /* 0x00007610ff2b7816 */ /* 0x000fe2000000002b */
[----:B------:R-:W2:Y:S04]  /*335a0*/  LDL R42, [R1+0x5fc] ;  /* 0x0005fc00012a7983 */ /* 0x000ea80000100800 */
[----:B-1----:R-:W2:Y:S01]  /*335b0*/  LDL R37, [R1+0x580] ;  /* 0x0005800001257983 */ /* 0x002ea20000100800 */
[----:B0-----:R-:W-:-:S04]  /*335c0*/  @!P1 LOP3.LUT R11, R11, R10, RZ, 0x3c, !PT ;  /* 0x0000000a0b0b9212 */ /* 0x001fc800078e3cff */
[----:B------:R-:W-:-:S04]  /*335d0*/  @!P1 LOP3.LUT R10, R11, R10, RZ, 0x3c, !PT ;  /* 0x0000000a0b0a9212 */ /* 0x000fc800078e3cff */
[----:B------:R-:W-:-:S05]  /*335e0*/  @!P1 LOP3.LUT R11, R11, R10, RZ, 0x3c, !PT ;  /* 0x0000000a0b0b9212 */ /* 0x000fca00078e3cff */
[----:B------:R3:W4:Y:S02]  /*335f0*/  @!P1 LDG.E.U8 R76, desc[UR20][R10.64] ;  /* 0x000000140a4c9981 */ /* 0x000724000c1e1100 */
[----:B---3--:R-:W-:Y:S02]  /*33600*/  @!P1 IMAD.MOV.U32 R10, RZ, RZ, R41 ;  /* 0x000000ffff0a9224 */ /* 0x008fe400078e0029 */
[----:B------:R-:W-:-:S05]  /*33610*/  @!P1 IMAD.MOV.U32 R11, RZ, RZ, R74 ;  /* 0x000000ffff0b9224 */ /* 0x000fca00078e004a */
[----:B------:R2:W3:Y:S02]  /*33620*/  @!P1 LDG.E.U8 R34, desc[UR20][R10.64] ;  /* 0x000000140a229981 */ /* 0x0004e4000c1e1100 */
[----:B--2---:R-:W-:Y:S02]  /*33630*/  @!P1 IMAD.MOV.U32 R10, RZ, RZ, R37 ;  /* 0x000000ffff0a9224 */ /* 0x004fe400078e0025 */
[----:B------:R-:W-:-:S05]  /*33640*/  @!P1 IMAD.MOV.U32 R11, RZ, RZ, R47 ;  /* 0x000000ffff0b9224 */ /* 0x000fca00078e002f */
[----:B------:R0:W2:Y:S02]  /*33650*/  @!P1 LDG.E.U8 R28, desc[UR20][R10.64] ;  /* 0x000000140a1c9981 */ /* 0x0000a4000c1e1100 */
[----:B0-----:R-:W-:Y:S02]  /*33660*/  @!P1 IMAD.MOV.U32 R10, RZ, RZ, R44 ;  /* 0x000000ffff0a9224 */ /* 0x001fe400078e002c */
[----:B------:R-:W-:-:S05]  /*33670*/  @!P1 IMAD.MOV.U32 R11, RZ, RZ, R46 ;  /* 0x000000ffff0b9224 */ /* 0x000fca00078e002e */
[----:B------:R-:W2:Y:S04]  /*33680*/  @!P1 LDG.E.U8 R43, desc[UR20][R10.64] ;  /* 0x000000140a2b9981 */ /* 0x000ea8000c1e1100 */
[----:B----4-:R0:W-:Y:S04]  /*33690*/  STL [R1+0x78], R29 ;  /* 0x0000781d01007387 */ /* 0x0101e80000100800 */
[----:B------:R-:W4:Y:S04]  /*336a0*/  LDL R41, [R1+0x63c] ;  /* 0x00063c0001297983 */ /* 0x000f280000100800 */
[----:B0-----:R-:W4:Y:S04]  /*336b0*/  LDL R29, [R1+0x600] ;  /* 0x00060000011d7983 */ /* 0x001f280000100800 */
[----:B---3--:R0:W-:Y:S04]  /*336c0*/  STL [R1+0x58], R34 ;  /* 0x0000582201007387 */ /* 0x0081e80000100800 */
[----:B------:R-:W3:Y:S04]  /*336d0*/  LDL R37, [R1+0x67c] ;  /* 0x00067c0001257983 */ /* 0x000ee80000100800 */
[----:B0-----:R-:W3:Y:S04]  /*336e0*/  LDL R34, [R1+0x640] ;  /* 0x0006400001227983 */ /* 0x001ee80000100800 */
[----:B--2---:R0:W-:Y:S04]  /*336f0*/  STL [R1+0x48], R28 ;  /* 0x0000481c01007387 */ /* 0x0041e80000100800 */
[----:B------:R-:W2:Y:S04]  /*33700*/  LDL R44, [R1+0x6bc] ;  /* 0x0006bc00012c7983 */ /* 0x000ea80000100800 */
[----:B0-----:R-:W2:Y:S04]  /*33710*/  LDL R28, [R1+0x680] ;  /* 0x00068000011c7983 */ /* 0x001ea80000100800 */
[----:B------:R0:W-:Y:S04]  /*33720*/  STL [R1+0x1c], R43 ;  /* 0x00001c2b01007387 */ /* 0x0001e80000100800 */
[----:B0-----:R-:W2:Y:S01]  /*33730*/  LDL R43, [R1+0x6c0] ;  /* 0x0006c000012b7983 */ /* 0x001ea20000100800 */
[----:B------:R-:W-:Y:S01]  /*33740*/  PRMT R45, RZ, 0x7610, R45 ;  /* 0x00007610ff2d7816 */ /* 0x000fe2000000002d */
[----:B----4-:R-:W-:-:S02]  /*33750*/  @!P1 IMAD.MOV.U32 R10, RZ, RZ, R29 ;  /* 0x000000ffff0a9224 */ /* 0x010fc400078e001d */
[----:B------:R-:W-:Y:S01]  /*33760*/  @!P1 IMAD.MOV.U32 R11, RZ, RZ, R42 ;  /* 0x000000ffff0b9224 */ /* 0x000fe200078e002a */
[----:B------:R-:W-:Y:S02]  /*33770*/  PRMT R72, RZ, 0x7610, R72 ;  /* 0x00007610ff487816 */ /* 0x000fe40000000048 */
[----:B------:R-:W-:Y:S02]  /*33780*/  PRMT R26, RZ, 0x7610, R26 ;  /* 0x00007610ff1a7816 */ /* 0x000fe4000000001a */
[----:B------:R-:W-:Y:S01]  /*33790*/  PRMT R25, RZ, 0x7610, R25 ;  /* 0x00007610ff197816 */ /* 0x000fe20000000019 */
[----:B------:R-:W4:Y:S04]  /*337a0*/  LDL R42, [R1+0x6fc] ;  /* 0x0006fc00012a7983 */ /* 0x000f280000100800 */
[----:B------:R0:W4:Y:S04]  /*337b0*/  @!P1 LDG.E.U8 R45, desc[UR20][R10.64] ;  /* 0x000000140a2d9981 */ /* 0x000128000c1e1100 */
[----:B------:R-:W4:Y:S01]  /*337c0*/  LDL R29, [R1+0x700] ;  /* 0x00070000011d7983 */ /* 0x000f220000100800 */
[----:B0-----:R-:W-:-:S03]  /*337d0*/  @!P1 IMAD.MOV.U32 R11, RZ, RZ, R41 ;  /* 0x000000ffff0b9224 */ /* 0x001fc600078e0029 */
[----:B------:R-:W4:Y:S01]  /*337e0*/  LDL R41, [R1+0x734] ;  /* 0x0007340001297983 */ /* 0x000f220000100800 */
[----:B---3--:R-:W-:-:S03]  /*337f0*/  @!P1 IMAD.MOV.U32 R10, RZ, RZ, R34 ;  /* 0x000000ffff0a9224 */ /* 0x008fc600078e0022 */
[----:B------:R-:W3:Y:S04]  /*33800*/  LDL R34, [R1+0x738] ;  /* 0x0007380001227983 */ /* 0x000ee80000100800 */
[----:B------:R0:W3:Y:S02]  /*33810*/  @!P1 LDG.E.U8 R72, desc[UR20][R10.64] ;  /* 0x000000140a489981 */ /* 0x0000e4000c1e1100 */
[----:B0-----:R-:W-:Y:S02]  /*33820*/  @!P1 IMAD.MOV.U32 R11, RZ, RZ, R37 ;  /* 0x000000ffff0b9224 */ /* 0x001fe400078e0025 */
[----:B--2---:R-:W-:-:S05]  /*33830*/  @!P1 IMAD.MOV.U32 R10, RZ, RZ, R28 ;  /* 0x000000ffff0a9224 */ /* 0x004fca00078e001c */
[----:B------:R0:W2:Y:S02]  /*33840*/  @!P1 LDG.E.U8 R26, desc[UR20][R10.64] ;  /* 0x000000140a1a9981 */ /* 0x0000a4000c1e1100 */
[----:B0-----:R-:W-:Y:S02]  /*33850*/  @!P1 IMAD.MOV.U32 R11, RZ, RZ, R44 ;  /* 0x000000ffff0b9224 */ /* 0x001fe400078e002c */
[----:B------:R-:W-:-:S05]  /*33860*/  @!P1 IMAD.MOV.U32 R10, RZ, RZ, R43 ;  /* 0x000000ffff0a9224 */ /* 0x000fca00078e002b */
[----:B------:R4:W2:Y:S01]  /*33870*/  @!P1 LDG.E.U8 R25, desc[UR20][R10.64] ;  /* 0x000000140a199981 */ /* 0x0008a2000c1e1100 */
[----:B------:R-:W-:Y:S01]  /*33880*/  PRMT R24, RZ, 0x7610, R24 ;  /* 0x00007610ff187816 */ /* 0x000fe20000000018 */
[----:B----4-:R-:W-:Y:S02]  /*33890*/  @!P1 IMAD.MOV.U32 R10, RZ, RZ, R29 ;  /* 0x000000ffff0a9224 */ /* 0x010fe400078e001d */
[----:B------:R-:W-:-:S05]  /*338a0*/  @!P1 IMAD.MOV.U32 R11, RZ, RZ, R42 ;  /* 0x000000ffff0b9224 */ /* 0x000fca00078e002a */
[----:B------:R0:W4:Y:S04]  /*338b0*/  @!P1 LDG.E.U8 R24, desc[UR20][R10.64] ;  /* 0x000000140a189981 */ /* 0x000128000c1e1100 */
[----:B---3--:R-:W-:Y:S04]  /*338c0*/  STL [R1+0xf7c], R72 ;  /* 0x000f7c4801007387 */ /* 0x008fe80000100800 */
[----:B------:R-:W-:Y:S04]  /*338d0*/  STL [R1+0x68], R76 ;  /* 0x0000684c01007387 */ /* 0x000fe80000100800 */
[----:B------:R-:W3:Y:S04]  /*338e0*/  LDL R37, [R1+0x76c] ;  /* 0x00076c0001257983 */ /* 0x000ee80000100800 */
[----:B------:R-:W3:Y:S04]  /*338f0*/  LDL R28, [R1+0x770] ;  /* 0x00077000011c7983 */ /* 0x000ee80000100800 */
[----:B--2---:R-:W-:Y:S04]  /*33900*/  STL [R1+0xf80], R26 ;  /* 0x000f801a01007387 */ /* 0x004fe80000100800 */
[----:B------:R1:W-:Y:S04]  /*33910*/  STL [R1+0xf84], R25 ;  /* 0x000f841901007387 */ /* 0x0003e80000100800 */
[----:B------:R-:W2:Y:S04]  /*33920*/  LDL R42, [R1+0x7a4] ;  /* 0x0007a400012a7983 */ /* 0x000ea80000100800 */
[----:B------:R-:W2:Y:S01]  /*33930*/  LDL R29, [R1+0x7a8] ;  /* 0x0007a800011d7983 */ /* 0x000ea20000100800 */
[----:B------:R-:W-:Y:S01]  /*33940*/  PRMT R23, RZ, 0x7610, R23 ;  /* 0x00007610ff177816 */ /* 0x000fe20000000017 */
[----:B0-----:R-:W-:-:S02]  /*33950*/  @!P1 IMAD.MOV.U32 R10, RZ, RZ, R34 ;  /* 0x000000ffff0a9224 */ /* 0x001fc400078e0022 */
[----:B------:R-:W-:-:S05]  /*33960*/  @!P1 IMAD.MOV.U32 R11, RZ, RZ, R41 ;  /* 0x000000ffff0b9224 */ /* 0x000fca00078e0029 */
[----:B------:R3:W2:Y:S01]  /*33970*/  @!P1 LDG.E.U8 R23, desc[UR20][R10.64] ;  /* 0x000000140a179981 */ /* 0x0006a2000c1e1100 */
[----:B------:R-:W-:Y:S02]  /*33980*/  PRMT R22, RZ, 0x7610, R22 ;  /* 0x00007610ff167816 */ /* 0x000fe40000000016 */
[----:B------:R-:W-:Y:S01]  /*33990*/  PRMT R21, RZ, 0x7610, R21 ;  /* 0x00007610ff157816 */ /* 0x000fe20000000015 */
[----:B----4-:R-:W-:Y:S04]  /*339a0*/  STL [R1+0xf88], R24 ;  /* 0x000f881801007387 */ /* 0x010fe80000100800 */
[----:B------:R-:W4:Y:S04]  /*339b0*/  LDL R34, [R1+0x3e8] ;  /* 0x0003e80001227983 */ /* 0x000f280000100800 */
[----:B------:R-:W4:Y:S01]  /*339c0*/  LDL R41, [R1+0x3e4] ;  /* 0x0003e40001297983 */ /* 0x000f220000100800 */
[----:B---3--:R-:W-:-:S02]  /*339d0*/  @!P1 IMAD.MOV.U32 R11, RZ, RZ, R37 ;  /* 0x000000ffff0b9224 */ /* 0x008fc400078e0025 */
[----:B------:R-:W-:-:S05]  /*339e0*/  @!P1 IMAD.MOV.U32 R10, RZ, RZ, R28 ;  /* 0x000000ffff0a9224 */ /* 0x000fca00078e001c */
[----:B------:R2:W3:Y:S02]  /*339f0*/  @!P1 LDG.E.U8 R22, desc[UR20][R10.64] ;  /* 0x000000140a169981 */ /* 0x0004e4000c1e1100 */
[----:B--2---:R-:W-:Y:S02]  /*33a00*/  @!P1 IMAD.MOV.U32 R11, RZ, RZ, R42 ;  /* 0x000000ffff0b9224 */ /* 0x004fe400078e002a */
[----:B------:R-:W-:-:S05]  /*33a10*/  @!P1 IMAD.MOV.U32 R10, RZ, RZ, R29 ;  /* 0x000000ffff0a9224 */ /* 0x000fca00078e001d */
[----:B------:R4:W2:Y:S04]  /*33a20*/  @!P1 LDG.E.U8 R21, desc[UR20][R10.64] ;  /* 0x000000140a159981 */ /* 0x0008a8000c1e1100 */
[----:B------:R0:W-:Y:S04]  /*33a30*/  STL [R1+0xf8c], R23 ;  /* 0x000f8c1701007387 */ /* 0x0001e80000100800 */
[----:B-1----:R-:W2:Y:S04]  /*33a40*/  LDL R25, [R1+0x444] ;  /* 0x0004440001197983 */ /* 0x002ea80000100800 */
[----:B------:R-:W-:Y:S04]  /*33a50*/  STL [R1+0x8], R45 ;  /* 0x0000082d01007387 */ /* 0x000fe80000100800 */
[----:B------:R-:W2:Y:S04]  /*33a60*/  LDL R28, [R1+0x488] ;  /* 0x00048800011c7983 */ /* 0x000ea80000100800 */
[----:B------:R-:W2:Y:S04]  /*33a70*/  LDL R37, [R1+0x484] ;  /* 0x0004840001257983 */ /* 0x000ea80000100800 */
[----:B0-----:R-:W2:Y:S01]  /*33a80*/  LDL R23, [R1+0x448] ;  /* 0x0004480001177983 */ /* 0x001ea20000100800 */
[----:B----4-:R-:W-:-:S03]  /*33a90*/  @!P1 IMAD.MOV.U32 R10, RZ, RZ, R34 ;  /* 0x000000ffff0a9224 */ /* 0x010fc600078e0022 */
[----:B---3--:R0:W-:Y:S04]  /*33aa0*/  STL [R1+0xf90], R22 ;  /* 0x000f901601007387 */ /* 0x0081e80000100800 */
[----:B------:R-:W3:Y:S04]  /*33ab0*/  LDL R29, [R1+0x4c4] ;  /* 0x0004c400011d7983 */ /* 0x000ee80000100800 */
[----:B------:R-:W4:Y:S04]  /*33ac0*/  LDL R24, [R1+0x4c8] ;  /* 0x0004c80001187983 */ /* 0x000f280000100800 */
[----:B--2---:R1:W-:Y:S04]  /*33ad0*/  STL [R1+0xf94], R21 ;  /* 0x000f941501007387 */ /* 0x0043e80000100800 */
[----:B------:R-:W2:Y:S04]  /*33ae0*/  LDL R34, [R1+0x504] ;  /* 0x0005040001227983 */ /* 0x000ea80000100800 */
[----:B0-----:R-:W2:Y:S01]  /*33af0*/  LDL R22, [R1+0x508] ;  /* 0x0005080001167983 */ /* 0x001ea20000100800 */
[----:B------:R-:W-:Y:S01]  /*33b00*/  PRMT R40, RZ, 0x7610, R40 ;  /* 0x00007610ff287816 */ /* 0x000fe20000000028 */
[----:B------:R-:W-:Y:S01]  /*33b10*/  @!P1 IMAD.MOV.U32 R11, RZ, RZ, R41 ;  /* 0x000000ffff0b9224 */ /* 0x000fe200078e0029 */
[----:B------:R-:W-:-:S04]  /*33b20*/  PRMT R38, RZ, 0x7610, R38 ;  /* 0x00007610ff267816 */ /* 0x000fc80000000026 */
[----:B------:R0:W2:Y:S04]  /*33b30*/  @!P1 LDG.E.U8 R40, desc[UR20][R10.64] ;  /* 0x000000140a289981 */ /* 0x0000a8000c1e1100 */
[----:B-1----:R-:W2:Y:S01]  /*33b40*/  LDL R21, [R1+0x588] ;  /* 0x0005880001157983 */ /* 0x002ea20000100800 */
[----:B0-----:R-:W-:Y:S02]  /*33b50*/  @!P1 IMAD.MOV.U32 R10, RZ, RZ, R23 ;  /* 0x000000ffff0a9224 */ /* 0x001fe400078e0017 */
[----:B------:R-:W-:Y:S01]  /*33b60*/  @!P1 IMAD.MOV.U32 R11, RZ, RZ, R25 ;  /* 0x000000ffff0b9224 */ /* 0x000fe200078e0019 */
[----:B------:R-:W2:Y:S04]  /*33b70*/  LDL R23, [R1+0x548] ;  /* 0x0005480001177983 */ /* 0x000ea80000100800 */
[----:B------:R-:W2:Y:S04]  /*33b80*/  LDL R25, [R1+0x544] ;  /* 0x0005440001197983 */ /* 0x000ea80000100800 */
[----:B------:R0:W2:Y:S01]  /*33b90*/  @!P1 LDG.E.U8 R38, desc[UR20][R10.64] ;  /* 0x000000140a269981 */ /* 0x0000a2000c1e1100 */
[----:B------:R-:W-:Y:S01]  /*33ba0*/  PRMT R36, RZ, 0x7610, R36 ;  /* 0x00007610ff247816 */ /* 0x000fe20000000024 */
[----:B0-----:R-:W-:-:S02]  /*33bb0*/  @!P1 IMAD.MOV.U32 R10, RZ, RZ, R28 ;  /* 0x000000ffff0a9224 */ /* 0x001fc400078e001c */
[----:B------:R-:W2:Y:S01]  /*33bc0*/  LDL R28, [R1+0x584] ;  /* 0x00058400011c7983 */ /* 0x000ea20000100800 */
[----:B------:R-:W-:Y:S01]  /*33bd0*/  @!P1 IMAD.MOV.U32 R11, RZ, RZ, R37 ;  /* 0x000000ffff0b9224 */ /* 0x000fe200078e0025 */
[----:B------:R-:W-:-:S04]  /*33be0*/  PRMT R35, RZ, 0x7610, R35 ;  /* 0x00007610ff237816 */ /* 0x000fc80000000023 */
[----:B------:R3:W2:Y:S01]  /*33bf0*/  @!P1 LDG.E.U8 R36, desc[UR20][R10.64] ;  /* 0x000000140a249981 */ /* 0x0006a2000c1e1100 */
[----:B------:R-:W-:Y:S01]  /*33c00*/  PRMT R27, RZ, 0x7610, R27 ;  /* 0x00007610ff1b7816 */ /* 0x000fe2000000001b */
[----:B---3--:R-:W-:Y:S02]  /*33c10*/  @!P1 IMAD.MOV.U32 R11, RZ, RZ, R29 ;  /* 0x000000ffff0b9224 */ /* 0x008fe400078e001d */
[----:B----4-:R-:W-:Y:S01]  /*33c20*/  @!P1 IMAD.MOV.U32 R10, RZ, RZ, R24 ;  /* 0x000000ffff0a9224 */ /* 0x010fe200078e0018 */
[----:B------:R-:W-:Y:S01]  /*33c30*/  PRMT R33, RZ, 0x7610, R33 ;  /* 0x00007610ff217816 */ /* 0x000fe20000000021 */
[----:B------:R-:W3:Y:S04]  /*33c40*/  LDL R24, [R1+0x5c8] ;  /* 0x0005c80001187983 */ /* 0x000ee80000100800 */
[----:B------:R2:W4:Y:S01]  /*33c50*/  @!P1 LDG.E.U8 R35, desc[UR20][R10.64] ;  /* 0x000000140a239981 */ /* 0x000522000c1e1100 */
[----:B------:R-:W-:-:S03]  /*33c60*/  PRMT R32, RZ, 0x7610, R32 ;  /* 0x00007610ff207816 */ /* 0x000fc60000000020 */
[----:B------:R-:W3:Y:S01]  /*33c70*/  LDL R29, [R1+0x5c4] ;  /* 0x0005c400011d7983 */ /* 0x000ee20000100800 */
[----:B--2---:R-:W-:Y:S02]  /*33c80*/  @!P1 IMAD.MOV.U32 R11, RZ, RZ, R34 ;  /* 0x000000ffff0b9224 */ /* 0x004fe400078e0022 */
[----:B------:R-:W-:Y:S02]  /*33c90*/  @!P1 IMAD.MOV.U32 R10, RZ, RZ, R22 ;  /* 0x000000ffff0a9224 */ /* 0x000fe400078e0016 */
[----:B------:R-:W2:Y:S04]  /*33ca0*/  LDL R22, [R1+0x608] ;  /* 0x0006080001167983 */ /* 0x000ea80000100800 */
[----:B------:R0:W2:Y:S02]  /*33cb0*/  @!P1 LDG.E.U8 R27, desc[UR20][R10.64] ;  /* 0x000000140a1b9981 */ /* 0x0000a4000c1e1100 */
[----:B0-----:R-:W-:-:S02]  /*33cc0*/  @!P1 IMAD.MOV.U32 R10, RZ, RZ, R23 ;  /* 0x000000ffff0a9224 */ /* 0x001fc400078e0017 */
[----:B------:R-:W-:Y:S02]  /*33cd0*/  @!P1 IMAD.MOV.U32 R11, RZ, RZ, R25 ;  /* 0x000000ffff0b9224 */ /* 0x000fe400078e0019 */
[----:B------:R-:W3:Y:S04]  /*33ce0*/  LDL R25, [R1+0x604] ;  /* 0x0006040001197983 */ /* 0x000ee80000100800 */
[----:B------:R0:W4:Y:S02]  /*33cf0*/  @!P1 LDG.E.U8 R33, desc[UR20][R10.64] ;  /* 0x000000140a219981 */ /* 0x000124000c1e1100 */
[----:B0-----:R-:W-:Y:S02]  /*33d00*/  @!P1 IMAD.MOV.U32 R10, RZ, RZ, R21 ;  /* 0x000000ffff0a9224 */ /* 0x001fe400078e0015 */
[----:B------:R-:W-:-:S05]  /*33d10*/  @!P1 IMAD.MOV.U32 R11, RZ, RZ, R28 ;  /* 0x000000ffff0b9224 */ /* 0x000fca00078e001c */
[----:B------:R3:W4:Y:S04]  /*33d20*/  @!P1 LDG.E.U8 R32, desc[UR20][R10.64] ;  /* 0x000000140a209981 */ /* 0x000728000c1e1100 */
[----:B--2---:R0:W-:Y:S04]  /*33d30*/  STL [R1+0x64], R27 ;  /* 0x0000641b01007387 */ /* 0x0041e80000100800 */
[----:B------:R-:W2:Y:S04]  /*33d40*/  LDL R23, [R1+0x648] ;  /* 0x0006480001177983 */ /* 0x000ea80000100800 */
[----:B------:R-:W2:Y:S04]  /*33d50*/  LDL R28, [R1+0x684] ;  /* 0x00068400011c7983 */ /* 0x000ea80000100800 */
[----:B------:R-:W2:Y:S04]  /*33d60*/  LDL R21, [R1+0x688] ;  /* 0x0006880001157983 */ /* 0x000ea80000100800 */
[----:B0-----:R-:W2:Y:S04]  /*33d70*/  LDL R27, [R1+0x644] ;  /* 0x00064400011b7983 */ /* 0x001ea80000100800 */
[----:B------:R-:W-:Y:S01]  /*33d80*/  STL [R1+0x84], R40 ;  /* 0x0000842801007387 */ /* 0x000fe20000100800 */
[----:B---3--:R-:W-:-:S03]  /*33d90*/  @!P1 IMAD.MOV.U32 R10, RZ, RZ, R24 ;  /* 0x000000ffff0a9224 */ /* 0x008fc600078e0018 */
[----:B------:R-:W3:Y:S04]  /*33da0*/  LDL R34, [R1+0x6c4] ;  /* 0x0006c40001227983 */ /* 0x000ee80000100800 */
[----:B------:R-:W3:Y:S01]  /*33db0*/  LDL R24, [R1+0x6c8] ;  /* 0x0006c80001187983 */ /* 0x000ee20000100800 */
[----:B------:R-:W-:Y:S01]  /*33dc0*/  PRMT R26, RZ, 0x7610, R26 ;  /* 0x00007610ff1a7816 */ /* 0x000fe2000000001a */
[----:B------:R-:W-:Y:S02]  /*33dd0*/  @!P1 IMAD.MOV.U32 R11, RZ, RZ, R29 ;  /* 0x000000ffff0b9224 */ /* 0x000fe400078e001d */
[----:B----4-:R0:W-:Y:S04]  /*33de0*/  STL [R1+0x54], R33 ;  /* 0x0000542101007387 */ /* 0x0101e80000100800 */
[----:B------:R-:W-:Y:S01]  /*33df0*/  STL [R1+0x80], R38 ;  /* 0x0000802601007387 */ /* 0x000fe20000100800 */
[----:B------:R-:W-:-:S03]  /*33e00*/  PRMT R82, RZ, 0x7610, R82 ;  /* 0x00007610ff527816 */ /* 0x000fc60000000052 */
[----:B------:R1:W4:Y:S04]  /*33e10*/  @!P1 LDG.E.U8 R26, desc[UR20][R10.64] ;  /* 0x000000140a1a9981 */ /* 0x000328000c1e1100 */
[----:B0-----:R-:W3:Y:S04]  /*33e20*/  LDL R33, [R1+0x704] ;  /* 0x0007040001217983 */ /* 0x001ee80000100800 */
[----:B------:R0:W-:Y:S01]  /*33e30*/  STL [R1+0x2c], R32 ;  /* 0x00002c2001007387 */ /* 0x0001e20000100800 */
[----:B-1----:R-:W-:Y:S02]  /*33e40*/  @!P1 IMAD.MOV.U32 R10, RZ, RZ, R22 ;  /* 0x000000ffff0a9224 */ /* 0x002fe400078e0016 */
[----:B------:R-:W-:-:S05]  /*33e50*/  @!P1 IMAD.MOV.U32 R11, RZ, RZ, R25 ;  /* 0x000000ffff0b9224 */ /* 0x000fca00078e0019 */
[----:B------:R2:W4:Y:S04]  /*33e60*/  @!P1 LDG.E.U8 R82, desc[UR20][R10.64] ;  /* 0x000000140a529981 */ /* 0x000528000c1e1100 */
[----:B0-----:R-:W4:Y:S01]  /*33e70*/  LDL R32, [R1+0x708] ;  /* 0x0007080001207983 */ /* 0x001f220000100800 */
[----:B------:R-:W-:Y:S02]  /*33e80*/  PRMT R70, RZ, 0x7610, R70 ;  /* 0x00007610ff467816 */ /* 0x000fe40000000046 */
[----:B------:R-:W-:Y:S02]  /*33e90*/  PRMT R20, RZ, 0x7610, R20 ;  /* 0x00007610ff147816 */ /* 0x000fe40000000014 */
[----:B------:R-:W-:Y:S01]  /*33ea0*/  PRMT R19, RZ, 0x7610, R19 ;  /* 0x00007610ff137816 */ /* 0x000fe20000000013 */
[----:B--2---:R-:W-:-:S02]  /*33eb0*/  @!P1 IMAD.MOV.U32 R10, RZ, RZ, R23 ;  /* 0x000000ffff0a9224 */ /* 0x004fc400078e0017 */
[----:B------:R-:W-:-:S05]  /*33ec0*/  @!P1 IMAD.MOV.U32 R11, RZ, RZ, R27 ;  /* 0x000000ffff0b9224 */ /* 0x000fca00078e001b */
[----:B------:R0:W2:Y:S02]  /*33ed0*/  @!P1 LDG.E.U8 R70, desc[UR20][R10.64] ;  /* 0x000000140a469981 */ /* 0x0000a4000c1e1100 */
[----:B0-----:R-:W-:Y:S02]  /*33ee0*/  @!P1 IMAD.MOV.U32 R10, RZ, RZ, R21 ;  /* 0x000000ffff0a9224 */ /* 0x001fe400078e0015 */
[----:B------:R-:W-:-:S05]  /*33ef0*/  @!P1 IMAD.MOV.U32 R11, RZ, RZ, R28 ;  /* 0x000000ffff0b9224 */ /* 0x000fca00078e001c */
[----:B------:R3:W2:Y:S02]  /*33f00*/  @!P1 LDG.E.U8 R20, desc[UR20][R10.64] ;  /* 0x000000140a149981 */ /* 0x0006a4000c1e1100 */
[----:B---3--:R-:W-:Y:S02]  /*33f10*/  @!P1 IMAD.MOV.U32 R10, RZ, RZ, R24 ;  /* 0x000000ffff0a9224 */ /* 0x008fe400078e0018 */
[----:B------:R-:W-:-:S05]  /*33f20*/  @!P1 IMAD.MOV.U32 R11, RZ, RZ, R34 ;  /* 0x000000ffff0b9224 */ /* 0x000fca00078e0022 */
[----:B------:R0:W3:Y:S01]  /*33f30*/  @!P1 LDG.E.U8 R19, desc[UR20][R10.64] ;  /* 0x000000140a139981 */ /* 0x0000e2000c1e1100 */
[----:B------:R-:W-:-:S03]  /*33f40*/  PRMT R18, RZ, 0x7610, R18 ;  /* 0x00007610ff127816 */ /* 0x000fc60000000012 */
[----:B------:R-:W-:Y:S04]  /*33f50*/  STL [R1+0x7c], R36 ;  /* 0x00007c2401007387 */ /* 0x000fe80000100800 */
[----:B----4-:R1:W-:Y:S04]  /*33f60*/  STL [R1+0x18], R26 ;  /* 0x0000181a01007387 */ /* 0x0103e80000100800 */
[----:B------:R-:W4:Y:S04]  /*33f70*/  LDL R25, [R1+0x740] ;  /* 0x0007400001197983 */ /* 0x000f280000100800 */
[----:B------:R-:W4:Y:S01]  /*33f80*/  LDL R22, [R1+0x778] ;  /* 0x0007780001167983 */ /* 0x000f220000100800 */
[----:B0-----:R-:W-:-:S02]  /*33f90*/  @!P1 IMAD.MOV.U32 R10, RZ, RZ, R32 ;  /* 0x000000ffff0a9224 */ /* 0x001fc400078e0020 */
[----:B------:R-:W-:Y:S01]  /*33fa0*/  @!P1 IMAD.MOV.U32 R11, RZ, RZ, R33 ;  /* 0x000000ffff0b9224 */ /* 0x000fe200078e0021 */
[----:B-1----:R-:W4:Y:S04]  /*33fb0*/  LDL R26, [R1+0x73c] ;  /* 0x00073c00011a7983 */ /* 0x002f280000100800 */
[----:B------:R4:W4:Y:S04]  /*33fc0*/  @!P1 LDG.E.U8 R18, desc[UR20][R10.64] ;  /* 0x000000140a129981 */ /* 0x000928000c1e1100 */
[----:B------:R-:W-:Y:S04]  /*33fd0*/  STL [R1+0x74], R35 ;  /* 0x0000742301007387 */ /* 0x000fe80000100800 */
[----:B------:R-:W-:Y:S04]  /*33fe0*/  STL [R1+0xfd0], R82 ;  /* 0x000fd05201007387 */ /* 0x000fe80000100800 */
[----:B------:R-:W4:Y:S04]  /*33ff0*/  LDL R23, [R1+0x774] ;  /* 0x0007740001177983 */ /* 0x000f280000100800 */
[----:B------:R-:W4:Y:S04]  /*34000*/  LDL R29, [R1+0x7ac] ;  /* 0x0007ac00011d7983 */ /* 0x000f280000100800 */
[----:B------:R-:W4:Y:S04]  /*34010*/  LDL R27, [R1+0x7b0] ;  /* 0x0007b000011b7983 */ /* 0x000f280000100800 */
[----:B--2---:R-:W-:Y:S04]  /*34020*/  STL [R1+0xfd4], R70 ;  /* 0x000fd44601007387 */ /* 0x004fe80000100800 */
[----:B------:R-:W2:Y:S04]  /*34030*/  LDL R28, [R1+0x3ec] ;  /* 0x0003ec00011c7983 */ /* 0x000ea80000100800 */
[----:B------:R-:W2:Y:S04]  /*34040*/  LDL R21, [R1+0x410] ;  /* 0x0004100001157983 */ /* 0x000ea80000100800 */
[----:B------:R-:W-:Y:S04]  /*34050*/  STL [R1+0xfd8], R20 ;  /* 0x000fd81401007387 */ /* 0x000fe80000100800 */
[----:B------:R-:W2:Y:S04]  /*34060*/  LDL R24, [R1+0x450] ;  /* 0x0004500001187983 */ /* 0x000ea80000100800 */
[----:B---3--:R0:W-:Y:S04]  /*34070*/  STL [R1+0xfdc], R19 ;  /* 0x000fdc1301007387 */ /* 0x0081e80000100800 */
[----:B0-----:R-:W3:Y:S01]  /*34080*/  LDL R19, [R1+0x44c] ;  /* 0x00044c0001137983 */ /* 0x001ee20000100800 */
[----:B------:R-:W-:Y:S01]  /*34090*/  PRMT R17, RZ, 0x7610, R17 ;  /* 0x00007610ff117816 */ /* 0x000fe20000000011 */
[----:B----4-:R-:W-:-:S02]  /*340a0*/  @!P1 IMAD.MOV.U32 R10, RZ, RZ, R25 ;  /* 0x000000ffff0a9224 */ /* 0x010fc400078e0019 */
[----:B------:R-:W-:Y:S01]  /*340b0*/  @!P1 IMAD.MOV.U32 R11, RZ, RZ, R26 ;  /* 0x000000ffff0b9224 */ /* 0x000fe200078e001a */
[----:B------:R0:W-:Y:S04]  /*340c0*/  STL [R1+0xfe0], R18 ;  /* 0x000fe01201007387 */ /* 0x0001e80000100800 */
[----:B------:R-:W4:Y:S04]  /*340d0*/  LDL R26, [R1+0x48c] ;  /* 0x00048c00011a7983 */ /* 0x000f280000100800 */
[----:B------:R-:W4:Y:S01]  /*340e0*/  LDL R25, [R1+0x490] ;  /* 0x0004900001197983 */ /* 0x000f220000100800 */
[----:B------:R-:W-:-:S03]  /*340f0*/  PRMT R16, RZ, 0x7610, R16 ;  /* 0x00007610ff107816 */ /* 0x000fc60000000010 */
[----:B------:R1:W4:Y:S01]  /*34100*/  @!P1 LDG.E.U8 R17, desc[UR20][R10.64] ;  /* 0x000000140a119981 */ /* 0x000322000c1e1100 */
[----:B------:R-:W-:-:S03]  /*34110*/  PRMT R15, RZ, 0x7610, R15 ;  /* 0x00007610ff0f7816 */ /* 0x000fc6000000000f */
[----:B------:R-:W4:Y:S01]  /*34120*/  LDL R20, [R1+0x510] ;  /* 0x0005100001147983 */ /* 0x000f220000100800 */
[----:B------:R-:W-:-:S03]  /*34130*/  PRMT R31, RZ, 0x7610, R31 ;  /* 0x00007610ff1f7816 */ /* 0x000fc6000000001f */
[----:B0-----:R-:W4:Y:S01]  /*34140*/  LDL R18, [R1+0x590] ;  /* 0x0005900001127983 */ /* 0x001f220000100800 */
[----:B-1----:R-:W-:Y:S02]  /*34150*/  @!P1 IMAD.MOV.U32 R10, RZ, RZ, R22 ;  /* 0x000000ffff0a9224 */ /* 0x002fe400078e0016 */
[----:B------:R-:W-:Y:S01]  /*34160*/  @!P1 IMAD.MOV.U32 R11, RZ, RZ, R23 ;  /* 0x000000ffff0b9224 */ /* 0x000fe200078e0017 */
[----:B------:R-:W4:Y:S04]  /*34170*/  LDL R22, [R1+0x4d0] ;  /* 0x0004d00001167983 */ /* 0x000f280000100800 */
[----:B------:R-:W4:Y:S04]  /*34180*/  LDL R23, [R1+0x4cc] ;  /* 0x0004cc0001177983 */ /* 0x000f280000100800 */
[----:B------:R0:W4:Y:S02]  /*34190*/  @!P1 LDG.E.U8 R16, desc[UR20][R10.64] ;  /* 0x000000140a109981 */ /* 0x000124000c1e1100 */
[----:B0-----:R-:W-:-:S02]  /*341a0*/  @!P1 IMAD.MOV.U32 R10, RZ, RZ, R27 ;  /* 0x000000ffff0a9224 */ /* 0x001fc400078e001b */
[----:B------:R-:W-:Y:S01]  /*341b0*/  @!P1 IMAD.MOV.U32 R11, RZ, RZ, R29 ;  /* 0x000000ffff0b9224 */ /* 0x000fe200078e001d */
[----:B------:R-:W4:Y:S04]  /*341c0*/  LDL R27, [R1+0x50c] ;  /* 0x00050c00011b7983 */ /* 0x000f280000100800 */
[----:B------:R-:W4:Y:S04]  /*341d0*/  LDL R29, [R1+0x54c] ;  /* 0x00054c00011d7983 */ /* 0x000f280000100800 */
[----:B------:R2:W4:Y:S02]  /*341e0*/  @!P1 LDG.E.U8 R15, desc[UR20][R10.64] ;  /* 0x000000140a0f9981 */ /* 0x000524000c1e1100 */
[----:B--2---:R-:W-:-:S02]  /*341f0*/  @!P1 IMAD.MOV.U32 R11, RZ, RZ, R28 ;  /* 0x000000ffff0b9224 */ /* 0x004fc400078e001c */
[----:B------:R-:W2:Y:S01]  /*34200*/  LDL R28, [R1+0x550] ;  /* 0x00055000011c7983 */ /* 0x000ea20000100800 */
[----:B------:R-:W-:-:S03]  /*34210*/  @!P1 IMAD.MOV.U32 R10, RZ, RZ, R21 ;  /* 0x000000ffff0a9224 */ /* 0x000fc600078e0015 */
[----:B------:R-:W2:Y:S04]  /*34220*/  LDL R21, [R1+0x58c] ;  /* 0x00058c0001157983 */ /* 0x000ea80000100800 */
[----:B------:R3:W2:Y:S02]  /*34230*/  @!P1 LDG.E.U8 R31, desc[UR20][R10.64] ;  /* 0x000000140a1f9981 */ /* 0x0006a4000c1e1100 */
[----:B---3--:R-:W-:Y:S02]  /*34240*/  @!P1 IMAD.MOV.U32 R11, RZ, RZ, R19 ;  /* 0x000000ffff0b9224 */ /* 0x008fe400078e0013 */
[----:B------:R-:W3:Y:S01]  /*34250*/  LDL R19, [R1+0x5d0] ;  /* 0x0005d00001137983 */ /* 0x000ee20000100800 */
[----:B------:R-:W-:Y:S01]  /*34260*/  PRMT R30, RZ, 0x7610, R30 ;  /* 0x00007610ff1e7816 */ /* 0x000fe2000000001e */
[----:B------:R-:W-:-:S02]  /*34270*/  @!P1 IMAD.MOV.U32 R10, RZ, RZ, R24 ;  /* 0x000000ffff0a9224 */ /* 0x000fc400078e0018 */
[----:B------:R-:W3:Y:S01]  /*34280*/  LDL R24, [R1+0x5cc] ;  /* 0x0005cc0001187983 */ /* 0x000ee20000100800 */
[----:B------:R-:W-:-:S03]  /*34290*/  PRMT R4, RZ, 0x7610, R4 ;  /* 0x00007610ff047816 */ /* 0x000fc60000000004 */
[----:B------:R4:W3:Y:S01]  /*342a0*/  @!P1 LDG.E.U8 R30, desc[UR20][R10.64] ;  /* 0x000000140a1e9981 */ /* 0x0008e2000c1e1100 */
[----:B------:R-:W-:Y:S01]  /*342b0*/  PRMT R5, RZ, 0x7610, R5 ;  /* 0x00007610ff057816 */ /* 0x000fe20000000005 */
[----:B----4-:R-:W-:Y:S02]  /*342c0*/  @!P1 IMAD.MOV.U32 R10, RZ, RZ, R25 ;  /* 0x000000ffff0a9224 */ /* 0x010fe400078e0019 */
[----:B------:R-:W-:Y:S01]  /*342d0*/  @!P1 IMAD.MOV.U32 R11, RZ, RZ, R26 ;  /* 0x000000ffff0b9224 */ /* 0x000fe200078e001a */
[----:B------:R-:W4:Y:S04]  /*342e0*/  LDL R25, [R1+0x610] ;  /* 0x0006100001197983 */ /* 0x000f280000100800 */
[----:B------:R-:W4:Y:S04]  /*342f0*/  LDL R26, [R1+0x60c] ;  /* 0x00060c00011a7983 */ /* 0x000f280000100800 */
[----:B------:R0:W4:Y:S01]  /*34300*/  @!P1 LDG.E.U8 R4, desc[UR20][R10.64] ;  /* 0x000000140a049981 */ /* 0x000122000c1e1100 */
[----:B------:R-:W-:Y:S01]  /*34310*/  PRMT R2, RZ, 0x7610, R2 ;  /* 0x00007610ff027816 */ /* 0x000fe20000000002 */
[----:B0-----:R-:W-:-:S02]  /*34320*/  @!P1 IMAD.MOV.U32 R10, RZ, RZ, R22 ;  /* 0x000000ffff0a9224 */ /* 0x001fc400078e0016 */
        /* <DEDUP_REMOVED lines=9> */
[----:B------:R0:W4:Y:S02]  /*343c0*/  @!P1 LDG.E.U8 R2, desc[UR20][R10.64] ;  /* 0x000000140a029981 */ /* 0x000124000c1e1100 */
[----:B0-----:R-:W-:-:S02]  /*343d0*/  @!P1 IMAD.MOV.U32 R11, RZ, RZ, R29 ;  /* 0x000000ffff0b9224 */ /* 0x001fc400078e001d */
[----:B------:R-:W4:Y:S01]  /*343e0*/  LDL R29, [R1+0x6cc] ;  /* 0x0006cc00011d7983 */ /* 0x000f220000100800 */
[----:B------:R-:W-:Y:S01]  /*343f0*/  PRMT R8, RZ, 0x7610, R8 ;  /* 0x00007610ff087816 */ /* 0x000fe20000000008 */
[----:B--2---:R-:W-:Y:S02]  /*34400*/  @!P1 IMAD.MOV.U32 R10, RZ, RZ, R28 ;  /* 0x000000ffff0a9224 */ /* 0x004fe400078e001c */
[----:B------:R-:W2:Y:S04]  /*34410*/  LDL R28, [R1+0x6d0] ;  /* 0x0006d000011c7983 */ /* 0x000ea80000100800 */
[----:B------:R0:W2:Y:S02]  /*34420*/  @!P1 LDG.E.U8 R3, desc[UR20][R10.64] ;  /* 0x000000140a039981 */ /* 0x0000a4000c1e1100 */
[----:B0-----:R-:W-:-:S02]  /*34430*/  @!P1 IMAD.MOV.U32 R11, RZ, RZ, R21 ;  /* 0x000000ffff0b9224 */ /* 0x001fc400078e0015 */
[----:B------:R-:W2:Y:S01]  /*34440*/  LDL R21, [R1+0x70c] ;  /* 0x00070c0001157983 */ /* 0x000ea20000100800 */
[----:B------:R-:W-:-:S03]  /*34450*/  @!P1 IMAD.MOV.U32 R10, RZ, RZ, R18 ;  /* 0x000000ffff0a9224 */ /* 0x000fc600078e0012 */
[----:B------:R-:W2:Y:S04]  /*34460*/  LDL R18, [R1+0x710] ;  /* 0x0007100001127983 */ /* 0x000ea80000100800 */
[----:B------:R0:W-:Y:S04]  /*34470*/  STL [R1+0x44], R31 ;  /* 0x0000441f01007387 */ /* 0x0001e80000100800 */
[----:B------:R3:W2:Y:S02]  /*34480*/  @!P1 LDG.E.U8 R8, desc[UR20][R10.64] ;  /* 0x000000140a089981 */ /* 0x0006a4000c1e1100 */
[----:B---3--:R-:W-:-:S02]  /*34490*/  @!P1 IMAD.MOV.U32 R10, RZ, RZ, R19 ;  /* 0x000000ffff0a9224 */ /* 0x008fc400078e0013 */
[----:B------:R-:W3:Y:S01]  /*344a0*/  LDL R19, [R1+0x748] ;  /* 0x0007480001137983 */ /* 0x000ee20000100800 */
[----:B------:R-:W-:Y:S01]  /*344b0*/  PRMT R7, RZ, 0x7610, R7 ;  /* 0x00007610ff077816 */ /* 0x000fe20000000007 */
[----:B------:R-:W-:Y:S02]  /*344c0*/  @!P1 IMAD.MOV.U32 R11, RZ, RZ, R24 ;  /* 0x000000ffff0b9224 */ /* 0x000fe400078e0018 */
[----:B------:R-:W3:Y:S01]  /*344d0*/  LDL R24, [R1+0x744] ;  /* 0x0007440001187983 */ /* 0x000ee20000100800 */
[----:B------:R-:W-:-:S03]  /*344e0*/  PRMT R80, RZ, 0x7610, R80 ;  /* 0x00007610ff507816 */ /* 0x000fc60000000050 */
[----:B------:R4:W3:Y:S04]  /*344f0*/  @!P1 LDG.E.U8 R7, desc[UR20][R10.64] ;  /* 0x000000140a079981 */ /* 0x0008e8000c1e1100 */
[----:B------:R-:W-:Y:S01]  /*34500*/  STL [R1+0x40], R30 ;  /* 0x0000401e01007387 */ /* 0x000fe20000100800 */
[----:B------:R-:W-:Y:S01]  /*34510*/  PRMT R68, RZ, 0x7610, R68 ;  /* 0x00007610ff447816 */ /* 0x000fe20000000044 */
[----:B----4-:R-:W-:Y:S02]  /*34520*/  @!P1 IMAD.MOV.U32 R10, RZ, RZ, R25 ;  /* 0x000000ffff0a9224 */ /* 0x010fe400078e0019 */
[----:B------:R-:W-:Y:S01]  /*34530*/  @!P1 IMAD.MOV.U32 R11, RZ, RZ, R26 ;  /* 0x000000ffff0b9224 */ /* 0x000fe200078e001a */
[----:B------:R-:W4:Y:S04]  /*34540*/  LDL R25, [R1+0x780] ;  /* 0x0007800001197983 */ /* 0x000f280000100800 */
[----:B------:R-:W4:Y:S04]  /*34550*/  LDL R26, [R1+0x77c] ;  /* 0x00077c00011a7983 */ /* 0x000f280000100800 */
[----:B------:R1:W4:Y:S01]  /*34560*/  @!P1 LDG.E.U8 R80, desc[UR20][R10.64] ;  /* 0x000000140a509981 */ /* 0x000322000c1e1100 */
[----:B------:R-:W-:Y:S01]  /*34570*/  PRMT R14, RZ, 0x7610, R14 ;  /* 0x00007610ff0e7816 */ /* 0x000fe2000000000e */
[----:B-1----:R-:W-:-:S02]  /*34580*/  @!P1 IMAD.MOV.U32 R10, RZ, RZ, R22 ;  /* 0x000000ffff0a9224 */ /* 0x002fc400078e0016 */
[----:B------:R-:W-:Y:S01]  /*34590*/  @!P1 IMAD.MOV.U32 R11, RZ, RZ, R23 ;  /* 0x000000ffff0b9224 */ /* 0x000fe200078e0017 */
[----:B------:R-:W4:Y:S04]  /*345a0*/  LDL R22, [R1+0x7b8] ;  /* 0x0007b80001167983 */ /* 0x000f280000100800 */
[----:B------:R-:W4:Y:S04]  /*345b0*/  LDL R23, [R1+0x7b4] ;  /* 0x0007b40001177983 */ /* 0x000f280000100800 */
[----:B------:R1:W4:Y:S02]  /*345c0*/  @!P1 LDG.E.U8 R68, desc[UR20][R10.64] ;  /* 0x000000140a449981 */ /* 0x000324000c1e1100 */
[----:B-1----:R-:W-:-:S02]  /*345d0*/  @!P1 IMAD.MOV.U32 R10, RZ, RZ, R20 ;  /* 0x000000ffff0a9224 */ /* 0x002fc400078e0014 */
[----:B------:R-:W-:Y:S01]  /*345e0*/  @!P1 IMAD.MOV.U32 R11, RZ, RZ, R27 ;  /* 0x000000ffff0b9224 */ /* 0x000fe200078e001b */
[----:B------:R-:W4:Y:S04]  /*345f0*/  LDL R20, [R1+0x418] ;  /* 0x0004180001147983 */ /* 0x000f280000100800 */
[----:B------:R-:W4:Y:S04]  /*34600*/  LDL R27, [R1+0x414] ;  /* 0x00041400011b7983 */ /* 0x000f280000100800 */
[----:B------:R1:W4:Y:S02]  /*34610*/  @!P1 LDG.E.U8 R14, desc[UR20][R10.64] ;  /* 0x000000140a0e9981 */ /* 0x000324000c1e1100 */
[----:B-1----:R-:W-:-:S02]  /*34620*/  @!P1 IMAD.MOV.U32 R11, RZ, RZ, R29 ;  /* 0x000000ffff0b9224 */ /* 0x002fc400078e001d */
[----:B------:R-:W4:Y:S01]  /*34630*/  LDL R29, [R1+0x454] ;  /* 0x00045400011d7983 */ /* 0x000f220000100800 */
[----:B------:R-:W-:Y:S01]  /*34640*/  PRMT R12, RZ, 0x7610, R12 ;  /* 0x00007610ff0c7816 */ /* 0x000fe2000000000c */
[----:B--2---:R-:W-:Y:S02]  /*34650*/  @!P1 IMAD.MOV.U32 R10, RZ, RZ, R28 ;  /* 0x000000ffff0a9224 */ /* 0x004fe400078e001c */
[----:B------:R-:W2:Y:S01]  /*34660*/  LDL R28, [R1+0x458] ;  /* 0x00045800011c7983 */ /* 0x000ea20000100800 */
[----:B------:R-:W-:-:S03]  /*34670*/  @!P1 IMAD.MOV.U32 R41, RZ, RZ, R21 ;  /* 0x000000ffff299224 */ /* 0x000fc600078e0015 */
        /* <DEDUP_REMOVED lines=8> */
[----:B------:R-:W3:Y:S04]  /*34700*/  LDL R24, [R1+0x4d4] ;  /* 0x0004d40001187983 */ /* 0x000ee80000100800 */
[----:B------:R1:W3:Y:S02]  /*34710*/  @!P1 LDG.E.U8 R13, desc[UR20][R10.64] ;  /* 0x000000140a0d9981 */ /* 0x0002e4000c1e1100 */
[----:B-1----:R-:W-:Y:S02]  /*34720*/  PRMT R11, RZ, 0x7610, R11 ;  /* 0x00007610ff0b7816 */ /* 0x002fe4000000000b */
[----:B------:R-:W-:-:S04]  /*34730*/  PRMT R10, RZ, 0x7610, R10 ;  /* 0x00007610ff0a7816 */ /* 0x000fc8000000000a */
        /* <DEDUP_REMOVED lines=23> */
[----:B------:R-:W2:Y:S04]  /*348b0*/  LDL R28, [R1+0x5d8] ;  /* 0x0005d800011c7983 */ /* 0x000ea80000100800 */
[----:B------:R1:W2:Y:S02]  /*348c0*/  @!P1 LDG.E.U8 R0, desc[UR20][R40.64] ;  /* 0x0000001428009981 */ /* 0x0002a4000c1e1100 */
[----:B-1----:R-:W-:-:S02]  /*348d0*/  @!P1 IMAD.MOV.U32 R41, RZ, RZ, R21 ;  /* 0x000000ffff299224 */ /* 0x002fc400078e0015 */
[----:B------:R-:W2:Y:S01]  /*348e0*/  LDL R21, [R1+0x614] ;  /* 0x0006140001157983 */ /* 0x000ea20000100800 */
[----:B------:R-:W-:-:S03]  /*348f0*/  @!P1 IMAD.MOV.U32 R40, RZ, RZ, R18 ;  /* 0x000000ffff289224 */ /* 0x000fc600078e0012 */
[----:B------:R-:W2:Y:S04]  /*34900*/  LDL R18, [R1+0x618] ;  /* 0x0006180001127983 */ /* 0x000ea80000100800 */
[----:B------:R3:W2:Y:S02]  /*34910*/  @!P1 LDG.E.U8 R93, desc[UR20][R40.64] ;  /* 0x00000014285d9981 */ /* 0x0006a4000c1e1100 */
[----:B---3--:R-:W-:Y:S02]  /*34920*/  @!P1 IMAD.MOV.U32 R40, RZ, RZ, R19 ;  /* 0x000000ffff289224 */ /* 0x008fe400078e0013 */
[----:B------:R-:W3:Y:S01]  /*34930*/  LDL R19, [R1+0x658] ;  /* 0x0006580001137983 */ /* 0x000ee20000100800 */
[----:B------:R-:W-:Y:S01]  /*34940*/  PRMT R92, RZ, 0x7610, R92 ;  /* 0x00007610ff5c7816 */ /* 0x000fe2000000005c */
[----:B------:R-:W-:Y:S01]  /*34950*/  @!P1 IMAD.MOV.U32 R41, RZ, RZ, R24 ;  /* 0x000000ffff299224 */ /* 0x000fe200078e0018 */
[----:B------:R-:W-:Y:S01]  /*34960*/  PRMT R91, RZ, 0x7610, R91 ;  /* 0x00007610ff5b7816 */ /* 0x000fe2000000005b */
[----:B------:R-:W3:Y:S04]  /*34970*/  LDL R24, [R1+0x654] ;  /* 0x0006540001187983 */ /* 0x000ee80000100800 */
[----:B------:R4:W3:Y:S01]  /*34980*/  @!P1 LDG.E.U8 R92, desc[UR20][R40.64] ;  /* 0x00000014285c9981 */ /* 0x0008e2000c1e1100 */
[----:B------:R-:W-:-:S02]  /*34990*/  PRMT R90, RZ, 0x7610, R90 ;  /* 0x00007610ff5a7816 */ /* 0x000fc4000000005a */
[----:B------:R-:W-:Y:S02]  /*349a0*/  PRMT R86, RZ, 0x7610, R86 ;  /* 0x00007610ff567816 */ /* 0x000fe40000000056 */
[----:B------:R-:W-:Y:S01]  /*349b0*/  PRMT R84, RZ, 0x7610, R84 ;  /* 0x00007610ff547816 */ /* 0x000fe20000000054 */
[----:B----4-:R-:W-:Y:S02]  /*349c0*/  @!P1 IMAD.MOV.U32 R40, RZ, RZ, R25 ;  /* 0x000000ffff289224 */ /* 0x010fe400078e0019 */
        /* <DEDUP_REMOVED lines=14> */
[----:B-1----:R-:W-:Y:S01]  /*34ab0*/  @!P1 IMAD.MOV.U32 R41, RZ, RZ, R29 ;  /* 0x000000ffff299224 */ /* 0x002fe200078e001d */
[----:B------:R-:W-:Y:S01]  /*34ac0*/  PRMT R78, RZ, 0x7610, R78 ;  /* 0x00007610ff4e7816 */ /* 0x000fe2000000004e */
[----:B--2---:R-:W-:-:S05]  /*34ad0*/  @!P1 IMAD.MOV.U32 R40, RZ, RZ, R28 ;  /* 0x000000ffff289224 */ /* 0x004fca00078e001c */
[----:B------:R1:W2:Y:S02]  /*34ae0*/  @!P1 LDG.E.U8 R84, desc[UR20][R40.64] ;  /* 0x0000001428549981 */ /* 0x0002a4000c1e1100 */
[----:B-1----:R-:W-:Y:S02]  /*34af0*/  @!P1 IMAD.MOV.U32 R41, RZ, RZ, R21 ;  /* 0x000000ffff299224 */ /* 0x002fe400078e0015 */
[----:B------:R-:W2:Y:S01]  /*34b00*/  LDL R21, [R1+0x74c] ;  /* 0x00074c0001157983 */ /* 0x000ea20000100800 */
[----:B------:R-:W-:-:S03]  /*34b10*/  @!P1 IMAD.MOV.U32 R40, RZ, RZ, R18 ;  /* 0x000000ffff289224 */ /* 0x000fc600078e0012 */
[----:B------:R-:W2:Y:S04]  /*34b20*/  LDL R18, [R1+0x750] ;  /* 0x0007500001127983 */ /* 0x000ea80000100800 */
[----:B------:R3:W2:Y:S02]  /*34b30*/  @!P1 LDG.E.U8 R78, desc[UR20][R40.64] ;  /* 0x00000014284e9981 */ /* 0x0006a4000c1e1100 */
[----:B---3--:R-:W-:Y:S02]  /*34b40*/  @!P1 IMAD.MOV.U32 R40, RZ, RZ, R19 ;  /* 0x000000ffff289224 */ /* 0x008fe400078e0013 */
[----:B------:R-:W3:Y:S01]  /*34b50*/  LDL R19, [R1+0x788] ;  /* 0x0007880001137983 */ /* 0x000ee20000100800 */
[----:B------:R-:W-:-:S03]  /*34b60*/  @!P1 IMAD.MOV.U32 R41, RZ, RZ, R24 ;  /* 0x000000ffff299224 */ /* 0x000fc600078e0018 */
[----:B------:R-:W3:Y:S01]  /*34b70*/  LDL R24, [R1+0x784] ;  /* 0x0007840001187983 */ /* 0x000ee20000100800 */
[----:B------:R-:W-:Y:S02]  /*34b80*/  PRMT R39, RZ, 0x7610, R39 ;  /* 0x00007610ff277816 */ /* 0x000fe40000000027 */
[----:B------:R-:W-:-:S06]  /*34b90*/  PRMT R48, RZ, 0x7610, R48 ;  /* 0x00007610ff307816 */ /* 0x000fcc0000000030 */
[----:B------:R1:W3:Y:S01]  /*34ba0*/  @!P1 LDG.E.U8 R48, desc[UR20][R40.64] ;  /* 0x0000001428309981 */ /* 0x0002e2000c1e1100 */
[----:B----4-:R-:W-:Y:S02]  /*34bb0*/  @!P1 IMAD.MOV.U32 R42, RZ, RZ, R25 ;  /* 0x000000ffff2a9224 */ /* 0x010fe400078e0019 */
[----:B------:R-:W-:Y:S01]  /*34bc0*/  @!P1 IMAD.MOV.U32 R43, RZ, RZ, R26 ;  /* 0x000000ffff2b9224 */ /* 0x000fe200078e001a */
[----:B------:R-:W4:Y:S04]  /*34bd0*/  LDL R25, [R1+0x7c0] ;  /* 0x0007c00001197983 */ /* 0x000f280000100800 */
[----:B------:R-:W4:Y:S04]  /*34be0*/  LDL R26, [R1+0x7bc] ;  /* 0x0007bc00011a7983 */ /* 0x000f280000100800 */
[----:B------:R0:W4:Y:S01]  /*34bf0*/  @!P1 LDG.E.U8 R39, desc[UR20][R42.64] ;  /* 0x000000142a279981 */ /* 0x000122000c1e1100 */
[----:B-1----:R-:W-:Y:S01]  /*34c00*/  PRMT R41, RZ, 0x7610, R41 ;  /* 0x00007610ff297816 */ /* 0x002fe20000000029 */
[----:B0-----:R-:W-:-:S02]  /*34c10*/  @!P1 IMAD.MOV.U32 R42, RZ, RZ, R22 ;  /* 0x000000ffff2a9224 */ /* 0x001fc400078e0016 */
[----:B------:R-:W-:Y:S01]  /*34c20*/  @!P1 IMAD.MOV.U32 R43, RZ, RZ, R23 ;  /* 0x000000ffff2b9224 */ /* 0x000fe200078e0017 */
[----:B------:R-:W4:Y:S04]  /*34c30*/  LDL R22, [R1+0x420] ;  /* 0x0004200001167983 */ /* 0x000f280000100800 */
[----:B------:R-:W4:Y:S01]  /*34c40*/  LDL R23, [R1+0x41c] ;  /* 0x00041c0001177983 */ /* 0x000f220000100800 */
[----:B------:R-:W-:Y:S02]  /*34c50*/  @!P1 IMAD.MOV.U32 R44, RZ, RZ, R20 ;  /* 0x000000ffff2c9224 */ /* 0x000fe400078e0014 */
[----:B------:R-:W-:Y:S01]  /*34c60*/  @!P1 IMAD.MOV.U32 R45, RZ, RZ, R27 ;  /* 0x000000ffff2d9224 */ /* 0x000fe200078e001b */
[----:B------:R-:W4:Y:S04]  /*34c70*/  LDL R20, [R1+0x460] ;  /* 0x0004600001147983 */ /* 0x000f280000100800 */
[----:B------:R-:W4:Y:S04]  /*34c80*/  LDL R27, [R1+0x45c] ;  /* 0x00045c00011b7983 */ /* 0x000f280000100800 */
[----:B------:R2:W4:Y:S02]  /*34c90*/  @!P1 LDG.E.U8 R41, desc[UR20][R44.64] ;  /* 0x000000142c299981 */ /* 0x000524000c1e1100 */
[----:B--2---:R-:W-:-:S02]  /*34ca0*/  @!P1 IMAD.MOV.U32 R45, RZ, RZ, R21 ;  /* 0x000000ffff2d9224 */ /* 0x004fc400078e0015 */
[----:B------:R-:W2:Y:S01]  /*34cb0*/  LDL R21, [R1+0x49c] ;  /* 0x00049c0001157983 */ /* 0x000ea20000100800 */
[----:B------:R-:W-:-:S03]  /*34cc0*/  @!P1 IMAD.MOV.U32 R44, RZ, RZ, R18 ;  /* 0x000000ffff2c9224 */ /* 0x000fc600078e0012 */
[----:B------:R-:W2:Y:S01]  /*34cd0*/  LDL R18, [R1+0x4a0] ;  /* 0x0004a00001127983 */ /* 0x000ea20000100800 */
[----:B---3--:R-:W-:-:S03]  /*34ce0*/  @!P1 IMAD.MOV.U32 R46, RZ, RZ, R19 ;  /* 0x000000ffff2e9224 */ /* 0x008fc600078e0013 */
[----:B------:R-:W3:Y:S01]  /*34cf0*/  LDL R19, [R1+0x4e0] ;  /* 0x0004e00001137983 */ /* 0x000ee20000100800 */
[----:B------:R-:W-:Y:S01]  /*34d00*/  PRMT R40, RZ, 0x7610, R40 ;  /* 0x00007610ff287816 */ /* 0x000fe20000000028 */
[----:B------:R-:W-:Y:S02]  /*34d10*/  @!P1 IMAD.MOV.U32 R47, RZ, RZ, R24 ;  /* 0x000000ffff2f9224 */ /* 0x000fe400078e0018 */
[----:B------:R-:W3:Y:S04]  /*34d20*/  LDL R24, [R1+0x4dc] ;  /* 0x0004dc0001187983 */ /* 0x000ee80000100800 */
[----:B------:R0:W3:Y:S02]  /*34d30*/  @!P1 LDG.E.U8 R40, desc[UR20][R42.64] ;  /* 0x000000142a289981 */ /* 0x0000e4000c1e1100 */
[----:B0-----:R-:W-:-:S02]  /*34d40*/  PRMT R42, RZ, 0x7610, R42 ;  /* 0x00007610ff2a7816 */ /* 0x001fc4000000002a */
[----:B------:R-:W-:-:S04]  /*34d50*/  PRMT R43, RZ, 0x7610, R43 ;  /* 0x00007610ff2b7816 */ /* 0x000fc8000000002b */
[----:B------:R0:W3:Y:S04]  /*34d60*/  @!P1 LDG.E.U8 R42, desc[UR20][R44.64] ;  /* 0x000000142c2a9981 */ /* 0x0000e8000c1e1100 */
[----:B------:R4:W3:Y:S01]  /*34d70*/  @!P1 LDG.E.U8 R43, desc[UR20][R46.64] ;  /* 0x000000142e2b9981 */ /* 0x0008e2000c1e1100 */
[----:B------:R-:W-:Y:S02]  /*34d80*/  PRMT R66, RZ, 0x7610, R66 ;  /* 0x00007610ff427816 */ /* 0x000fe40000000042 */
[----:B0-----:R-:W-:Y:S01]  /*34d90*/  PRMT R44, RZ, 0x7610, R44 ;  /* 0x00007610ff2c7816 */ /* 0x001fe2000000002c */
        /* <DEDUP_REMOVED lines=15> */
[----:B------:R2:W4:Y:S01]  /*34e90*/  @!P1 LDG.E.U8 R64, desc[UR20][R46.64] ;  /* 0x000000142e409981 */ /* 0x000522000c1e1100 */
[----:B------:R-:W-:Y:S01]  /*34ea0*/  PRMT R62, RZ, 0x7610, R62 ;  /* 0x00007610ff3e7816 */ /* 0x000fe2000000003e */
        /* <DEDUP_REMOVED lines=12> */
[----:B------:R-:W-:Y:S02]  /*34f70*/  PRMT R56, RZ, 0x7610, R56 ;  /* 0x00007610ff387816 */ /* 0x000fe40000000038 */
[----:B------:R-:W-:Y:S01]  /*34f80*/  PRMT R54, RZ, 0x7610, R54 ;  /* 0x00007610ff367816 */ /* 0x000fe20000000036 */
[----:B----4-:R-:W-:Y:S02]  /*34f90*/  @!P1 IMAD.MOV.U32 R46, RZ, RZ, R25 ;  /* 0x000000ffff2e9224 */ /* 0x010fe400078e0019 */
        /* <DEDUP_REMOVED lines=101> */
[----:B------:R-:W-:Y:S01]  /*355f0*/  PRMT R73, RZ, 0x7610, R73 ;  /* 0x00007610ff497816 */ /* 0x000fe20000000049 */
[----:B------:R-:W4:Y:S04]  /*35600*/  LDL R20, [R1+0x6a8] ;  /* 0x0006a80001147983 */ /* 0x000f280000100800 */
[----:B------:R2:W4:Y:S02]  /*35610*/  @!P1 LDG.E.U8 R71, desc[UR20][R46.64] ;  /* 0x000000142e479981 */ /* 0x000524000c1e1100 */
[----:B--2---:R-:W-:Y:S02]  /*35620*/  @!P1 IMAD.MOV.U32 R47, RZ, RZ, R21 ;  /* 0x000000ffff2f9224 */ /* 0x004fe400078e0015 */
        /* <DEDUP_REMOVED lines=11> */
[----:B------:R-:W-:Y:S01]  /*356e0*/  PRMT R79, RZ, 0x7610, R79 ;  /* 0x00007610ff4f7816 */ /* 0x000fe2000000004f */
[----:B----4-:R-:W-:-:S02]  /*356f0*/  @!P1 IMAD.MOV.U32 R46, RZ, RZ, R25 ;  /* 0x000000ffff2e9224 */ /* 0x010fc400078e0019 */
[----:B------:R-:W-:Y:S01]  /*35700*/  @!P1 IMAD.MOV.U32 R47, RZ, RZ, R26 ;  /* 0x000000ffff2f9224 */ /* 0x000fe200078e001a */
[----:B------:R-:W4:Y:S04]  /*35710*/  LDL R25, [R1+0x3f0] ;  /* 0x0003f00001197983 */ /* 0x000f280000100800 */
[----:B------:R0:W4:Y:S02]  /*35720*/  @!P1 LDG.E.U8 R77, desc[UR20][R46.64] ;  /* 0x000000142e4d9981 */ /* 0x000124000c1e1100 */
[----:B0-----:R-:W-:Y:S02]  /*35730*/  @!P1 IMAD.MOV.U32 R46, RZ, RZ, R22 ;  /* 0x000000ffff2e9224 */ /* 0x001fe400078e0016 */
[----:B------:R-:W-:Y:S01]  /*35740*/  @!P1 IMAD.MOV.U32 R47, RZ, RZ, R23 ;  /* 0x000000ffff2f9224 */ /* 0x000fe200078e0017 */
[----:B------:R-:W4:Y:S04]  /*35750*/  LDL R22, [R1+0x400] ;  /* 0x0004000001167983 */ /* 0x000f280000100800 */
[----:B------:R-:W4:Y:S04]  /*35760*/  LDL R23, [R1+0x3f4] ;  /* 0x0003f40001177983 */ /* 0x000f280000100800 */
[----:B------:R-:W4:Y:S04]  /*35770*/  LDL.LU R34, [R1+0x2b8] ;  /* 0x0002b80001227983 */ /* 0x000f280000300800 */
[----:B------:R-:W4:Y:S04]  /*35780*/  LDL.LU R35, [R1+0x2b4] ;  /* 0x0002b40001237983 */ /* 0x000f280000300800 */
[----:B------:R0:W4:Y:S04]  /*35790*/  @!P1 LDG.E.U8 R79, desc[UR20][R46.64] ;  /* 0x000000142e4f9981 */ /* 0x000128000c1e1100 */
[----:B------:R-:W4:Y:S01]  /*357a0*/  LDL.LU R36, [R1+0x2a8] ;  /* 0x0002a80001247983 */ /* 0x000f220000300800 */
[----:B------:R-:W-:Y:S01]  /*357b0*/  PRMT R81, RZ, 0x7610, R81 ;  /* 0x00007610ff517816 */ /* 0x000fe20000000051 */
[----:B0-----:R-:W-:-:S02]  /*357c0*/  @!P1 IMAD.MOV.U32 R46, RZ, RZ, R20 ;  /* 0x000000ffff2e9224 */ /* 0x001fc400078e0014 */
[----:B------:R-:W4:Y:S01]  /*357d0*/  LDL R20, [R1+0x408] ;  /* 0x0004080001147983 */ /* 0x000f220000100800 */
[----:B--2---:R-:W-:-:S03]  /*357e0*/  @!P1 IMAD.MOV.U32 R47, RZ, RZ, R21 ;  /* 0x000000ffff2f9224 */ /* 0x004fc600078e0015 */
[----:B------:R-:W2:Y:S04]  /*357f0*/  LDL R21, [R1+0x404] ;  /* 0x0004040001157983 */ /* 0x000ea80000100800 */
[----:B------:R0:W2:Y:S02]  /*35800*/  @!P1 LDG.E.U8 R81, desc[UR20][R46.64] ;  /* 0x000000142e519981 */ /* 0x0000a4000c1e1100 */
[----:B0-----:R-:W-:Y:S02]  /*35810*/  @!P1 IMAD.MOV.U32 R46, RZ, RZ, R18 ;  /* 0x000000ffff2e9224 */ /* 0x001fe400078e0012 */
[----:B------:R-:W2:Y:S01]  /*35820*/  LDL R18, [R1+0x3fc] ;  /* 0x0003fc0001127983 */ /* 0x000ea20000100800 */
[----:B---3--:R-:W-:-:S03]  /*35830*/  @!P1 IMAD.MOV.U32 R47, RZ, RZ, R19 ;  /* 0x000000ffff2f9224 */ /* 0x008fc600078e0013 */
[----:B------:R-:W3:Y:S04]  /*35840*/  LDL R19, [R1+0x3f8] ;  /* 0x0003f80001137983 */ /* 0x000ee80000100800 */
[----:B------:R-:W3:Y:S04]  /*35850*/  LDL.LU R37, [R1+0x2a4] ;  /* 0x0002a40001257983 */ /* 0x000ee80000300800 */
[----:B------:R-:W3:Y:S04]  /*35860*/  LDL.LU R31, [R1+0x298] ;  /* 0x00029800011f7983 */ /* 0x000ee80000300800 */
[----:B------:R-:W3:Y:S04]  /*35870*/  LDL.LU R32, [R1+0x294] ;  /* 0x0002940001207983 */ /* 0x000ee80000300800 */
[----:B------:R-:W3:Y:S04]  /*35880*/  LDL.LU R38, [R1+0x284] ;  /* 0x0002840001267983 */ /* 0x000ee80000300800 */
[----:B------:R-:W3:Y:S01]  /*35890*/  LDL.LU R76, [R1+0x280] ;  /* 0x00028000014c7983 */ /* 0x000ee20000300800 */
[----:B------:R-:W-:-:S02]  /*358a0*/  PRMT R83, RZ, 0x7610, R83 ;  /* 0x00007610ff537816 */ /* 0x000fc40000000053 */
[----:B------:R-:W-:Y:S02]  /*358b0*/  PRMT R85, RZ, 0x7610, R85 ;  /* 0x00007610ff557816 */ /* 0x000fe40000000055 */
[----:B------:R-:W-:Y:S02]  /*358c0*/  PRMT R87, RZ, 0x7610, R87 ;  /* 0x00007610ff577816 */ /* 0x000fe40000000057 */
[----:B------:R-:W-:Y:S02]  /*358d0*/  PRMT R88, RZ, 0x7610, R88 ;  /* 0x00007610ff587816 */ /* 0x000fe40000000058 */
[----:B------:R-:W-:Y:S01]  /*358e0*/  PRMT R89, RZ, 0x7610, R89 ;  /* 0x00007610ff597816 */ /* 0x000fe20000000059 */
[----:B------:R-:W3:Y:S04]  /*358f0*/  LDL.LU R74, [R1+0x274] ;  /* 0x00027400014a7983 */ /* 0x000ee80000300800 */
[----:B------:R0:W3:Y:S04]  /*35900*/  @!P1 LDG.E.U8 R83, desc[UR20][R46.64] ;  /* 0x000000142e539981 */ /* 0x0000e8000c1e1100 */
[----:B------:R-:W3:Y:S01]  /*35910*/  LDL.LU R33, [R1+0x270] ;  /* 0x0002700001217983 */ /* 0x000ee20000300800 */
[----:B0-----:R-:W-:-:S02]  /*35920*/  @!P1 IMAD.MOV.U32 R46, RZ, RZ, R24 ;  /* 0x000000ffff2e9224 */ /* 0x001fc400078e0018 */
[----:B----4-:R-:W-:-:S05]  /*35930*/  @!P1 IMAD.MOV.U32 R47, RZ, RZ, R25 ;  /* 0x000000ffff2f9224 */ /* 0x010fca00078e0019 */
[----:B------:R0:W4:Y:S02]  /*35940*/  @!P1 LDG.E.U8 R85, desc[UR20][R46.64] ;  /* 0x000000142e559981 */ /* 0x000124000c1e1100 */
[----:B0-----:R-:W-:Y:S02]  /*35950*/  @!P1 IMAD.MOV.U32 R46, RZ, RZ, R22 ;  /* 0x000000ffff2e9224 */ /* 0x001fe400078e0016 */
[----:B------:R-:W-:-:S05]  /*35960*/  @!P1 IMAD.MOV.U32 R47, RZ, RZ, R23 ;  /* 0x000000ffff2f9224 */ /* 0x000fca00078e0017 */
[----:B------:R0:W4:Y:S02]  /*35970*/  @!P1 LDG.E.U8 R87, desc[UR20][R46.64] ;  /* 0x000000142e579981 */ /* 0x000124000c1e1100 */
[----:B0-----:R-:W-:Y:S02]  /*35980*/  @!P1 IMAD.MOV.U32 R46, RZ, RZ, R20 ;  /* 0x000000ffff2e9224 */ /* 0x001fe400078e0014 */
[----:B--2---:R-:W-:Y:S02]  /*35990*/  @!P1 IMAD.MOV.U32 R47, RZ, RZ, R21 ;  /* 0x000000ffff2f9224 */ /* 0x004fe400078e0015 */
[----:B------:R-:W0:Y:S03]  /*359a0*/  S2R R21, SR_TID.X ;  /* 0x0000000000157919 */ /* 0x000e260000002100 */
[----:B------:R1:W2:Y:S02]  /*359b0*/  @!P1 LDG.E.U8 R88, desc[UR20][R46.64] ;  /* 0x000000142e589981 */ /* 0x0002a4000c1e1100 */
[----:B-1----:R-:W-:-:S02]  /*359c0*/  @!P1 IMAD.MOV.U32 R46, RZ, RZ, R18 ;  /* 0x000000ffff2e9224 */ /* 0x002fc400078e0012 */
[----:B---3--:R-:W-:Y:S02]  /*359d0*/  @!P1 IMAD.MOV.U32 R47, RZ, RZ, R19 ;  /* 0x000000ffff2f9224 */ /* 0x008fe400078e0013 */
[----:B------:R-:W3:Y:S04]  /*359e0*/  LDL.LU R19, [R1+0x264] ;  /* 0x0002640001137983 */ /* 0x000ee80000300800 */
[----:B------:R1:W2:Y:S04]  /*359f0*/  @!P1 LDG.E.U8 R89, desc[UR20][R46.64] ;  /* 0x000000142e599981 */ /* 0x0002a8000c1e1100 */
[----:B------:R-:W2:Y:S04]  /*35a00*/  LDL.LU R20, [R1+0x260] ;  /* 0x0002600001147983 */ /* 0x000ea80000300800 */
[----:B------:R-:W4:Y:S04]  /*35a10*/  LDL.LU R70, [R1+0x254] ;  /* 0x0002540001467983 */ /* 0x000f280000300800 */
[----:B------:R-:W4:Y:S04]  /*35a20*/  LDL.LU R82, [R1+0x250] ;  /* 0x0002500001527983 */ /* 0x000f280000300800 */
[----:B------:R-:W4:Y:S01]  /*35a30*/  LDL.LU R22, [R1+0x244] ;  /* 0x0002440001167983 */ /* 0x000f220000300800 */
[----:B0-----:R-:W-:-:S03]  /*35a40*/  LOP3.LUT R21, R21, 0x7f, RZ, 0xc0, !PT ;  /* 0x0000007f15157812 */ /* 0x001fc600078ec0ff */
[----:B------:R-:W4:Y:S04]  /*35a50*/  LDL.LU R23, [R1+0x240] ;  /* 0x0002400001177983 */ /* 0x000f280000300800 */
[----:B------:R-:W4:Y:S04]  /*35a60*/  LDL.LU R24, [R1+0x230] ;  /* 0x0002300001187983 */ /* 0x000f280000300800 */
[----:B------:R-:W4:Y:S01]  /*35a70*/  LDL.LU R25, [R1+0x1b8] ;  /* 0x0001b80001197983 */ /* 0x000f220000300800 */
[----:B-1----:R-:W-:-:S05]  /*35a80*/  LOP3.LUT R47, R21, 0x60, RZ, 0x3c, !PT ;  /* 0x00000060152f7812 */ /* 0x002fca00078e3cff */
[----:B------:R0:W-:Y:S04]  /*35a90*/  STS.U8 [R47+UR9+0x9300], R34 ;  /* 0x009300222f007988 */ /* 0x0001e80008000009 */
[----:B------:R1:W-:Y:S04]  /*35aa0*/  STS.U8 [R47+UR9+0xd300], R35 ;  /* 0x00d300232f007988 */ /* 0x0003e80008000009 */
[----:B------:R0:W-:Y:S04]  /*35ab0*/  STS.U8 [R47+UR9+0x9700], R36 ;  /* 0x009700242f007988 */ /* 0x0001e80008000009 */
[----:B------:R0:W-:Y:S04]  /*35ac0*/  STS.U8 [R47+UR9+0xd700], R37 ;  /* 0x00d700252f007988 */ /* 0x0001e80008000009 */
[----:B------:R-:W-:Y:S04]  /*35ad0*/  STS.U8 [R47+UR9+0x9b00], R31 ;  /* 0x009b001f2f007988 */ /* 0x000fe80008000009 */
[----:B------:R-:W-:Y:S04]  /*35ae0*/  STS.U8 [R47+UR9+0xdb00], R32 ;  /* 0x00db00202f007988 */ /* 0x000fe80008000009 */
        /* <DEDUP_REMOVED lines=8> */
[----:B0-----:R-:W4:Y:S04]  /*35b70*/  LDL.LU R38, [R1+0xed4] ;  /* 0x000ed40001267983 */ /* 0x001f280000300800 */
[----:B-1----:R-:W4:Y:S04]  /*35b80*/  LDL.LU R76, [R1+0xed0] ;  /* 0x000ed000014c7983 */ /* 0x002f280000300800 */
[----:B------:R-:W4:Y:S04]  /*35b90*/  LDL.LU R27, [R1+0xec8] ;  /* 0x000ec800011b7983 */ /* 0x000f280000300800 */
[----:B------:R0:W-:Y:S04]  /*35ba0*/  STS.U8 [R47+UR9+0xa300], R74 ;  /* 0x00a3004a2f007988 */ /* 0x0001e80008000009 */
[----:B------:R-:W4:Y:S04]  /*35bb0*/  LDL.LU R28, [R1+0xec4] ;  /* 0x000ec400011c7983 */ /* 0x000f280000300800 */
[----:B------:R1:W-:Y:S04]  /*35bc0*/  STS.U8 [R47+UR9+0xe300], R33 ;  /* 0x00e300212f007988 */ /* 0x0003e80008000009 */
[----:B------:R-:W4:Y:S04]  /*35bd0*/  LDL.LU R29, [R1+0xe98] ;  /* 0x000e9800011d7983 */ /* 0x000f280000300800 */
[----:B------:R-:W4:Y:S04]  /*35be0*/  LDL.LU R30, [R1+0xe88] ;  /* 0x000e8800011e7983 */ /* 0x000f280000300800 */
[----:B------:R-:W4:Y:S04]  /*35bf0*/  LDL.LU R31, [R1+0x2c0] ;  /* 0x0002c000011f7983 */ /* 0x000f280000300800 */
[----:B------:R-:W4:Y:S01]  /*35c00*/  LDL.LU R32, [R1+0x2bc] ;  /* 0x0002bc0001207983 */ /* 0x000f220000300800 */
[----:B------:R-:W-:-:S03]  /*35c10*/  LOP3.LUT R46, R21, 0x70, RZ, 0x3c, !PT ;  /* 0x00000070152e7812 */ /* 0x000fc600078e3cff */
[----:B0-----:R-:W4:Y:S04]  /*35c20*/  LDL.LU R74, [R1+0x2b0] ;  /* 0x0002b000014a7983 */ /* 0x001f280000300800 */
[----:B-1----:R-:W4:Y:S04]  /*35c30*/  LDL.LU R33, [R1+0x2ac] ;  /* 0x0002ac0001217983 */ /* 0x002f280000300800 */
[----:B---3--:R-:W-:Y:S04]  /*35c40*/  STS.U8 [R47+UR9+0xa700], R19 ;  /* 0x00a700132f007988 */ /* 0x008fe80008000009 */
[----:B--2---:R-:W-:Y:S04]  /*35c50*/  STS.U8 [R47+UR9+0xe700], R20 ;  /* 0x00e700142f007988 */ /* 0x004fe80008000009 */
[----:B----4-:R-:W-:Y:S04]  /*35c60*/  STS.U8 [R47+UR9+0xab00], R70 ;  /* 0x00ab00462f007988 */ /* 0x010fe80008000009 */
        /* <DEDUP_REMOVED lines=13> */
[----:B--2---:R-:W2:Y:S04]  /*35d40*/  LDL.LU R36, [R1+0x28c] ;  /* 0x00028c0001247983 */ /* 0x004ea80000300800 */
[----:B---3--:R-:W3:Y:S04]  /*35d50*/  LDL.LU R37, [R1+0x288] ;  /* 0x0002880001257983 */ /* 0x008ee80000300800 */
[----:B------:R0:W-:Y:S04]  /*35d60*/  STS.U8 [R46+UR9+0x8380], R38 ;  /* 0x008380262e007988 */ /* 0x0001e80008000009 */
[----:B------:R1:W-:Y:S04]  /*35d70*/  STS.U8 [R46+UR9+0xc380], R76 ;  /* 0x00c3804c2e007988 */ /* 0x0003e80008000009 */
[----:B0-----:R-:W3:Y:S04]  /*35d80*/  LDL.LU R38, [R1+0x27c] ;  /* 0x00027c0001267983 */ /* 0x001ee80000300800 */
[----:B-1----:R-:W3:Y:S04]  /*35d90*/  LDL.LU R76, [R1+0x278] ;  /* 0x00027800014c7983 */ /* 0x002ee80000300800 */
[----:B------:R-:W3:Y:S04]  /*35da0*/  LDL.LU R18, [R1+0x26c] ;  /* 0x00026c0001127983 */ /* 0x000ee80000300800 */
[----:B------:R-:W3:Y:S04]  /*35db0*/  LDL.LU R19, [R1+0x268] ;  /* 0x0002680001137983 */ /* 0x000ee80000300800 */
[----:B------:R-:W3:Y:S04]  /*35dc0*/  LDL.LU R20, [R1+0x25c] ;  /* 0x00025c0001147983 */ /* 0x000ee80000300800 */
[----:B------:R-:W3:Y:S04]  /*35dd0*/  LDL.LU R70, [R1+0x258] ;  /* 0x0002580001467983 */ /* 0x000ee80000300800 */
[----:B------:R0:W-:Y:S04]  /*35de0*/  STS.U8 [R46+UR9+0x8780], R27 ;  /* 0x0087801b2e007988 */ /* 0x0001e80008000009 */
[----:B------:R-:W3:Y:S04]  /*35df0*/  LDL.LU R82, [R1+0x24c] ;  /* 0x00024c0001527983 */ /* 0x000ee80000300800 */
[----:B------:R1:W-:Y:S04]  /*35e00*/  STS.U8 [R46+UR9+0xc780], R28 ;  /* 0x00c7801c2e007988 */ /* 0x0003e80008000009 */
        /* <DEDUP_REMOVED lines=20> */
[----:B----4-:R0:W-:Y:S04]  /*35f50*/  STS.U8 [R46+UR9+0x9780], R34 ;  /* 0x009780222e007988 */ /* 0x0101e80008000009 */
[----:B------:R1:W-:Y:S04]  /*35f60*/  STS.U8 [R46+UR9+0xd780], R35 ;  /* 0x00d780232e007988 */ /* 0x0003e80008000009 */
[----:B--2---:R2:W-:Y:S04]  /*35f70*/  STS.U8 [R46+UR9+0x9b80], R36 ;  /* 0x009b80242e007988 */ /* 0x0045e80008000009 */
[----:B---3--:R3:W-:Y:S04]  /*35f80*/  STS.U8 [R46+UR9+0xdb80], R37 ;  /* 0x00db80252e007988 */ /* 0x0087e80008000009 */
        /* <DEDUP_REMOVED lines=8> */
[----:B------:R0:W-:Y:S04]  /*36010*/  STS.U8 [R46+UR9+0xa380], R18 ;  /* 0x00a380122e007988 */ /* 0x0001e80008000009 */
[----:B------:R1:W-:Y:S04]  /*36020*/  STS.U8 [R46+UR9+0xe380], R19 ;  /* 0x00e380132e007988 */ /* 0x0003e80008000009 */
[----:B------:R0:W-:Y:S04]  /*36030*/  STS.U8 [R46+UR9+0xa780], R20 ;  /* 0x00a780142e007988 */ /* 0x0001e80008000009 */
        /* <DEDUP_REMOVED lines=34> */
[----:B0-----:R-:W3:Y:S04]  /*36260*/  LDL.LU R33, [R1+0xfb0] ;  /* 0x000fb00001217983 */ /* 0x001ee80000300800 */
        /* <DEDUP_REMOVED lines=10> */
[----:B0-----:R-:W2:Y:S04]  /*36310*/  LDL.LU R38, [R1+0xf9c] ;  /* 0x000f9c0001267983 */ /* 0x001ea80000300800 */
[----:B-1----:R-:W2:Y:S04]  /*36320*/  LDL.LU R76, [R1+0xf98] ;  /* 0x000f9800014c7983 */ /* 0x002ea80000300800 */
[----:B--2---:R0:W-:Y:S02]  /*36330*/  STS.U8 [R21+UR9+0x16400], R76 ;  /* 0x0164004c15007988 */ /* 0x0041e40008000009 */
[----:B0-----:R-:W0:Y:S02]  /*36340*/  S2R R76, SR_TID.X ;  /* 0x00000000004c7919 */ /* 0x001e240000002100 */
[----:B0-----:R-:W-:-:S05]  /*36350*/  LOP3.LUT R76, R76, 0x7f, RZ, 0xc0, !PT ;  /* 0x0000007f4c4c7812 */ /* 0x001fca00078ec0ff */
[----:B------:R0:W-:Y:S04]  /*36360*/  STS.U8 [R76+UR9+0x16800], R38 ;  /* 0x016800264c007988 */ /* 0x0001e80008000009 */
[----:B---3--:R1:W-:Y:S04]  /*36370*/  STS.U8 [R76+UR9+0x16c00], R37 ;  /* 0x016c00254c007988 */ /* 0x0083e80008000009 */
[----:B0-----:R-:W2:Y:S04]  /*36380*/  LDL.LU R38, [R1+0xc] ;  /* 0x00000c0001267983 */ /* 0x001ea80000300800 */
[----:B-1----:R-:W3:Y:S04]  /*36390*/  LDL.LU R37, [R1+0xac] ;  /* 0x0000ac0001257983 */ /* 0x002ee80000300800 */
[----:B------:R-:W-:Y:S04]  /*363a0*/  STS.U8 [R76+UR9+0x17000], R36 ;  /* 0x017000244c007988 */ /* 0x000fe80008000009 */
[----:B----4-:R0:W-:Y:S04]  /*363b0*/  STS.U8 [R76+UR9+0x17400], R35 ;  /* 0x017400234c007988 */ /* 0x0101e80008000009 */
[----:B0-----:R-:W4:Y:S01]  /*363c0*/  LDL.LU R35, [R1+0x20] ;  /* 0x0000200001237983 */ /* 0x001f220000300800 */
[----:B------:R-:W-:-:S03]  /*363d0*/  LOP3.LUT R21, R21, 0x10, RZ, 0x3c, !PT ;  /* 0x0000001015157812 */ /* 0x000fc600078e3cff */
[----:B------:R-:W-:Y:S04]  /*363e0*/  STS.U8 [R76+UR9+0x17800], R34 ;  /* 0x017800224c007988 */ /* 0x000fe80008000009 */
[----:B------:R-:W-:Y:S04]  /*363f0*/  STS.U8 [R76+UR9+0x17c00], R33 ;  /* 0x017c00214c007988 */ /* 0x000fe80008000009 */
[----:B---3--:R-:W-:Y:S04]  /*36400*/  STS.U8 [R21+UR9+0x14080], R37 ;  /* 0x0140802515007988 */ /* 0x008fe80008000009 */
        /* <DEDUP_REMOVED lines=9> */
[----:B---3--:R-:W3:Y:S04]  /*364a0*/  LDL.LU R24, [R1+0x68] ;  /* 0x0000680001187983 */ /* 0x008ee80000300800 */
[----:B------:R-:W3:Y:S04]  /*364b0*/  LDL.LU R25, [R1+0x58] ;  /* 0x0000580001197983 */ /* 0x000ee80000300800 */
[----:B------:R0:W-:Y:S04]  /*364c0*/  STS.U8 [R21+UR9+0x15880], R72 ;  /* 0x0158804815007988 */ /* 0x0001e80008000009 */
[----:B--2---:R-:W2:Y:S04]  /*364d0*/  LDL.LU R26, [R1+0x48] ;  /* 0x00004800011a7983 */ /* 0x004ea80000300800 */
[----:B0-----:R-:W2:Y:S04]  /*364e0*/  LDL.LU R72, [R1+0x1c] ;  /* 0x00001c0001487983 */ /* 0x001ea80000300800 */
[----:B----4-:R0:W-:Y:S04]  /*364f0*/  STS.U8 [R21+UR9+0x15c80], R35 ;  /* 0x015c802315007988 */ /* 0x0101e80008000009 */
[----:B------:R-:W4:Y:S01]  /*36500*/  LDL.LU R33, [R1+0x54] ;  /* 0x0000540001217983 */ /* 0x000f220000300800 */
[----:B0-----:R-:W0:Y:S03]  /*36510*/  S2R R35, SR_TID.X ;  /* 0x0000000000237919 */ /* 0x001e260000002100 */
[----:B------:R1:W-:Y:S04]  /*36520*/  STS.U8 [R21+UR9+0x16080], R38 ;  /* 0x0160802615007988 */ /* 0x0003e80008000009 */
[----:B------:R0:W-:Y:S04]  /*36530*/  STS.U8 [R21+UR9+0x16480], R74 ;  /* 0x0164804a15007988 */ /* 0x0001e80008000009 */
[----:B------:R0:W-:Y:S04]  /*36540*/  STS.U8 [R21+UR9+0x16880], R32 ;  /* 0x0168802015007988 */ /* 0x0001e80008000009 */
[----:B------:R0:W-:Y:S04]  /*36550*/  STS.U8 [R21+UR9+0x16c80], R31 ;  /* 0x016c801f15007988 */ /* 0x0001e80008000009 */
[----:B------:R-:W4:Y:S04]  /*36560*/  LDL.LU R34, [R1+0x2c] ;  /* 0x00002c0001227983 */ /* 0x000f280000300800 */
[----:B------:R0:W-:Y:S04]  /*36570*/  STS.U8 [R21+UR9+0x17080], R30 ;  /* 0x0170801e15007988 */ /* 0x0001e80008000009 */
[----:B------:R0:W-:Y:S04]  /*36580*/  STS.U8 [R21+UR9+0x17480], R29 ;  /* 0x0174801d15007988 */ /* 0x0001e80008000009 */
[----:B------:R-:W-:Y:S04]  /*36590*/  STS.U8 [R21+UR9+0x17880], R28 ;  /* 0x0178801c15007988 */ /* 0x000fe80008000009 */
[----:B-1----:R-:W4:Y:S04]  /*365a0*/  LDL.LU R38, [R1+0x18] ;  /* 0x0000180001267983 */ /* 0x002f280000300800 */
[----:B0-----:R-:W4:Y:S04]  /*365b0*/  LDL.LU R74, [R1+0x64] ;  /* 0x00006400014a7983 */ /* 0x001f280000300800 */
[----:B------:R-:W4:Y:S04]  /*365c0*/  LDL.LU R32, [R1+0x74] ;  /* 0x0000740001207983 */ /* 0x000f280000300800 */
[----:B------:R-:W4:Y:S04]  /*365d0*/  LDL.LU R31, [R1+0x7c] ;  /* 0x00007c00011f7983 */ /* 0x000f280000300800 */
[----:B------:R0:W-:Y:S04]  /*365e0*/  STS.U8 [R21+UR9+0x17c80], R27 ;  /* 0x017c801b15007988 */ /* 0x0001e80008000009 */
[----:B------:R-:W4:Y:S04]  /*365f0*/  LDL.LU R30, [R1+0x80] ;  /* 0x00008000011e7983 */ /* 0x000f280000300800 */
[----:B------:R-:W4:Y:S04]  /*36600*/  LDL.LU R29, [R1+0x84] ;  /* 0x00008400011d7983 */ /* 0x000f280000300800 */
[----:B0-----:R-:W4:Y:S04]  /*36610*/  LDL.LU R21, [R1+0xf94] ;  /* 0x000f940001157983 */ /* 0x001f280000300800 */
[----:B------:R-:W4:Y:S01]  /*36620*/  LDL.LU R27, [R1+0x8] ;  /* 0x00000800011b7983 */ /* 0x000f220000300800 */
[----:B------:R-:W-:-:S04]  /*36630*/  LOP3.LUT R35, R35, 0x7f, RZ, 0xc0, !PT ;  /* 0x0000007f23237812 */ /* 0x000fc800078ec0ff */
[----:B------:R-:W-:-:S05]  /*36640*/  LOP3.LUT R28, R35, 0x20, RZ, 0x3c, !PT ;  /* 0x00000020231c7812 */ /* 0x000fca00078e3cff */
[----:B------:R0:W-:Y:S04]  /*36650*/  STS.U8 [R28+UR9+0x14100], R22 ;  /* 0x014100161c007988 */ /* 0x0001e80008000009 */
[----:B------:R1:W-:Y:S04]  /*36660*/  STS.U8 [R28+UR9+0x14500], R23 ;  /* 0x014500171c007988 */ /* 0x0003e80008000009 */
[----:B------:R0:W-:Y:S04]  /*36670*/  STS.U8 [R28+UR9+0x14900], R36 ;  /* 0x014900241c007988 */ /* 0x0001e80008000009 */
[----:B------:R0:W-:Y:S04]  /*36680*/  STS.U8 [R28+UR9+0x14d00], R37 ;  /* 0x014d00251c007988 */ /* 0x0001e80008000009 */
[----:B---3--:R3:W-:Y:S04]  /*36690*/  STS.U8 [R28+UR9+0x15100], R24 ;  /* 0x015100181c007988 */ /* 0x0087e80008000009 */
[----:B------:R2:W-:Y:S04]  /*366a0*/  STS.U8 [R28+UR9+0x15500], R25 ;  /* 0x015500191c007988 */ /* 0x0005e80008000009 */
[----:B0-----:R-:W4:Y:S04]  /*366b0*/  LDL.LU R22, [R1+0xf90] ;  /* 0x000f900001167983 */ /* 0x001f280000300800 */
[----:B-1----:R-:W4:Y:S04]  /*366c0*/  LDL.LU R23, [R1+0xf8c] ;  /* 0x000f8c0001177983 */ /* 0x002f280000300800 */
[----:B------:R-:W4:Y:S04]  /*366d0*/  LDL.LU R36, [R1+0x44] ;  /* 0x0000440001247983 */ /* 0x000f280000300800 */
[----:B------:R-:W4:Y:S04]  /*366e0*/  LDL.LU R37, [R1+0x40] ;  /* 0x0000400001257983 */ /* 0x000f280000300800 */
[----:B---3--:R-:W3:Y:S04]  /*366f0*/  LDL.LU R24, [R1+0xf88] ;  /* 0x000f880001187983 */ /* 0x008ee80000300800 */
[----:B--2---:R-:W2:Y:S04]  /*36700*/  LDL.LU R25, [R1+0xf84] ;  /* 0x000f840001197983 */ /* 0x004ea80000300800 */
[----:B------:R0:W-:Y:S04]  /*36710*/  STS.U8 [R28+UR9+0x15900], R26 ;  /* 0x0159001a1c007988 */ /* 0x0001e80008000009 */
[----:B------:R1:W-:Y:S04]  /*36720*/  STS.U8 [R28+UR9+0x15d00], R72 ;  /* 0x015d00481c007988 */ /* 0x0003e80008000009 */
[----:B0-----:R-:W2:Y:S04]  /*36730*/  LDL.LU R26, [R1+0xf80] ;  /* 0x000f8000011a7983 */ /* 0x001ea80000300800 */
[----:B-1----:R-:W2:Y:S01]  /*36740*/  LDL.LU R72, [R1+0xf7c] ;  /* 0x000f7c0001487983 */ /* 0x002ea20000300800 */
[----:B------:R-:W-:-:S03]  /*36750*/  LOP3.LUT R35, R35, 0x30, RZ, 0x3c, !PT ;  /* 0x0000003023237812 */ /* 0x000fc600078e3cff */
[----:B----4-:R-:W-:Y:S04]  /*36760*/  STS.U8 [R28+UR9+0x16100], R27 ;  /* 0x0161001b1c007988 */ /* 0x010fe80008000009 */
[----:B--2---:R-:W-:Y:S04]  /*36770*/  STS.U8 [R28+UR9+0x16500], R72 ;  /* 0x016500481c007988 */ /* 0x004fe80008000009 */
[----:B------:R-:W-:Y:S04]  /*36780*/  STS.U8 [R28+UR9+0x16900], R26 ;  /* 0x0169001a1c007988 */ /* 0x000fe80008000009 */
[----:B------:R-:W-:Y:S04]  /*36790*/  STS.U8 [R28+UR9+0x16d00], R25 ;  /* 0x016d00191c007988 */ /* 0x000fe80008000009 */
        /* <DEDUP_REMOVED lines=28> */
[----:B------:R0:W-:Y:S04]  /*36960*/  STS.U8 [R38+UR9+0x15e00], R7 ;  /* 0x015e000726007988 */ /* 0x0001e80008000009 */
[----:B------:R-:W-:Y:S04]  /*36970*/  STS.U8 [R38+UR9+0x16200], R80 ;  /* 0x0162005026007988 */ /* 0x000fe80008000009 */
[----:B------:R-:W-:Y:S04]  /*36980*/  STS.U8 [R38+UR9+0x16600], R68 ;  /* 0x0166004426007988 */ /* 0x000fe80008000009 */
[----:B------:R-:W-:Y:S04]  /*36990*/  STS.U8 [R38+UR9+0x16a00], R14 ;  /* 0x016a000e26007988 */ /* 0x000fe80008000009 */
[----:B------:R-:W-:Y:S04]  /*369a0*/  STS.U8 [R38+UR9+0x16e00], R13 ;  /* 0x016e000d26007988 */ /* 0x000fe80008000009 */
[----:B0-----:R0:W5:Y:S01]  /*369b0*/  LDL.LU R4, [R1+0xf78] ;  /* 0x000f780001047983 */ /* 0x0011620000300800 */
[----:B------:R-:W-:-:S03]  /*369c0*/  LOP3.LUT R76, R76, 0x50, RZ, 0x3c, !PT ;  /* 0x000000504c4c7812 */ /* 0x000fc600078e3cff */
[----:B-1----:R0:W5:Y:S04]  /*369d0*/  LDL.LU R5, [R1+0xf74] ;  /* 0x000f740001057983 */ /* 0x0021680000300800 */
[----:B------:R-:W-:Y:S04]  /*369e0*/  STS.U8 [R38+UR9+0x17200], R12 ;  /* 0x0172000c26007988 */ /* 0x000fe80008000009 */
[----:B--2---:R0:W5:Y:S04]  /*369f0*/  LDL.LU R2, [R1+0xf70] ;  /* 0x000f700001027983 */ /* 0x0041680000300800 */
[----:B------:R-:W-:Y:S04]  /*36a00*/  STS.U8 [R38+UR9+0x17600], R11 ;  /* 0x0176000b26007988 */ /* 0x000fe80008000009 */
[----:B---3--:R0:W5:Y:S04]  /*36a10*/  LDL.LU R3, [R1+0xf6c] ;  /* 0x000f6c0001037983 */ /* 0x0081680000300800 */
[----:B------:R-:W-:Y:S04]  /*36a20*/  STS.U8 [R38+UR9+0x17a00], R10 ;  /* 0x017a000a26007988 */ /* 0x000fe80008000009 */
[----:B----4-:R0:W5:Y:S04]  /*36a30*/  LDL.LU R8, [R1+0xf68] ;  /* 0x000f680001087983 */ /* 0x0101680000300800 */
[----:B------:R-:W-:Y:S04]  /*36a40*/  STS.U8 [R38+UR9+0x17e00], R9 ;  /* 0x017e000926007988 */ /* 0x000fe80008000009 */
[----:B------:R0:W5:Y:S04]  /*36a50*/  LDL.LU R7, [R1+0xf64] ;  /* 0x000f640001077983 */ /* 0x0001680000300800 */
[----:B------:R1:W-:Y:S04]  /*36a60*/  STS.U8 [R76+UR9+0x14280], R6 ;  /* 0x014280064c007988 */ /* 0x0003e80008000009 */
[----:B------:R2:W-:Y:S04]  /*36a70*/  STS.U8 [R76+UR9+0x14680], R0 ;  /* 0x014680004c007988 */ /* 0x0005e80008000009 */
[----:B-1----:R0:W5:Y:S04]  /*36a80*/  LDL.LU R6, [R1+0xf60] ;  /* 0x000f600001067983 */ /* 0x0021680000300800 */
[----:B--2---:R0:W5:Y:S04]  /*36a90*/  LDL.LU R0, [R1+0xf5c] ;  /* 0x000f5c0001007983 */ /* 0x0041680000300800 */
        /* <DEDUP_REMOVED lines=47> */
[----:B-1----:R-:W1:Y:S01]  /*36d90*/  FENCE.VIEW.ASYNC.S ;  /* 0x00000000000073c6 */ /* 0x002e620000000000 */
[----:B------:R-:W-:Y:S01]  /*36da0*/  ULEA UR11, UR18, UR9, 0x3 ;  /* 0x00000009120b7291 */ /* 0x000fe2000f8e18ff */
[----:B------:R-:W-:-:S03]  /*36db0*/  UMOV UR4, UR5 ;  /* 0x0000000500047c82 */ /* 0x000fc60008000000 */
[----:B------:R-:W-:Y:S01]  /*36dc0*/  UIADD3 UR11, UPT, UPT, UR11, 0x18000, URZ ;  /* 0x000180000b0b7890 */ /* 0x000fe2000fffe0ff */
[----:B-1----:R-:W-:Y:S06]  /*36dd0*/  BAR.SYNC.DEFER_BLOCKING 0x0 ;  /* 0x0000000000007b1d */ /* 0x002fec0000010000 */
[----:B0-----:R-:W-:Y:S05]  /*36de0*/  @P0 BRA `(.L_x_9) ;  /* 0x0000000000880947 */ /* 0x001fea0003800000 */
[----:B------:R-:W-:Y:S02]  /*36df0*/  UIADD3 UR19, UPT, UPT, UR8, 0x80, URZ ;  /* 0x0000008008137890 */ /* 0x000fe4000fffe0ff */
[----:B------:R-:W-:Y:S02]  /*36e00*/  UIADD3 UR50, UPT, UPT, UR8, 0x80, URZ ;  /* 0x0000008008327890 */ /* 0x000fe4000fffe0ff */
[----:B------:R-:W-:Y:S01]  /*36e10*/  UIADD3 UR51, UPT, UPT, UR8, 0x80, URZ ;  /* 0x0000008008337890 */ /* 0x000fe2000fffe0ff */
[----:B------:R-:W-:Y:S01]  /*36e20*/  UMOV UR16, 0x0 ;  /* 0x0000000000107882 */ /* 0x000fe20000000000 */
[----:B------:R-:W-:Y:S01]  /*36e30*/  UMOV UR17, 0x8208490 ;  /* 0x0820849000117882 */ /* 0x000fe20000000000 */
[----:B------:R-:W-:Y:S01]  /*36e40*/  UMOV UR15, 0x40004040 ;  /* 0x40004040000f7882 */ /* 0x000fe20000000000 */
[----:B------:R-:W-:Y:S02]  /*36e50*/  UIADD3 UR56, UPT, UPT, UR8, 0x80, URZ ;  /* 0x0000008008387890 */ /* 0x000fe4000fffe0ff */
[----:B------:R0:W-:Y:S01]  /*36e60*/  UTCQMMA gdesc[UR14], gdesc[UR12], tmem[UR8], tmem[UR16], idesc[UR17], UPT ;  /* 0x00ff100c0e0075ea */ /* 0x0001e2000b800308 */
[----:B------:R-:W-:Y:S01]  /*36e70*/  UMOV UR42, 0x0 ;  /* 0x00000000002a7882 */ /* 0x000fe20000000000 */
[----:B------:R-:W-:Y:S01]  /*36e80*/  UMOV UR43, 0x8208490 ;  /* 0x08208490002b7882 */ /* 0x000fe20000000000 */
[----:B------:R-:W-:Y:S01]  /*36e90*/  UMOV UR44, 0x0 ;  /* 0x00000000002c7882 */ /* 0x000fe20000000000 */
[----:B------:R-:W-:Y:S01]  /*36ea0*/  UMOV UR45, 0x8208490 ;  /* 0x08208490002d7882 */ /* 0x000fe20000000000 */
        /* <DEDUP_REMOVED lines=11> */
[----:B------:R-:W-:Y:S01]  /*36f60*/  UMOV UR6, UR11 ;  /* 0x0000000b00067c82 */ /* 0x000fe20008000000 */
[----:B------:R-:W-:Y:S01]  /*36f70*/  UMOV UR7, URZ ;  /* 0x000000ff00077c82 */ /* 0x000fe20008000000 */
[----:B------:R0:W-:Y:S01]  /*36f80*/  UTCQMMA gdesc[UR34], gdesc[UR12], tmem[UR19], tmem[UR48], idesc[UR49], UPT ;  /* 0x00ff300c220075ea */ /* 0x0001e2000b800313 */
[----:B------:R-:W-:Y:S01]  /*36f90*/  UMOV UR58, 0x0 ;  /* 0x00000000003a7882 */ /* 0x000fe20000000000 */
[----:B------:R-:W-:Y:S01]  /*36fa0*/  UMOV UR59, 0x8208490 ;  /* 0x08208490003b7882 */ /* 0x000fe20000000000 */
[----:B------:R0:W-:Y:S01]  /*36fb0*/  UTCQMMA gdesc[UR36], gdesc[UR24], tmem[UR50], tmem[UR52], idesc[UR53], UPT ;  /* 0x00ff3418240075ea */ /* 0x0001e2000b800332 */
[----:B------:R-:W-:Y:S01]  /*36fc0*/  UMOV UR5, UR6 ;  /* 0x0000000600057c82 */ /* 0x000fe20008000000 */
[----:B------:R0:W-:Y:S01]  /*36fd0*/  UTCQMMA gdesc[UR38], gdesc[UR28], tmem[UR51], tmem[UR54], idesc[UR55], UPT ;  /* 0x00ff361c260075ea */ /* 0x0001e2000b800333 */
[----:B------:R0:W-:Y:S01]  /*36fe0*/  UTCQMMA gdesc[UR40], gdesc[UR32], tmem[UR56], tmem[UR58], idesc[UR59], UPT ;  /* 0x00ff3a20280075ea */ /* 0x0001e2000b800338 */
[----:B------:R0:W-:Y:S01]  /*36ff0*/  UTCBAR [UR5], URZ ;  /* 0x000000ff050073e9 */ /* 0x0001e200080000ff */
[----:B------:R-:W-:Y:S01]  /*37000*/  NOP ;  /* 0x0000000000007918 */ /* 0x000fe20000000000 */
.L_x_9:
[----:B------:R-:W2:Y:S04]  /*37010*/  LDL R10, [R1+0xedc] ;  /* 0x000edc00010a7983 */ /* 0x000ea80000100800 */
[----:B------:R-:W2:Y:S01]  /*37020*/  LDL.LU R9, [R1+0xecc] ;  /* 0x000ecc0001097983 */ /* 0x000ea20000300800 */
[----:B------:R-:W-:-:S04]  /*37030*/  UIADD3 UR18, UPT, UPT, UR18, 0x1, URZ ;  /* 0x0000000112127890 */ /* 0x000fc8000fffe0ff */
[----:B------:R-:W-:-:S04]  /*37040*/  UISETP.GT.AND UP1, UPT, UR18, 0x1, UPT ;  /* 0x000000011200788c */ /* 0x000fc8000bf24270 */
[----:B0-----:R-:W-:Y:S02]  /*37050*/  USEL UR5, URZ, 0x1, !UP1 ;  /* 0x00000001ff057887 */ /* 0x001fe4000c800000 */
[----:B------:R-:W-:Y:S02]  /*37060*/  USEL UR18, UR18, URZ, !UP1 ;  /* 0x000000ff12127287 */ /* 0x000fe4000c800000 */
[----:B------:R-:W-:Y:S01]  /*37070*/  ULOP3.LUT UR5, UR4, UR5, URZ, 0x3c, !UPT ;  /* 0x0000000504057292 */ /* 0x000fe2000f8e3cff */
[----:B--2---:R-:W-:Y:S02]  /*37080*/  ISETP.NE.U32.AND P1, PT, R9, R10, PT ;  /* 0x0000000a0900720c */ /* 0x004fe40003f25070 */
[----:B------:R-:W2:Y:S01]  /*37090*/  LDL.LU R9, [R1+0xed8] ;  /* 0x000ed80001097983 */ /* 0x000ea20000300800 */
[----:B------:R-:W-:-:S03]  /*370a0*/  IMAD.U32 R10, RZ, RZ, UR4 ;  /* 0x00000004ff0a7e24 */ /* 0x000fc6000f8e00ff */
[----:B--2---:R0:W-:Y:S07]  /*370b0*/  STL [R1+0xecc], R9 ;  /* 0x000ecc0901007387 */ /* 0x0041ee0000100800 */
[----:B------:R-:W-:Y:S05]  /*370c0*/  @P1 BRA `(.L_x_10) ;  /* 0xfffffe8400b01947 */ /* 0x000fea000383ffff */
.L_x_7:
[----:B0-----:R-:W2:Y:S01]  /*370d0*/  LDL R9, [R1+0x2d0] ;  /* 0x0002d00001097983 */ /* 0x001ea20000100800 */
[----:B------:R-:W0:Y:S01]  /*370e0*/  LDC R11, c[0x0][0x3a0] ;  /* 0x0000e800ff0b7b82 */ /* 0x000e220000000800 */
[----:B------:R-:W1:Y:S01]  /*370f0*/  LDCU.64 UR30, c[0x0][0x398] ;  /* 0x00007300ff1e77ac */ /* 0x000e620008000a00 */
[C---:B-----5:R-:W-:Y:S02]  /*37100*/  VIADD R2, R0.reuse, 0x7f ;  /* 0x0000007f00027836 */ /* 0x060fe40000000000 */
[C---:B------:R-:W-:Y:S01]  /*37110*/  VIADD R4, R0.reuse, 0x2 ;  /* 0x0000000200047836 */ /* 0x040fe20000000000 */
[----:B------:R-:W3:Y:S01]  /*37120*/  LDCU UR6, c[0x0][0x39c] ;  /* 0x00007380ff0677ac */ /* 0x000ee20008000800 */
[C---:B------:R-:W-:Y:S02]  /*37130*/  VIADD R3, R0.reuse, 0x1 ;  /* 0x0000000100037836 */ /* 0x040fe40000000000 */
[----:B------:R-:W2:Y:S01]  /*37140*/  LDC R69, c[0x0][0x3b4] ;  /* 0x0000ed00ff457b82 */ /* 0x000ea20000000800 */
[----:B------:R-:W4:Y:S01]  /*37150*/  LDCU UR28, c[0x0][0x3b8] ;  /* 0x00007700ff1c77ac */ /* 0x000f220008000800 */
[----:B------:R-:W-:-:S02]  /*37160*/  VIADD R5, R0, 0x3 ;  /* 0x0000000300057836 */ /* 0x000fc40000000000 */
[----:B------:R-:W-:Y:S01]  /*37170*/  VIADD R8, R0, 0x4 ;  /* 0x0000000400087836 */ /* 0x000fe20000000000 */
[----:B------:R-:W0:Y:S01]  /*37180*/  LDCU UR5, c[0x0][0x39c] ;  /* 0x00007380ff0577ac */ /* 0x000e220008000800 */
[----:B------:R-:W0:Y:S01]  /*37190*/  LDCU UR7, c[0x0][0x39c] ;  /* 0x00007380ff0777ac */ /* 0x000e220008000800 */
[----:B-1----:R-:W-:Y:S01]  /*371a0*/  ISETP.GE.AND P1, PT, R2, UR31, PT ;  /* 0x0000001f02007c0c */ /* 0x002fe2000bf26270 */
[----:B------:R-:W1:Y:S01]  /*371b0*/  LDCU.128 UR12, c[0x0][0x390] ;  /* 0x00007200ff0c77ac */ /* 0x000e620008000c00 */
[----:B---3--:R-:W-:Y:S01]  /*371c0*/  ISETP.GE.AND P3, PT, R4, UR6, PT ;  /* 0x0000000604007c0c */ /* 0x008fe2000bf66270 */
[----:B0-----:R-:W-:Y:S01]  /*371d0*/  VIADD R11, R11, 0x7f ;  /* 0x0000007f0b0b7836 */ /* 0x001fe20000000000 */
[----:B------:R-:W0:Y:S01]  /*371e0*/  LDCU UR16, c[0x0][0x39c] ;  /* 0x00007380ff1077ac */ /* 0x000e220008000800 */
[----:B----4-:R-:W-:-:S03]  /*371f0*/  IMAD R4, R0, UR28, RZ ;  /* 0x0000001c00047c24 */ /* 0x010fc6000f8e02ff */
[----:B------:R-:W-:Y:S02]  /*37200*/  ISETP.GE.AND P6, PT, R11, 0x80, PT ;  /* 0x000000800b00780c */ /* 0x000fe40003fc6270 */
[----:B------:R-:W-:Y:S02]  /*37210*/  ISETP.GE.AND P0, PT, R3, UR5, PT ;  /* 0x0000000503007c0c */ /* 0x000fe4000bf06270 */
[----:B------:R-:W-:Y:S02]  /*37220*/  SHF.R.S32.HI R6, RZ, 0x1f, R4 ;  /* 0x0000001fff067819 */ /* 0x000fe40000011404 */
[----:B------:R-:W-:Y:S01]  /*37230*/  ISETP.GE.AND P4, PT, R5, UR7, PT ;  /* 0x0000000705007c0c */ /* 0x000fe2000bf86270 */
[----:B------:R-:W-:Y:S02]  /*37240*/  VIADD R5, R4, UR28 ;  /* 0x0000001c04057c36 */ /* 0x000fe40008000000 */
[----:B--2---:R-:W-:-:S04]  /*37250*/  IMAD R2, R9, R69, RZ ;  /* 0x0000004509027224 */ /* 0x004fc800078e02ff */
[----:B------:R-:W-:Y:S01]  /*37260*/  IMAD R69, R69, 0x80, R2 ;  /* 0x0000008045457824 */ /* 0x000fe200078e0202 */
[----:B-1----:R-:W-:Y:S01]  /*37270*/  IADD3 R3, P5, PT, R2, UR12, RZ ;  /* 0x0000000c02037c10 */ /* 0x002fe2000ffbe0ff */
[----:B0-----:R-:W-:-:S12]  /*37280*/  @!P6 BRA `(.L_x_11) ;  /* 0x000000000010e947 */ /* 0x001fd80003800000 */
[----:B------:R-:W-:-:S06]  /*37290*/  USHF.L.U32 UR4, UR4, 0x1f, URZ ;  /* 0x0000001f04047899 */ /* 0x000fcc00080006ff */
[----:B------:R-:W-:-:S04]  /*372a0*/  IMAD.U32 R7, RZ, RZ, UR4 ;  /* 0x00000004ff077e24 */ /* 0x000fc8000f8e00ff */
[----:B------:R-:W0:Y:S02]  /*372b0*/  SYNCS.PHASECHK.TRANS64.TRYWAIT P6, [UR11], R7 ;  /* 0x00000007ff0075a7 */ /* 0x000e2400080c110b */
[----:B0-----:R-:W-:Y:S05]  /*372c0*/  @!P6 BRA `(.L_x_12) ;  /* 0x000000b40018e947 */ /* 0x001fea0003800000 */
.L_x_11:
[----:B------:R-:W-:Y:S01]  /*372d0*/  LEA.HI.X.SX32 R2, R2, UR13, 0x1, P5 ;  /* 0x0000000d02027c11 */ /* 0x000fe2000a8f0eff */
[----:B------:R-:W-:Y:S01]  /*372e0*/  BAR.SYNC.DEFER_BLOCKING 0x0 ;  /* 0x0000000000007b1d */ /* 0x000fe20000010000 */
[-C--:B------:R-:W-:Y:S02]  /*372f0*/  IADD3 R42, P5, PT, R4, R3.reuse, RZ ;  /* 0x00000003042a7210 */ /* 0x080fe40007fbe0ff */
[----:B------:R-:W-:Y:S02]  /*37300*/  IADD3 R68, P6, PT, R69, UR12, RZ ;  /* 0x0000000c45447c10 */ /* 0x000fe4000ffde0ff */
[----:B------:R-:W-:Y:S01]  /*37310*/  SHF.R.S32.HI R7, RZ, 0x1f, R5 ;  /* 0x0000001fff077819 */ /* 0x000fe20000011405 */
[----:B------:R-:W-:Y:S01]  /*37320*/  IMAD.X R43, R6, 0x1, R2, P5 ;  /* 0x00000001062b7824 */ /* 0x000fe200028e0602 */
[----:B------:R-:W-:Y:S01]  /*37330*/  IADD3 R10, P5, PT, R5, R3, RZ ;  /* 0x00000003050a7210 */ /* 0x000fe20007fbe0ff */
[----:B------:R-:W0:Y:S01]  /*37340*/  LDCU UR4, c[0x0][0x39c] ;  /* 0x00007380ff0477ac */ /* 0x000e220008000800 */
[----:B------:R-:W-:-:S02]  /*37350*/  LEA.HI.X.SX32 R69, R69, UR13, 0x1, P6 ;  /* 0x0000000d45457c11 */ /* 0x000fc4000b0f0eff */
[-C--:B------:R-:W-:Y:S01]  /*37360*/  IADD3 R30, P6, PT, R4, R68.reuse, RZ ;  /* 0x00000044041e7210 */ /* 0x080fe20007fde0ff */
[----:B------:R-:W-:Y:S01]  /*37370*/  IMAD.X R11, R7, 0x1, R2, P5 ;  /* 0x00000001070b7824 */ /* 0x000fe200028e0602 */
[----:B------:R-:W1:Y:S01]  /*37380*/  LDCU.64 UR32, c[0x0][0x398] ;  /* 0x00007300ff2077ac */ /* 0x000e620008000a00 */
[C---:B------:R-:W-:Y:S02]  /*37390*/  VIADD R4, R5.reuse, UR28 ;  /* 0x0000001c05047c36 */ /* 0x040fe40008000000 */
[--C-:B------:R-:W-:Y:S01]  /*373a0*/  IMAD.X R31, R6, 0x1, R69.reuse, P6 ;  /* 0x00000001061f7824 */ /* 0x100fe200030e0645 */
[----:B------:R2:W-:Y:S01]  /*373b0*/  STL.64 [R1+0x450], R10 ;  /* 0x0004500a01007387 */ /* 0x0005e20000100a00 */
[----:B------:R-:W-:Y:S01]  /*373c0*/  IADD3 R12, P6, PT, R5, R68, RZ ;  /* 0x00000044050c7210 */ /* 0x000fe20007fde0ff */
[----:B------:R-:W-:Y:S01]  /*373d0*/  VIADD R5, R4, UR28 ;  /* 0x0000001c04057c36 */ /* 0x000fe20008000000 */
[----:B------:R-:W-:Y:S01]  /*373e0*/  SHF.R.S32.HI R6, RZ, 0x1f, R4 ;  /* 0x0000001fff067819 */ /* 0x000fe20000011404 */
[----:B------:R-:W3:Y:S02]  /*373f0*/  LDCU.64 UR6, c[0x0][0x398] ;  /* 0x00007300ff0677ac */ /* 0x000ee40008000a00 */
[----:B------:R-:W-:Y:S01]  /*37400*/  IMAD.X R13, R7, 0x1, R69, P6 ;  /* 0x00000001070d7824 */ /* 0x000fe200030e0645 */
[----:B------:R-:W4:Y:S02]  /*37410*/  @!P2 SYNCS.CCTL.IV [UR9+0x18000] ;  /* 0x01800000ff00a9b1 */ /* 0x000f240008000009 */
[----:B----4-:R-:W-:Y:S01]  /*37420*/  BAR.SYNC.DEFER_BLOCKING 0x0 ;  /* 0x0000000000007b1d */ /* 0x010fe20000010000 */
[----:B------:R-:W-:-:S02]  /*37430*/  SHF.R.S32.HI R7, RZ, 0x1f, R5 ;  /* 0x0000001fff077819 */ /* 0x000fc40000011405 */
[----:B------:R-:W-:Y:S01]  /*37440*/  ISETP.GE.AND P6, PT, R8, UR16, PT ;  /* 0x0000001008007c0c */ /* 0x000fe2000bfc6270 */
[----:B------:R-:W-:Y:S01]  /*37450*/  VIADD R8, R0, 0x5 ;  /* 0x0000000500087836 */ /* 0x000fe20000000000 */
[-C--:B--2---:R-:W-:Y:S01]  /*37460*/  IADD3 R10, P5, PT, R4, R3.reuse, RZ ;  /* 0x00000003040a7210 */ /* 0x084fe20007fbe0ff */
[----:B------:R-:W2:Y:S04]  /*37470*/  LDCU.64 UR12, c[0x0][0x398] ;  /* 0x00007300ff0c77ac */ /* 0x000ea80008000a00 */
[----:B------:R-:W-:Y:S01]  /*37480*/  IMAD.X R11, R6, 0x1, R2, P5 ;  /* 0x00000001060b7824 */ /* 0x000fe200028e0602 */
[----:B------:R-:W-:Y:S01]  /*37490*/  IADD3 R14, P5, PT, R4, R68, RZ ;  /* 0x00000044040e7210 */ /* 0x000fe20007fbe0ff */
[----:B------:R-:W-:Y:S01]  /*374a0*/  VIADD R4, R5, UR28 ;  /* 0x0000001c05047c36 */ /* 0x000fe20008000000 */
[----:B------:R-:W4:Y:S03]  /*374b0*/  LDCU.64 UR16, c[0x0][0x398] ;  /* 0x00007300ff1077ac */ /* 0x000f260008000a00 */
[----:B------:R-:W-:Y:S01]  /*374c0*/  IMAD.X R15, R6, 0x1, R69, P5 ;  /* 0x00000001060f7824 */ /* 0x000fe200028e0645 */
[----:B------:R-:W-:Y:S01]  /*374d0*/  SHF.R.S32.HI R9, RZ, 0x1f, R4 ;  /* 0x0000001fff097819 */ /* 0x000fe20000011404 */
[----:B------:R-:W5:Y:S03]  /*374e0*/  LDCU.64 UR22, c[0x0][0x398] ;  /* 0x00007300ff1677ac */ /* 0x000f660008000a00 */
[----:B------:R0:W-:Y:S01]  /*374f0*/  STL.64 [R1+0x438], R14 ;  /* 0x0004380e01007387 */ /* 0x0001e20000100a00 */
[----:B------:R-:W1:Y:S01]  /*37500*/  LDCU.64 UR18, c[0x0][0x398] ;  /* 0x00007300ff1277ac */ /* 0x000e620008000a00 */
[----:B------:R-:W1:Y:S01]  /*37510*/  @!P2 SYNCS.CCTL.IV [UR9+0x18008] ;  /* 0x01800800ff00a9b1 */ /* 0x000e620008000009 */
[-C--:B------:R-:W-:Y:S01]  /*37520*/  IADD3 R16, P2, PT, R4, R3.reuse, RZ ;  /* 0x0000000304107210 */ /* 0x080fe20007f5e0ff */
[----:B------:R-:W1:Y:S04]  /*37530*/  LDCU.64 UR26, c[0x0][0x398] ;  /* 0x00007300ff1a77ac */ /* 0x000e680008000a00 */
[--C-:B------:R-:W-:Y:S01]  /*37540*/  IMAD.X R17, R9, 0x1, R2.reuse, P2 ;  /* 0x0000000109117824 */ /* 0x100fe200010e0602 */
[----:B------:R-:W1:Y:S01]  /*37550*/  LDCU.64 UR24, c[0x0][0x398] ;  /* 0x00007300ff1877ac */ /* 0x000e620008000a00 */
[----:B0-----:R-:W-:Y:S01]  /*37560*/  IADD3 R14, P5, PT, R5, R3, RZ ;  /* 0x00000003050e7210 */ /* 0x001fe20007fbe0ff */
[----:B------:R-:W0:Y:S04]  /*37570*/  LDCU UR9, c[0x0][0x398] ;  /* 0x00007300ff0977ac */ /* 0x000e280008000800 */
[----:B------:R-:W-:-:S05]  /*37580*/  IMAD.X R15, R7, 0x1, R2, P5 ;  /* 0x00000001070f7824 */ /* 0x000fca00028e0602 */
[----:B------:R0:W-:Y:S02]  /*37590*/  STL.64 [R1+0x430], R14 ;  /* 0x0004300e01007387 */ /* 0x0001e40000100a00 */
[----:B0-----:R-:W-:Y:S01]  /*375a0*/  IADD3 R14, P5, PT, R5, R68, RZ ;  /* 0x00000044050e7210 */ /* 0x001fe20007fbe0ff */
[----:B------:R-:W-:-:S04]  /*375b0*/  VIADD R5, R4, UR28 ;  /* 0x0000001c04057c36 */ /* 0x000fc80008000000 */
[----:B------:R-:W-:Y:S01]  /*375c0*/  IMAD.X R15, R7, 0x1, R69, P5 ;  /* 0x00000001070f7824 */ /* 0x000fe200028e0645 */
[C---:B------:R-:W-:Y:S02]  /*375d0*/  IADD3 R28, P2, PT, R5.reuse, R3, RZ ;  /* 0x00000003051c7210 */ /* 0x040fe40007f5e0ff */
[----:B------:R-:W-:Y:S02]  /*375e0*/  SHF.R.S32.HI R6, RZ, 0x1f, R5 ;  /* 0x0000001fff067819 */ /* 0x000fe40000011405 */
[----:B------:R0:W-:Y:S04]  /*375f0*/  STL.64 [R1+0x428], R14 ;  /* 0x0004280e01007387 */ /* 0x0001e80000100a00 */
[----:B------:R-:W-:Y:S04]  /*37600*/  STL.64 [R1+0x420], R16 ;  /* 0x0004201001007387 */ /* 0x000fe80000100a00 */
[----:B------:R-:W-:Y:S01]  /*37610*/  STL.64 [R1+0x1120], R68 ;  /* 0x0011204401007387 */ /* 0x000fe20000100a00 */
[----:B0-----:R-:W-:Y:S01]  /*37620*/  IADD3 R14, P5, PT, R4, R68, RZ ;  /* 0x00000044040e7210 */ /* 0x001fe20007fbe0ff */
[----:B------:R-:W-:-:S04]  /*37630*/  VIADD R4, R5, UR28 ;  /* 0x0000001c05047c36 */ /* 0x000fc80008000000 */
[----:B------:R-:W-:Y:S01]  /*37640*/  IMAD.X R15, R9, 0x1, R69, P5 ;  /* 0x00000001090f7824 */ /* 0x000fe200028e0645 */
[----:B------:R-:W-:-:S04]  /*37650*/  IADD3 R26, P5, PT, R5, R68, RZ ;  /* 0x00000044051a7210 */ /* 0x000fc80007fbe0ff */
[----:B------:R-:W-:Y:S04]  /*37660*/  STL.64 [R1+0x418], R14 ;  /* 0x0004180e01007387 */ /* 0x000fe80000100a00 */
[----:B------:R-:W-:Y:S04]  /*37670*/  STL.64 [R1+0x1118], R42 ;  /* 0x0011182a01007387 */ /* 0x000fe80000100a00 */
[----:B------:R-:W-:Y:S04]  /*37680*/  STL.64 [R1+0x1110], R30 ;  /* 0x0011101e01007387 */ /* 0x000fe80000100a00 */
[----:B------:R0:W-:Y:S02]  /*37690*/  STL [R1+0x1108], R28 ;  /* 0x0011081c01007387 */ /* 0x0001e40000100800 */
[----:B0-----:R-:W0:Y:S02]  /*376a0*/  LDTM.x64 R28, tmem[UR10] ;  /* 0x0000000a001c79ee */ /* 0x001e240008340000 */
[----:B0-----:R-:W-:Y:S01]  /*376b0*/  STL [R1+0x204], R41 ;  /* 0x0002042901007387 */ /* 0x001fe20000100800 */
[----:B------:R-:W-:-:S02]  /*376c0*/  IMAD.MOV.U32 R22, RZ, RZ, R30 ;  /* 0x000000ffff167224 */ /* 0x000fc400078e001e */
[----:B------:R-:W-:Y:S01]  /*376d0*/  IMAD.MOV.U32 R21, RZ, RZ, R31 ;  /* 0x000000ffff157224 */ /* 0x000fe200078e001f */
[----:B------:R-:W-:Y:S01]  /*376e0*/  STL.64 [R1+0x208], R42 ;  /* 0x0002082a01007387 */ /* 0x000fe20000100a00 */
[----:B------:R-:W-:Y:S02]  /*376f0*/  IMAD.MOV.U32 R24, RZ, RZ, R28 ;  /* 0x000000ffff187224 */ /* 0x000fe400078e001c */
[----:B------:R-:W-:Y:S01]  /*37700*/  IMAD.MOV.U32 R23, RZ, RZ, R29 ;  /* 0x000000ffff177224 */ /* 0x000fe200078e001d */
[----:B------:R-:W-:Y:S01]  /*37710*/  STL.64 [R1+0x210], R44 ;  /* 0x0002102c01007387 */ /* 0x000fe20000100a00 */
[----:B------:R-:W-:Y:S01]  /*37720*/  SHF.R.S32.HI R7, RZ, 0x1f, R4 ;  /* 0x0000001fff077819 */ /* 0x000fe20000011404 */
[----:B------:R-:W-:Y:S02]  /*37730*/  VIADD R5, R4, UR28 ;  /* 0x0000001c04057c36 */ /* 0x000fe40008000000 */
[----:B------:R-:W-:Y:S01]  /*37740*/  STL.64 [R1+0x218], R46 ;  /* 0x0002182e01007387 */ /* 0x000fe20000100a00 */
[----:B------:R-:W-:-:S02]  /*37750*/  IMAD.MOV.U32 R20, RZ, RZ, R32 ;  /* 0x000000ffff147224 */ /* 0x000fc400078e0020 */
[----:B------:R-:W-:Y:S01]  /*37760*/  IMAD.MOV.U32 R19, RZ, RZ, R33 ;  /* 0x000000ffff137224 */ /* 0x000fe200078e0021 */
[----:B------:R-:W-:Y:S01]  /*37770*/  STL.64 [R1+0x220], R48 ;  /* 0x0002203001007387 */ /* 0x000fe20000100a00 */
[----:B------:R-:W-:Y:S02]  /*37780*/  IMAD.MOV.U32 R18, RZ, RZ, R34 ;  /* 0x000000ffff127224 */ /* 0x000fe400078e0022 */
[----:B------:R-:W-:Y:S01]  /*37790*/  IMAD.MOV.U32 R17, RZ, RZ, R35 ;  /* 0x000000ffff117224 */ /* 0x000fe200078e0023 */
[----:B------:R-:W-:Y:S01]  /*377a0*/  STL.64 [R1+0x228], R50 ;  /* 0x0002283201007387 */ /* 0x000fe20000100a00 */
[----:B------:R-:W-:Y:S02]  /*377b0*/  IMAD.MOV.U32 R16, RZ, RZ, R36 ;  /* 0x000000ffff107224 */ /* 0x000fe400078e0024 */
[----:B------:R-:W-:Y:S01]  /*377c0*/  IMAD.MOV.U32 R15, RZ, RZ, R37 ;  /* 0x000000ffff0f7224 */ /* 0x000fe200078e0025 */
[----:B------:R-:W-:Y:S01]  /*377d0*/  STL.64 [R1+0x230], R52 ;  /* 0x0002303401007387 */ /* 0x000fe20000100a00 */
[----:B------:R-:W-:-:S02]  /*377e0*/  IMAD.MOV.U32 R14, RZ, RZ, R38 ;  /* 0x000000ffff0e7224 */ /* 0x000fc400078e0026 */
[----:B------:R-:W-:Y:S01]  /*377f0*/  IMAD.MOV.U32 R9, RZ, RZ, R39 ;  /* 0x000000ffff097224 */ /* 0x000fe200078e0027 */
[----:B------:R-:W-:Y:S04]  /*37800*/  STL.64 [R1+0x238], R54 ;  /* 0x0002383601007387 */ /* 0x000fe80000100a00 */
[----:B------:R-:W-:Y:S04]  /*37810*/  STL.64 [R1+0x240], R56 ;  /* 0x0002403801007387 */ /* 0x000fe80000100a00 */
[----:B------:R-:W-:Y:S04]  /*37820*/  STL.64 [R1+0x248], R58 ;  /* 0x0002483a01007387 */ /* 0x000fe80000100a00 */
[----:B------:R-:W-:Y:S04]  /*37830*/  STL.64 [R1+0x250], R60 ;  /* 0x0002503c01007387 */ /* 0x000fe80000100a00 */
[----:B------:R-:W-:Y:S04]  /*37840*/  STL.64 [R1+0x258], R62 ;  /* 0x0002583e01007387 */ /* 0x000fe80000100a00 */
[----:B------:R0:W-:Y:S04]  /*37850*/  STL.64 [R1+0x260], R64 ;  /* 0x0002604001007387 */ /* 0x0001e80000100a00 */
[----:B------:R-:W-:Y:S04]  /*37860*/  STL.64 [R1+0x268], R66 ;  /* 0x0002684201007387 */ /* 0x000fe80000100a00 */
[----:B------:R1:W-:Y:S04]  /*37870*/  STL.64 [R1+0x270], R68 ;  /* 0x0002704401007387 */ /* 0x0003e80000100a00 */
[----:B------:R-:W-:Y:S01]  /*37880*/  STL.64 [R1+0x278], R70 ;  /* 0x0002784601007387 */ /* 0x000fe20000100a00 */
[----:B------:R-:W-:-:S02]  /*37890*/  IMAD.X R29, R6, 0x1, R2, P2 ;  /* 0x00000001061d7824 */ /* 0x000fc400010e0602 */
[----:B0-----:R-:W-:Y:S01]  /*378a0*/  IMAD.MOV.U32 R65, RZ, RZ, R40 ;  /* 0x000000ffff417224 */ /* 0x001fe200078e0028 */
[----:B------:R-:W-:Y:S04]  /*378b0*/  STL.64 [R1+0x280], R72 ;  /* 0x0002804801007387 */ /* 0x000fe80000100a00 */
        /* <DEDUP_REMOVED lines=9> */
[----:B-1----:R-:W2:Y:S04]  /*37950*/  LDL.LU.64 R68, [R1+0x1120] ;  /* 0x0011200001447983 */ /* 0x002ea80000300a00 */
[----:B------:R-:W3:Y:S04]  /*37960*/  LDL.LU.64 R42, [R1+0x1118] ;  /* 0x00111800012a7983 */ /* 0x000ee80000300a00 */
[----:B------:R-:W3:Y:S04]  /*37970*/  LDL.LU.64 R30, [R1+0x1110] ;  /* 0x00111000011e7983 */ /* 0x000ee80000300a00 */
[----:B------:R-:W3:Y:S04]  /*37980*/  LDL.LU R28, [R1+0x1108] ;  /* 0x00110800011c7983 */ /* 0x000ee80000300800 */
        /* <DEDUP_REMOVED lines=19> */
[----:B--2---:R-:W-:Y:S01]  /*37ac0*/  IMAD.X R27, R6, 0x1, R69, P5 ;  /* 0x00000001061b7824 */ /* 0x004fe200028e0645 */
[----:B------:R-:W-:-:S02]  /*37ad0*/  SHF.R.S32.HI R6, RZ, 0x1f, R5 ;  /* 0x0000001fff067819 */ /* 0x000fc40000011405 */
[----:B---3--:R0:W-:Y:S04]  /*37ae0*/  STL.64 [R1+0x410], R28 ;  /* 0x0004101c01007387 */ /* 0x0081e80000100a00 */
[----:B------:R1:W-:Y:S01]  /*37af0*/  STL.64 [R1+0x408], R26 ;  /* 0x0004081a01007387 */ /* 0x0003e20000100a00 */
[C---:B0-----:R-:W-:Y:S02]  /*37b00*/  IADD3 R28, P2, PT, R4.reuse, R3, RZ ;  /* 0x00000003041c7210 */ /* 0x041fe40007f5e0ff */
[----:B-1----:R-:W-:-:S03]  /*37b10*/  IADD3 R26, P5, PT, R4, R68, RZ ;  /* 0x00000044041a7210 */ /* 0x002fc60007fbe0ff */
[----:B------:R-:W-:Y:S02]  /*37b20*/  IMAD.X R29, R7, 0x1, R2, P2 ;  /* 0x00000001071d7824 */ /* 0x000fe400010e0602 */
[----:B------:R-:W-:Y:S02]  /*37b30*/  VIADD R4, R5, UR28 ;  /* 0x0000001c05047c36 */ /* 0x000fe40008000000 */
[----:B------:R-:W-:Y:S01]  /*37b40*/  IMAD.X R27, R7, 0x1, R69, P5 ;  /* 0x00000001071b7824 */ /* 0x000fe200028e0645 */
[----:B------:R0:W-:Y:S02]  /*37b50*/  STL.64 [R1+0x400], R28 ;  /* 0x0004001c01007387 */ /* 0x0001e40000100a00 */
[----:B------:R-:W-:Y:S02]  /*37b60*/  SHF.R.S32.HI R7, RZ, 0x1f, R4 ;  /* 0x0000001fff077819 */ /* 0x000fe40000011404 */
[----:B------:R1:W-:Y:S01]  /*37b70*/  STL.64 [R1+0x3f8], R26 ;  /* 0x0003f81a01007387 */ /* 0x0003e20000100a00 */
[----:B0-----:R-:W-:-:S02]  /*37b80*/  IADD3 R28, P2, PT, R5, R3, RZ ;  /* 0x00000003051c7210 */ /* 0x001fc40007f5e0ff */
        /* <DEDUP_REMOVED lines=124> */
[----:B------:R0:W-:Y:S01]  /*38350*/  STL.64 [R1+0x300], R28 ;  /* 0x0003001c01007387 */ /* 0x0001e20000100a00 */
[----:B------:R-:W-:Y:S01]  /*38360*/  VIADD R90, R4, UR28 ;  /* 0x0000001c045a7c36 */ /* 0x000fe20008000000 */
[----:B------:R-:W-:Y:S02]  /*38370*/  F2FP.SATFINITE.E5M2.F32.PACK_AB_MERGE_C R7, R23, R24, RZ ;  /* 0x000000181707723e */ /* 0x000fe400048060ff */
[----:B------:R1:W-:Y:S01]  /*38380*/  STL.64 [R1+0x2f8], R26 ;  /* 0x0002f81a01007387 */ /* 0x0003e20000100a00 */
[----:B------:R-:W-:-:S04]  /*38390*/  VIADD R86, R90, UR28 ;  /* 0x0000001c5a567c36 */ /* 0x000fc80008000000 */
[----:B------:R-:W-:Y:S01]  /*383a0*/  VIADD R82, R86, UR28 ;  /* 0x0000001c56527c36 */ /* 0x000fe20008000000 */
[C---:B0-----:R-:W-:Y:S02]  /*383b0*/  IADD3 R28, P2, PT, R5.reuse, R3, RZ ;  /* 0x00000003051c7210 */ /* 0x041fe40007f5e0ff */
[----:B-1----:R-:W-:-:S03]  /*383c0*/  IADD3 R26, P5, PT, R5, R68, RZ ;  /* 0x00000044051a7210 */ /* 0x002fc60007fbe0ff */
[C---:B------:R-:W-:Y:S01]  /*383d0*/  IMAD.X R29, R6.reuse, 0x1, R2, P2 ;  /* 0x00000001061d7824 */ /* 0x040fe200010e0602 */
[----:B------:R-:W-:Y:S01]  /*383e0*/  SHF.R.S32.HI R5, RZ, 0x1f, R4 ;  /* 0x0000001fff057819 */ /* 0x000fe20000011404 */
[----:B------:R-:W-:-:S03]  /*383f0*/  IMAD.X R27, R6, 0x1, R69, P5 ;  /* 0x00000001061b7824 */ /* 0x000fc600028e0645 */
[----:B------:R0:W-:Y:S01]  /*38400*/  STL.64 [R1+0x2f0], R28 ;  /* 0x0002f01c01007387 */ /* 0x0001e20000100a00 */
[----:B------:R-:W-:-:S03]  /*38410*/  F2FP.SATFINITE.E5M2.F32.PACK_AB_MERGE_C R6, R21, R22, RZ ;  /* 0x000000161506723e */ /* 0x000fc600048060ff */
[----:B------:R1:W-:Y:S01]  /*38420*/  STL.64 [R1+0x2e8], R26 ;  /* 0x0002e81a01007387 */ /* 0x0003e20000100a00 */
[C---:B0-----:R-:W-:Y:S02]  /*38430*/  IADD3 R28, P5, PT, R4.reuse, R3, RZ ;  /* 0x00000003041c7210 */ /* 0x041fe40007fbe0ff */
[----:B-1----:R-:W-:-:S03]  /*38440*/  IADD3 R26, P2, PT, R4, R68, RZ ;  /* 0x00000044041a7210 */ /* 0x002fc60007f5e0ff */
[C---:B------:R-:W-:Y:S01]  /*38450*/  IMAD.X R29, R5.reuse, 0x1, R2, P5 ;  /* 0x00000001051d7824 */ /* 0x040fe200028e0602 */
[----:B------:R-:W-:Y:S02]  /*38460*/  SHF.R.S32.HI R4, RZ, 0x1f, R90 ;  /* 0x0000001fff047819 */ /* 0x000fe4000001145a */
[CC--:B------:R-:W-:Y:S01]  /*38470*/  IADD3 R92, P5, PT, R90.reuse, R3.reuse, RZ ;  /* 0x000000035a5c7210 */ /* 0x0c0fe20007fbe0ff */
[--C-:B------:R-:W-:Y:S01]  /*38480*/  IMAD.X R27, R5, 0x1, R69.reuse, P2 ;  /* 0x00000001051b7824 */ /* 0x100fe200010e0645 */
[----:B------:R-:W-:Y:S01]  /*38490*/  IADD3 R90, P2, PT, R90, R68, RZ ;  /* 0x000000445a5a7210 */ /* 0x000fe20007f5e0ff */
[----:B------:R-:W-:Y:S01]  /*384a0*/  STL.64 [R1+0x2e0], R28 ;  /* 0x0002e01c01007387 */ /* 0x000fe20000100a00 */
[----:B------:R-:W-:Y:S01]  /*384b0*/  SHF.R.S32.HI R5, RZ, 0x1f, R86 ;  /* 0x0000001fff057819 */ /* 0x000fe20000011456 */
[----:B------:R-:W-:Y:S01]  /*384c0*/  IMAD.X R93, R4, 0x1, R2, P5 ;  /* 0x00000001045d7824 */ /* 0x000fe200028e0602 */
[----:B------:R-:W-:Y:S01]  /*384d0*/  IADD3 R88, P5, PT, R86, R3, RZ ;  /* 0x0000000356587210 */ /* 0x000fe20007fbe0ff */
[----:B------:R-:W-:Y:S01]  /*384e0*/  IMAD.X R91, R4, 0x1, R69, P2 ;  /* 0x00000001045b7824 */ /* 0x000fe200010e0645 */
[----:B------:R-:W-:Y:S01]  /*384f0*/  STL.64 [R1+0x2d8], R26 ;  /* 0x0002d81a01007387 */ /* 0x000fe20000100a00 */
[----:B------:R-:W-:-:S02]  /*38500*/  SHF.R.S32.HI R4, RZ, 0x1f, R82 ;  /* 0x0000001fff047819 */ /* 0x000fc40000011452 */
[--C-:B------:R-:W-:Y:S01]  /*38510*/  IMAD.X R89, R5, 0x1, R2.reuse, P5 ;  /* 0x0000000105597824 */ /* 0x100fe200028e0602 */
[----:B------:R-:W-:Y:S01]  /*38520*/  IADD3 R86, P5, PT, R86, R68, RZ ;  /* 0x0000004456567210 */ /* 0x000fe20007fbe0ff */
[----:B------:R-:W-:Y:S01]  /*38530*/  STL.64 [R1+0xf80], R92 ;  /* 0x000f805c01007387 */ /* 0x000fe20000100a00 */
[----:B------:R-:W-:Y:S01]  /*38540*/  ISETP.GE.AND P2, PT, R8, UR4, PT ;  /* 0x0000000408007c0c */ /* 0x000fe2000bf46270 */
[----:B------:R-:W0:Y:S01]  /*38550*/  LDCU.64 UR4, c[0x0][0x398] ;  /* 0x00007300ff0477ac */ /* 0x000e220008000a00 */
[----:B------:R-:W-:Y:S01]  /*38560*/  F2FP.SATFINITE.E5M2.F32.PACK_AB_MERGE_C R8, R15, R16, RZ ;  /* 0x000000100f08723e */ /* 0x000fe200048060ff */
[----:B------:R-:W-:Y:S01]  /*38570*/  STL [R1+0xf88], R90 ;  /* 0x000f885a01007387 */ /* 0x000fe20000100800 */
[----:B------:R-:W-:Y:S01]  /*38580*/  IMAD.X R87, R5, 0x1, R69, P5 ;  /* 0x0000000105577824 */ /* 0x000fe200028e0645 */
[C---:B------:R-:W-:Y:S01]  /*38590*/  IADD3 R84, P5, PT, R82.reuse, R3, RZ ;  /* 0x0000000352547210 */ /* 0x040fe20007fbe0ff */
[----:B------:R-:W-:Y:S01]  /*385a0*/  VIADD R5, R82, UR28 ;  /* 0x0000001c52057c36 */ /* 0x000fe20008000000 */
[----:B------:R-:W-:Y:S03]  /*385b0*/  STL [R1+0xf78], R91 ;  /* 0x000f785b01007387 */ /* 0x000fe60000100800 */
[----:B------:R-:W-:Y:S01]  /*385c0*/  IMAD.X R85, R4, 0x1, R2, P5 ;  /* 0x0000000104557824 */ /* 0x000fe200028e0602 */
[----:B------:R-:W-:Y:S01]  /*385d0*/  STL.64 [R1+0xf90], R88 ;  /* 0x000f905801007387 */ /* 0x000fe20000100a00 */
[----:B------:R-:W-:-:S03]  /*385e0*/  IADD3 R82, P5, PT, R82, R68, RZ ;  /* 0x0000004452527210 */ /* 0x000fc60007fbe0ff */
[----:B------:R1:W-:Y:S02]  /*385f0*/  STL [R1+0x468], R7 ;  /* 0x0004680701007387 */ /* 0x0003e40000100800 */
[----:B------:R-:W-:Y:S01]  /*38600*/  IMAD.X R83, R4, 0x1, R69, P5 ;  /* 0x0000000104537824 */ /* 0x000fe200028e0645 */
[----:B------:R-:W-:Y:S01]  /*38610*/  IADD3 R80, P5, PT, R5, R3, RZ ;  /* 0x0000000305507210 */ /* 0x000fe20007fbe0ff */
[----:B------:R2:W-:Y:S04]  /*38620*/  STL [R1+0x46c], R6 ;  /* 0x00046c0601007387 */ /* 0x0005e80000100800 */
[----:B------:R-:W-:Y:S01]  /*38630*/  STL [R1+0xfa0], R86 ;  /* 0x000fa05601007387 */ /* 0x000fe20000100800 */
[----:B-1----:R-:W-:-:S03]  /*38640*/  F2FP.SATFINITE.E5M2.F32.PACK_AB_MERGE_C R7, R19, R20, RZ ;  /* 0x000000141307723e */ /* 0x002fc600048060ff */
[----:B------:R-:W-:Y:S01]  /*38650*/  STL [R1+0xf74], R87 ;  /* 0x000f745701007387 */ /* 0x000fe20000100800 */
[----:B--2---:R-:W-:-:S03]  /*38660*/  F2FP.SATFINITE.E5M2.F32.PACK_AB_MERGE_C R6, R17, R18, RZ ;  /* 0x000000121106723e */ /* 0x004fc600048060ff */
[----:B------:R1:W-:Y:S04]  /*38670*/  STL [R1+0x470], R7 ;  /* 0x0004700701007387 */ /* 0x0003e80000100800 */
[----:B------:R2:W-:Y:S04]  /*38680*/  STL [R1+0x474], R6 ;  /* 0x0004740601007387 */ /* 0x0005e80000100800 */
[----:B------:R-:W-:Y:S01]  /*38690*/  STL [R1+0xfa4], R84 ;  /* 0x000fa45401007387 */ /* 0x000fe20000100800 */
[----:B-1----:R-:W-:-:S03]  /*386a0*/  F2FP.SATFINITE.E5M2.F32.PACK_AB_MERGE_C R7, R9, R14, RZ ;  /* 0x0000000e0907723e */ /* 0x002fc600048060ff */
[----:B------:R-:W-:Y:S01]  /*386b0*/  STL [R1+0xf70], R85 ;  /* 0x000f705501007387 */ /* 0x000fe20000100800 */
[----:B--2---:R-:W-:-:S03]  /*386c0*/  SHF.R.S32.HI R6, RZ, 0x1f, R5 ;  /* 0x0000001fff067819 */ /* 0x004fc60000011405 */
[----:B------:R-:W-:Y:S04]  /*386d0*/  STL [R1+0x478], R8 ;  /* 0x0004780801007387 */ /* 0x000fe80000100800 */
[----:B------:R-:W-:Y:S04]  /*386e0*/  STL [R1+0x47c], R7 ;  /* 0x00047c0701007387 */ /* 0x000fe80000100800 */
[----:B------:R-:W-:Y:S04]  /*386f0*/  STL.64 [R1+0x1100], R68 ;  /* 0x0011004401007387 */ /* 0x000fe80000100a00 */
[----:B----4-:R-:W-:Y:S04]  /*38700*/  STL.64 [R1+0x10f8], R64 ;  /* 0x0010f84001007387 */ /* 0x010fe80000100a00 */
        /* <DEDUP_REMOVED lines=12> */
[----:B------:R1:W-:Y:S04]  /*387d0*/  STL.64 [R1+0x1090], R10 ;  /* 0x0010900a01007387 */ /* 0x0003e80000100a00 */
[----:B------:R-:W-:Y:S01]  /*387e0*/  STL [R1+0xf6c], R83 ;  /* 0x000f6c5301007387 */ /* 0x000fe20000100800 */
[----:B-1----:R-:W1:Y:S03]  /*387f0*/  LDTM.x64 R8, tmem[UR10+0x40] ;  /* 0x0000400a000879ee */ /* 0x002e660008340000 */
[----:B-1----:R-:W-:Y:S04]  /*38800*/  STL.64 [R1+0x100], R8 ;  /* 0x0001000801007387 */ /* 0x002fe80000100a00 */
        /* <DEDUP_REMOVED lines=30> */
[----:B------:R-:W-:Y:S04]  /*389f0*/  STL.64 [R1+0x1f8], R70 ;  /* 0x0001f84601007387 */ /* 0x000fe80000100a00 */
[----:B-1----:R-:W2:Y:S04]  /*38a00*/  LDL.LU.64 R68, [R1+0x1100] ;  /* 0x0011000001447983 */ /* 0x002ea80000300a00 */
[----:B------:R-:W3:Y:S04]  /*38a10*/  LDL.LU.64 R64, [R1+0x10f8] ;  /* 0x0010f80001407983 */ /* 0x000ee80000300a00 */
[----:B------:R-:W4:Y:S04]  /*38a20*/  LDL.LU.64 R62, [R1+0x10f0] ;  /* 0x0010f000013e7983 */ /* 0x000f280000300a00 */
[----:B------:R-:W2:Y:S04]  /*38a30*/  LDL.LU.64 R60, [R1+0x10e8] ;  /* 0x0010e800013c7983 */ /* 0x000ea80000300a00 */
[----:B------:R-:W5:Y:S04]  /*38a40*/  LDL.LU.64 R58, [R1+0x10e0] ;  /* 0x0010e000013a7983 */ /* 0x000f680000300a00 */
        /* <DEDUP_REMOVED lines=10> */
[----:B------:R-:W5:Y:S04]  /*38af0*/  LDL R41, [R1+0x2d0] ;  /* 0x0002d00001297983 */ /* 0x000f680000100800 */
[----:B---3--:R-:W-:Y:S04]  /*38b00*/  STL.64 [R1+0x1088], R64 ;  /* 0x0010884001007387 */ /* 0x008fe80000100a00 */
[----:B----4-:R-:W-:Y:S04]  /*38b10*/  STL.64 [R1+0x1080], R62 ;  /* 0x0010803e01007387 */ /* 0x010fe80000100a00 */
[----:B--2---:R-:W-:Y:S04]  /*38b20*/  STL.64 [R1+0x1078], R60 ;  /* 0x0010783c01007387 */ /* 0x004fe80000100a00 */
[----:B-----5:R-:W-:Y:S04]  /*38b30*/  STL.64 [R1+0x1070], R58 ;  /* 0x0010703a01007387 */ /* 0x020fe80000100a00 */
[----:B------:R-:W-:Y:S04]  /*38b40*/  STL.64 [R1+0x1068], R56 ;  /* 0x0010683801007387 */ /* 0x000fe80000100a00 */
[----:B------:R-:W-:Y:S04]  /*38b50*/  STL.64 [R1+0x1060], R54 ;  /* 0x0010603601007387 */ /* 0x000fe80000100a00 */
[----:B------:R-:W-:Y:S04]  /*38b60*/  STL.64 [R1+0x1058], R52 ;  /* 0x0010583401007387 */ /* 0x000fe80000100a00 */
[----:B------:R-:W-:Y:S04]  /*38b70*/  STL.64 [R1+0x1050], R50 ;  /* 0x0010503201007387 */ /* 0x000fe80000100a00 */
[----:B------:R-:W-:Y:S04]  /*38b80*/  STL.64 [R1+0x1048], R48 ;  /* 0x0010483001007387 */ /* 0x000fe80000100a00 */
[----:B------:R-:W-:Y:S04]  /*38b90*/  STL.64 [R1+0x1040], R46 ;  /* 0x0010402e01007387 */ /* 0x000fe80000100a00 */
[----:B------:R-:W-:Y:S04]  /*38ba0*/  STL.64 [R1+0x1038], R42 ;  /* 0x0010382a01007387 */ /* 0x000fe80000100a00 */
[----:B------:R-:W-:Y:S04]  /*38bb0*/  STL [R1+0x1030], R41 ;  /* 0x0010302901007387 */ /* 0x000fe80000100800 */
[----:B------:R-:W-:Y:S04]  /*38bc0*/  STL.64 [R1+0x1028], R30 ;  /* 0x0010281e01007387 */ /* 0x000fe80000100a00 */
[----:B------:R-:W-:Y:S04]  /*38bd0*/  STL.64 [R1+0x1020], R12 ;  /* 0x0010200c01007387 */ /* 0x000fe80000100a00 */
[----:B------:R-:W-:Y:S04]  /*38be0*/  STL.64 [R1+0x1018], R10 ;  /* 0x0010180a01007387 */ /* 0x000fe80000100a00 */
[----:B------:R-:W-:Y:S04]  /*38bf0*/  STL [R1+0x1014], R6 ;  /* 0x0010140601007387 */ /* 0x000fe80000100800 */
[----:B------:R1:W-:Y:S02]  /*38c00*/  STL [R1+0x1010], R5 ;  /* 0x0010100501007387 */ /* 0x0003e40000100800 */
[----:B-1----:R-:W1:Y:S02]  /*38c10*/  LDTM.x64 R4, tmem[UR10+0x80] ;  /* 0x0000800a000479ee */ /* 0x002e640008340000 */
[----:B-1----:R-:W-:Y:S04]  /*38c20*/  STL [R1+0x4], R5 ;  /* 0x0000040501007387 */ /* 0x002fe80000100800 */
        /* <DEDUP_REMOVED lines=21> */
[----:B------:R-:W-:Y:S04]  /*38d80*/  STL.64 [R1+0xb0], R48 ;  /* 0x0000b03001007387 */ /* 0x000fe80000100a00 */
[----:B------:R-:W-:Y:S01]  /*38d90*/  STL.64 [R1+0xb8], R50 ;  /* 0x0000b83201007387 */ /* 0x000fe20000100a00 */
[----:B-1----:R-:W-:-:S03]  /*38da0*/  IMAD.MOV.U32 R45, RZ, RZ, R4 ;  /* 0x000000ffff2d7224 */ /* 0x002fc600078e0004 */
        /* <DEDUP_REMOVED lines=19> */
[----:B------:R-:W5:Y:S04]  /*38ee0*/  LDL.LU R41, [R1+0x1030] ;  /* 0x0010300001297983 */ /* 0x000f680000300800 */
[----:B------:R-:W5:Y:S04]  /*38ef0*/  LDL.LU.64 R30, [R1+0x1028] ;  /* 0x00102800011e7983 */ /* 0x000f680000300a00 */
[----:B------:R-:W5:Y:S04]  /*38f00*/  LDL.LU.64 R12, [R1+0x1020] ;  /* 0x00102000010c7983 */ /* 0x000f680000300a00 */
[----:B------:R-:W5:Y:S04]  /*38f10*/  LDL.LU.64 R10, [R1+0x1018] ;  /* 0x00101800010a7983 */ /* 0x000f680000300a00 */
        /* <DEDUP_REMOVED lines=30> */
[----:B------:R-:W5:Y:S01]  /*39100*/  LDL.LU R7, [R1+0x74] ;  /* 0x0000740001077983 */ /* 0x000f620000300800 */
[----:B--2---:R-:W-:-:S02]  /*39110*/  F2FP.SATFINITE.E5M2.F32.PACK_AB_MERGE_C R93, R64, R65, RZ ;  /* 0x00000041405d723e */ /* 0x004fc400048060ff */
[----:B---3--:R-:W-:Y:S02]  /*39120*/  F2FP.SATFINITE.E5M2.F32.PACK_AB_MERGE_C R89, R62, R63, RZ ;  /* 0x0000003f3e59723e */ /* 0x008fe400048060ff */
[----:B----4-:R-:W-:Y:S02]  /*39130*/  F2FP.SATFINITE.E5M2.F32.PACK_AB_MERGE_C R92, R60, R61, RZ ;  /* 0x0000003d3c5c723e */ /* 0x010fe400048060ff */
[----:B-----5:R-:W-:Y:S02]  /*39140*/  F2FP.SATFINITE.E5M2.F32.PACK_AB_MERGE_C R84, R55, R56, RZ ;  /* 0x000000383754723e */ /* 0x020fe400048060ff */
[----:B------:R-:W-:Y:S02]  /*39150*/  F2FP.SATFINITE.E5M2.F32.PACK_AB_MERGE_C R91, R53, R54, RZ ;  /* 0x00000036355b723e */ /* 0x000fe400048060ff */
[----:B------:R-:W-:Y:S02]  /*39160*/  F2FP.SATFINITE.E5M2.F32.PACK_AB_MERGE_C R88, R50, R59, RZ ;  /* 0x0000003b3258723e */ /* 0x000fe400048060ff */
[----:B------:R-:W-:Y:S01]  /*39170*/  F2FP.SATFINITE.E5M2.F32.PACK_AB_MERGE_C R85, R51, R52, RZ ;  /* 0x000000343355723e */ /* 0x000fe200048060ff */
[----:B------:R-:W-:Y:S01]  /*39180*/  IMAD.X R81, R6, 0x1, R2, P5 ;  /* 0x0000000106517824 */ /* 0x000fe200028e0602 */
[C---:B------:R-:W-:Y:S01]  /*39190*/  IADD3 R78, P5, PT, R5.reuse, R68, RZ ;  /* 0x00000044054e7210 */ /* 0x040fe20007fbe0ff */
[----:B------:R-:W-:-:S03]  /*391a0*/  VIADD R4, R5, UR28 ;  /* 0x0000001c05047c36 */ /* 0x000fc60008000000 */
[----:B------:R1:W-:Y:S01]  /*391b0*/  STL.64 [R1+0xf98], R80 ;  /* 0x000f985001007387 */ /* 0x0003e20000100a00 */
[----:B------:R-:W-:Y:S01]  /*391c0*/  IMAD.X R79, R6, 0x1, R69, P5 ;  /* 0x00000001064f7824 */ /* 0x000fe200028e0645 */
[----:B------:R-:W-:Y:S01]  /*391d0*/  SHF.R.S32.HI R5, RZ, 0x1f, R4 ;  /* 0x0000001fff057819 */ /* 0x000fe20000011404 */
[C---:B------:R-:W-:Y:S01]  /*391e0*/  VIADD R50, R4.reuse, UR28 ;  /* 0x0000001c04327c36 */ /* 0x040fe20008000000 */
[C---:B------:R-:W-:Y:S02]  /*391f0*/  IADD3 R76, P5, PT, R4.reuse, R3, RZ ;  /* 0x00000003044c7210 */ /* 0x040fe40007fbe0ff */
[----:B------:R-:W-:Y:S03]  /*39200*/  STL.64 [R1+0xfa8], R78 ;  /* 0x000fa84e01007387 */ /* 0x000fe60000100a00 */
[----:B------:R-:W-:Y:S01]  /*39210*/  IMAD.X R77, R5, 0x1, R2, P5 ;  /* 0x00000001054d7824 */ /* 0x000fe200028e0602 */
[----:B------:R-:W-:Y:S01]  /*39220*/  IADD3 R74, P5, PT, R4, R68, RZ ;  /* 0x00000044044a7210 */ /* 0x000fe20007fbe0ff */
[----:B------:R-:W-:Y:S01]  /*39230*/  STL [R1+0xfd8], R92 ;  /* 0x000fd85c01007387 */ /* 0x000fe20000100800 */
[----:B------:R-:W-:-:S02]  /*39240*/  SHF.R.S32.HI R4, RZ, 0x1f, R50 ;  /* 0x0000001fff047819 */ /* 0x000fc40000011432 */
[----:B-1----:R-:W-:Y:S01]  /*39250*/  F2FP.SATFINITE.E5M2.F32.PACK_AB_MERGE_C R81, R57, R58, RZ ;  /* 0x0000003a3951723e */ /* 0x002fe200048060ff */
[----:B------:R-:W-:Y:S01]  /*39260*/  IMAD.X R75, R5, 0x1, R69, P5 ;  /* 0x00000001054b7824 */ /* 0x000fe200028e0645 */
[----:B------:R-:W-:Y:S01]  /*39270*/  IADD3 R72, P5, PT, R50, R3, RZ ;  /* 0x0000000332487210 */ /* 0x000fe20007fbe0ff */
[----:B------:R-:W-:Y:S04]  /*39280*/  STL [R1+0xfec], R93 ;  /* 0x000fec5d01007387 */ /* 0x000fe80000100800 */
[----:B------:R-:W-:Y:S01]  /*39290*/  STL [R1+0xfcc], R88 ;  /* 0x000fcc5801007387 */ /* 0x000fe20000100800 */
[----:B------:R-:W-:Y:S01]  /*392a0*/  IMAD.X R73, R4, 0x1, R2, P5 ;  /* 0x0000000104497824 */ /* 0x000fe200028e0602 */
[----:B------:R-:W-:Y:S02]  /*392b0*/  IADD3 R70, P5, PT, R50, R68, RZ ;  /* 0x0000004432467210 */ /* 0x000fe40007fbe0ff */
[----:B------:R-:W-:Y:S04]  /*392c0*/  STL [R1+0xfe8], R89 ;  /* 0x000fe85901007387 */ /* 0x000fe80000100800 */
[----:B------:R1:W-:Y:S04]  /*392d0*/  STL [R1+0xf68], R77 ;  /* 0x000f684d01007387 */ /* 0x0003e80000100800 */
[----:B------:R-:W-:Y:S04]  /*392e0*/  STL [R1+0x200], R50 ;  /* 0x0002003201007387 */ /* 0x000fe80000100800 */
[----:B------:R-:W-:Y:S01]  /*392f0*/  STL [R1+0xfc8], R81 ;  /* 0x000fc85101007387 */ /* 0x000fe20000100800 */
[----:B-1----:R-:W-:-:S03]  /*39300*/  F2FP.SATFINITE.E5M2.F32.PACK_AB_MERGE_C R77, R48, R49, RZ ;  /* 0x00000031304d723e */ /* 0x002fc600048060ff */
[----:B------:R-:W-:Y:S04]  /*39310*/  STL [R1+0xf64], R75 ;  /* 0x000f644b01007387 */ /* 0x000fe80000100800 */
[----:B------:R-:W-:Y:S01]  /*39320*/  STL.64 [R1+0xfc0], R84 ;  /* 0x000fc05401007387 */ /* 0x000fe20000100a00 */
[----:B------:R-:W-:-:S03]  /*39330*/  IMAD.X R71, R4, 0x1, R69, P5 ;  /* 0x0000000104477824 */ /* 0x000fc600028e0645 */
[----:B------:R-:W-:Y:S04]  /*39340*/  STL.64 [R1+0xfb8], R72 ;  /* 0x000fb84801007387 */ /* 0x000fe80000100a00 */
[----:B------:R1:W-:Y:S04]  /*39350*/  STL.64 [R1+0xfb0], R2 ;  /* 0x000fb00201007387 */ /* 0x0003e80000100a00 */
[----:B------:R-:W-:Y:S04]  /*39360*/  STL.64 [R1+0xfd0], R76 ;  /* 0x000fd04c01007387 */ /* 0x000fe80000100a00 */
[----:B------:R-:W2:Y:S01]  /*39370*/  LDL.LU R92, [R1+0x468] ;  /* 0x00046800015c7983 */ /* 0x000ea20000300800 */
[----:B-1----:R-:W-:-:S05]  /*39380*/  F2FP.SATFINITE.E5M2.F32.PACK_AB_MERGE_C R2, R46, R47, RZ ;  /* 0x0000002f2e02723e */ /* 0x002fca00048060ff */
[----:B------:R-:W-:Y:S04]  /*39390*/  STL [R1+0x228], R2 ;  /* 0x0002280201007387 */ /* 0x000fe80000100800 */
[----:B------:R1:W-:Y:S04]  /*393a0*/  STL.64 [R1+0xff0], R70 ;  /* 0x000ff04601007387 */ /* 0x0003e80000100a00 */
[----:B------:R3:W-:Y:S01]  /*393b0*/  STL.64 [R1+0xfe0], R68 ;  /* 0x000fe04401007387 */ /* 0x0007e20000100a00 */
[----:B------:R-:W-:Y:S02]  /*393c0*/  F2FP.SATFINITE.E5M2.F32.PACK_AB_MERGE_C R84, R44, R45, RZ ;  /* 0x0000002d2c54723e */ /* 0x000fe400048060ff */
[----:B-1----:R-:W-:-:S02]  /*393d0*/  F2FP.SATFINITE.E5M2.F32.PACK_AB_MERGE_C R70, R35, R36, RZ ;  /* 0x000000242346723e */ /* 0x002fc400048060ff */
[----:B---3--:R-:W-:Y:S02]  /*393e0*/  F2FP.SATFINITE.E5M2.F32.PACK_AB_MERGE_C R69, R33, R34, RZ ;  /* 0x000000222145723e */ /* 0x008fe400048060ff */
[----:B------:R-:W-:Y:S01]  /*393f0*/  F2FP.SATFINITE.E5M2.F32.PACK_AB_MERGE_C R68, R29, R32, RZ ;  /* 0x000000201d44723e */ /* 0x000fe200048060ff */
[----:B------:R-:W-:Y:S01]  /*39400*/  STL [R1+0x1000], R70 ;  /* 0x0010004601007387 */ /* 0x000fe20000100800 */
[----:B------:R-:W-:Y:S01]  /*39410*/  ISETP.GE.AND P5, PT, R41, UR14, PT ;  /* 0x0000000e29007c0c */ /* 0x000fe2000bfa6270 */
[----:B------:R-:W-:Y:S01]  /*39420*/  IMAD.MOV.U32 R88, RZ, RZ, R42 ;  /* 0x000000ffff587224 */ /* 0x000fe200078e002a */
[----:B------:R-:W-:Y:S01]  /*39430*/  F2FP.SATFINITE.E5M2.F32.PACK_AB_MERGE_C R71, R39, R40, RZ ;  /* 0x000000282747723e */ /* 0x000fe200048060ff */
[----:B------:R1:W-:Y:S01]  /*39440*/  STL.64 [R1+0xff8], R68 ;  /* 0x000ff84401007387 */ /* 0x0003e20000100a00 */
[----:B------:R-:W-:Y:S01]  /*39450*/  IMAD.MOV.U32 R89, RZ, RZ, R43 ;  /* 0x000000ffff597224 */ /* 0x000fe200078e002b */
[----:B------:R-:W-:Y:S01]  /*39460*/  F2FP.SATFINITE.E5M2.F32.PACK_AB_MERGE_C R73, R37, R38, RZ ;  /* 0x000000262549723e */ /* 0x000fe200048060ff */
        /* <DEDUP_REMOVED lines=8> */
[----:B-1----:R-:W-:Y:S01]  /*394f0*/  IMAD.MOV.U32 R68, RZ, RZ, R30 ;  /* 0x000000ffff447224 */ /* 0x002fe200078e001e */
[----:B------:R-:W-:Y:S01]  /*39500*/  F2FP.SATFINITE.E5M2.F32.PACK_AB_MERGE_C R86, R19, R20, RZ ;  /* 0x000000141356723e */ /* 0x000fe200048060ff */
[----:B------:R-:W-:Y:S01]  /*39510*/  IMAD.MOV.U32 R69, RZ, RZ, R31 ;  /* 0x000000ffff457224 */ /* 0x000fe200078e001f */
[----:B------:R-:W-:-:S02]  /*39520*/  F2FP.SATFINITE.E5M2.F32.PACK_AB_MERGE_C R90, R17, R18, RZ ;  /* 0x00000012115a723e */ /* 0x000fc400048060ff */
[----:B------:R-:W-:Y:S02]  /*39530*/  F2FP.SATFINITE.E5M2.F32.PACK_AB_MERGE_C R87, R15, R16, RZ ;  /* 0x000000100f57723e */ /* 0x000fe400048060ff */
[----:B------:R-:W-:Y:S02]  /*39540*/  F2FP.SATFINITE.E5M2.F32.PACK_AB_MERGE_C R83, R9, R14, RZ ;  /* 0x0000000e0953723e */ /* 0x000fe400048060ff */
[----:B------:R-:W-:Y:S02]  /*39550*/  F2FP.SATFINITE.E5M2.F32.PACK_AB_MERGE_C R75, R7, R8, RZ ;  /* 0x00000008074b723e */ /* 0x000fe400048060ff */
[----:B------:R-:W1:Y:S01]  /*39560*/  LDTM.x64 R4, tmem[UR10+0xc0] ;  /* 0x0000c00a000479ee */ /* 0x000e620008340000 */
[----:B------:R3:W-:Y:S01]  /*39570*/  STL.64 [R1+0x1008], R72 ;  /* 0x0010084801007387 */ /* 0x0007e20000100a00 */
[C---:B------:R-:W-:Y:S01]  /*39580*/  ISETP.LT.AND P5, PT, R0.reuse, UR33, !P5 ;  /* 0x0000002100007c0c */ /* 0x040fe2000efa1270 */
[----:B------:R-:W-:Y:S01]  /*39590*/  NOP ;  /* 0x0000000000007918 */ /* 0x000fe20000000000 */
[----:B------:R-:W4:Y:S01]  /*395a0*/  LDCU.64 UR10, c[0x0][0x398] ;  /* 0x00007300ff0a77ac */ /* 0x000f220008000a00 */
[----:B---3--:R-:W3:Y:S04]  /*395b0*/  LDL.LU.64 R72, [R1+0x450] ;  /* 0x0004500001487983 */ /* 0x008ee80000300a00 */
[----:B------:R-:W5:Y:S04]  /*395c0*/  LDL.LU R79, [R1+0x46c] ;  /* 0x00046c00014f7983 */ /* 0x000f680000300800 */
[----:B-1----:R1:W-:Y:S04]  /*395d0*/  STL [R1+0xf60], R66 ;  /* 0x000f604201007387 */ /* 0x0023e80000100800 */
[----:B-1----:R-:W3:Y:S04]  /*395e0*/  LDL.LU R66, [R1+0x2d0] ;  /* 0x0002d00001427983 */ /* 0x002ee80000300800 */
[----:B------:R1:W-:Y:S04]  /*395f0*/  STL [R1+0xf5c], R67 ;  /* 0x000f5c4301007387 */ /* 0x0003e80000100800 */
[----:B-1----:R-:W0:Y:S04]  /*39600*/  LDL.LU R67, [R1+0x2d4] ;  /* 0x0002d40001437983 */ /* 0x002e280000300800 */
[----:B--2---:R1:W-:Y:S01]  /*39610*/  @P5 STG.E.U8 desc[UR20][R88.64], R92 ;  /* 0x0000005c58005986 */ /* 0x0043e2000c101114 */
[----:B------:R-:W-:Y:S01]  /*39620*/  ISETP.GE.AND P5, PT, R0, UR15, PT ;  /* 0x0000000f00007c0c */ /* 0x000fe2000bfa6270 */
[----:B------:R-:W2:Y:S02]  /*39630*/  LDCU.64 UR14, c[0x0][0x398] ;  /* 0x00007300ff0e77ac */ /* 0x000ea40008000a00 */
[----:B-1----:R-:W2:Y:S01]  /*39640*/  LDL.LU.64 R88, [R1+0x438] ;  /* 0x0004380001587983 */ /* 0x002ea20000300a00 */
[----:B0-----:R-:W-:Y:S01]  /*39650*/  ISETP.LT.AND P5, PT, R67, UR4, !P5 ;  /* 0x0000000443007c0c */ /* 0x001fe2000efa1270 */
[----:B------:R-:W0:-:S12]  /*39660*/  LDCU UR4, c[0x0][0x39c] ;  /* 0x00007380ff0477ac */ /* 0x000e180008000800 */
[----:B------:R1:W-:Y:S01]  /*39670*/  @P5 STG.E.U8 desc[UR20][R68.64], R84 ;  /* 0x0000005444005986 */ /* 0x0003e2000c101114 */
[----:B---3--:R-:W-:Y:S01]  /*39680*/  ISETP.LT.AND P5, PT, R66, UR6, !P0 ;  /* 0x0000000642007c0c */ /* 0x008fe2000c7a1270 */
[----:B------:R-:W3:Y:S01]  /*39690*/  LDCU UR6, c[0x0][0x398] ;  /* 0x00007300ff0677ac */ /* 0x000ee20008000800 */
[----:B-1----:R-:W-:Y:S02]  /*396a0*/  PRMT R68, R92, 0x9910, RZ ;  /* 0x000099105c447816 */ /* 0x002fe400000000ff */
[----:B------:R-:W3:Y:S02]  /*396b0*/  LDL.LU.64 R92, [R1+0x430] ;  /* 0x00043000015c7983 */ /* 0x000ee40000300a00 */
[----:B------:R-:W-:-:S07]  /*396c0*/  SHF.R.S32.HI R68, RZ, 0x8, R68 ;  /* 0x00000008ff447819 */ /* 0x000fce0000011444 */
[----:B------:R1:W-:Y:S04]  /*396d0*/  @P5 STG.E.U8 desc[UR20][R72.64], R68 ;  /* 0x0000004448005986 */ /* 0x0003e8000c101114 */
[----:B-1----:R-:W3:Y:S01]  /*396e0*/  LDL.LU.64 R72, [R1+0x428] ;  /* 0x0004280001487983 */ /* 0x002ee20000300a00 */
[----:B------:R-:W-:Y:S01]  /*396f0*/  VIADD R68, R0, 0x6 ;  /* 0x0000000600447836 */ /* 0x000fe20000000000 */
[----:B------:R-:W-:Y:S01]  /*39700*/  ISETP.LT.AND P0, PT, R67, UR12, !P0 ;  /* 0x0000000c43007c0c */ /* 0x000fe2000c701270 */
[----:B------:R-:W1:Y:S03]  /*39710*/  LDCU UR12, c[0x0][0x398] ;  /* 0x00007300ff0c77ac */ /* 0x000e660008000800 */
[----:B0-----:R-:W-:Y:S01]  /*39720*/  ISETP.GE.AND P5, PT, R68, UR4, PT ;  /* 0x0000000444007c0c */ /* 0x001fe2000bfa6270 */
[----:B------:R-:W0:Y:S01]  /*39730*/  LDCU UR4, c[0x0][0x39c] ;  /* 0x00007380ff0477ac */ /* 0x000e220008000800 */
[----:B------:R-:W-:-:S02]  /*39740*/  PRMT R68, R84, 0x9910, RZ ;  /* 0x0000991054447816 */ /* 0x000fc400000000ff */
[----:B-----5:R-:W-:Y:S01]  /*39750*/  PRMT R70, R79, 0x9910, RZ ;  /* 0x000099104f467816 */ /* 0x020fe200000000ff */
[----:B------:R-:W5:Y:S01]  /*39760*/  LDL.LU.64 R84, [R1+0x420] ;  /* 0x0004200001547983 */ /* 0x000f620000300a00 */
[----:B------:R-:W-:-:S05]  /*39770*/  SHF.R.S32.HI R68, RZ, 0x8, R68 ;  /* 0x00000008ff447819 */ /* 0x000fca0000011444 */
[----:B------:R0:W-:Y:S01]  /*39780*/  @P0 STG.E.U8 desc[UR20][R80.64], R68 ;  /* 0x0000004450000986 */ /* 0x0001e2000c101114 */
[----:B----4-:R-:W-:Y:S01]  /*39790*/  ISETP.LT.AND P0, PT, R66, UR10, !P3 ;  /* 0x0000000a42007c0c */ /* 0x010fe2000df01270 */
[----:B------:R-:W4:Y:S01]  /*397a0*/  LDCU UR10, c[0x0][0x398] ;  /* 0x00007300ff0a77ac */ /* 0x000f220008000800 */
[----:B------:R-:W-:Y:S02]  /*397b0*/  ISETP.LT.AND P3, PT, R67, UR16, !P3 ;  /* 0x0000001043007c0c */ /* 0x000fe4000df61270 */
[----:B------:R-:W-:Y:S01]  /*397c0*/  SHF.R.S32.HI R70, RZ, 0x8, R70 ;  /* 0x00000008ff467819 */ /* 0x000fe20000011446 */
[----:B------:R-:W1:Y:S01]  /*397d0*/  LDCU UR16, c[0x0][0x398] ;  /* 0x00007300ff1077ac */ /* 0x000e620008000800 */
[----:B0-----:R-:W-:Y:S01]  /*397e0*/  VIADD R68, R0, 0x7 ;  /* 0x0000000700447836 */ /* 0x001fe20000000000 */
[----:B------:R-:W5:Y:S06]  /*397f0*/  LDL.LU R80, [R1+0x470] ;  /* 0x0004700001507983 */ /* 0x000f6c0000300800 */
[----:B------:R0:W-:Y:S01]  /*39800*/  @P0 STG.E.U8 desc[UR20][R76.64], R79 ;  /* 0x0000004f4c000986 */ /* 0x0001e2000c101114 */
[----:B------:R-:W-:Y:S01]  /*39810*/  ISETP.GE.AND P0, PT, R68, UR4, PT ;  /* 0x0000000444007c0c */ /* 0x000fe2000bf06270 */
[----:B------:R-:W1:Y:S02]  /*39820*/  LDCU UR4, c[0x0][0x39c] ;  /* 0x00007380ff0477ac */ /* 0x000e640008000800 */
[----:B------:R-:W4:Y:S01]  /*39830*/  LDL.LU.64 R68, [R1+0x418] ;  /* 0x0004180001447983 */ /* 0x000f220000300a00 */
[----:B0-----:R-:W-:-:S04]  /*39840*/  PRMT R76, R71, 0x9910, RZ ;  /* 0x00009910474c7816 */ /* 0x001fc800000000ff */
[----:B------:R-:W-:Y:S01]  /*39850*/  SHF.R.S32.HI R76, RZ, 0x8, R76 ;  /* 0x00000008ff4c7819 */ /* 0x000fe2000001144c */
[----:B--2---:R0:W-:Y:S01]  /*39860*/  @P3 STG.E.U8 desc[UR20][R88.64], R71 ;  /* 0x0000004758003986 */ /* 0x0041e2000c101114 */
[----:B------:R-:W-:Y:S01]  /*39870*/  ISETP.LT.AND P3, PT, R66, UR14, !P4 ;  /* 0x0000000e42007c0c */ /* 0x000fe2000e761270 */
[C---:B------:R-:W-:Y:S01]  /*39880*/  VIADD R79, R0.reuse, 0x9 ;  /* 0x00000009004f7836 */ /* 0x040fe20000000000 */
[----:B------:R-:W-:Y:S01]  /*39890*/  ISETP.LT.AND P4, PT, R67, UR22, !P4 ;  /* 0x0000001643007c0c */ /* 0x000fe2000e781270 */
[----:B------:R-:W2:Y:S01]  /*398a0*/  LDCU UR14, c[0x0][0x398] ;  /* 0x00007300ff0e77ac */ /* 0x000ea20008000800 */
[----:B0-----:R-:W2:Y:S09]  /*398b0*/  LDL.LU.64 R88, [R1+0x410] ;  /* 0x0004100001587983 */ /* 0x001eb20000300a00 */
[----:B---3--:R0:W-:Y:S02]  /*398c0*/  @P3 STG.E.U8 desc[UR20][R92.64], R70 ;  /* 0x000000465c003986 */ /* 0x0081e4000c101114 */
[----:B0-----:R-:W-:-:S05]  /*398d0*/  VIADD R70, R0, 0x8 ;  /* 0x0000000800467836 */ /* 0x001fca0000000000 */
[----:B-1----:R-:W-:Y:S01]  /*398e0*/  ISETP.GE.AND P3, PT, R70, UR4, PT ;  /* 0x0000000446007c0c */ /* 0x002fe2000bf66270 */
[----:B------:R-:W0:Y:S01]  /*398f0*/  LDCU UR4, c[0x0][0x39c] ;  /* 0x00007380ff0477ac */ /* 0x000e220008000800 */
[----:B------:R-:W3:Y:S04]  /*39900*/  LDL.LU.64 R70, [R1+0x408] ;  /* 0x0004080001467983 */ /* 0x000ee80000300a00 */
[----:B------:R-:W2:Y:S04]  /*39910*/  LDL.LU R92, [R1+0x474] ;  /* 0x00047400015c7983 */ /* 0x000ea80000300800 */
[----:B------:R1:W-:Y:S04]  /*39920*/  @P4 STG.E.U8 desc[UR20][R72.64], R76 ;  /* 0x0000004c48004986 */ /* 0x0003e8000c101114 */
[----:B-1----:R-:W4:Y:S01]  /*39930*/  LDL.LU.64 R72, [R1+0x1008] ;  /* 0x0010080001487983 */ /* 0x002f220000300a00 */
[C---:B------:R-:W-:Y:S01]  /*39940*/  ISETP.LT.AND P4, PT, R66.reuse, UR18, !P6 ;  /* 0x0000001242007c0c */ /* 0x040fe2000f781270 */
[----:B------:R-:W1:Y:S01]  /*39950*/  LDCU UR18, c[0x0][0x398] ;  /* 0x00007300ff1277ac */ /* 0x000e620008000800 */
[----:B------:R-:W-:Y:S01]  /*39960*/  ISETP.LT.AND P6, PT, R67, UR26, !P6 ;  /* 0x0000001a43007c0c */ /* 0x000fe2000f7c1270 */
[----:B------:R-:W2:Y:S10]  /*39970*/  LDL.LU.64 R76, [R1+0x400] ;  /* 0x00040000014c7983 */ /* 0x000eb40000300a00 */
[----:B-----5:R5:W-:Y:S01]  /*39980*/  @P4 STG.E.U8 desc[UR20][R84.64], R80 ;  /* 0x0000005054004986 */ /* 0x020be2000c101114 */
[----:B0-----:R-:W-:Y:S01]  /*39990*/  ISETP.GE.AND P4, PT, R79, UR4, PT ;  /* 0x000000044f007c0c */ /* 0x001fe2000bf86270 */
[----:B------:R-:W0:Y:S02]  /*399a0*/  LDCU UR4, c[0x0][0x39c] ;  /* 0x00007380ff0477ac */ /* 0x000e240008000800 */
[----:B-----5:R-:W5:Y:S04]  /*399b0*/  LDL.LU.64 R84, [R1+0x3f8] ;  /* 0x0003f80001547983 */ /* 0x020f680000300a00 */
[----:B----4-:R4:W-:Y:S01]  /*399c0*/  @P6 STG.E.U8 desc[UR20][R68.64], R73 ;  /* 0x0000004944006986 */ /* 0x0109e2000c101114 */
[----:B------:R-:W-:-:S02]  /*399d0*/  ISETP.LT.AND P6, PT, R66, UR24, !P2 ;  /* 0x0000001842007c0c */ /* 0x000fc4000d7c1270 */
[----:B------:R-:W-:Y:S02]  /*399e0*/  ISETP.LT.AND P2, PT, R67, UR30, !P2 ;  /* 0x0000001e43007c0c */ /* 0x000fe4000d741270 */
[----:B----4-:R-:W-:Y:S02]  /*399f0*/  PRMT R68, R80, 0x9910, RZ ;  /* 0x0000991050447816 */ /* 0x010fe400000000ff */
[----:B------:R-:W4:Y:S02]  /*39a00*/  LDL.LU.64 R80, [R1+0x3f0] ;  /* 0x0003f00001507983 */ /* 0x000f240000300a00 */
[----:B------:R-:W-:Y:S01]  /*39a10*/  SHF.R.S32.HI R69, RZ, 0x8, R68 ;  /* 0x00000008ff457819 */ /* 0x000fe20000011444 */
[----:B------:R-:W-:-:S04]  /*39a20*/  VIADD R68, R0, 0xa ;  /* 0x0000000a00447836 */ /* 0x000fc80000000000 */
[----:B--2---:R2:W-:Y:S01]  /*39a30*/  @P6 STG.E.U8 desc[UR20][R88.64], R69 ;  /* 0x0000004558006986 */ /* 0x0045e2000c101114 */
[----:B0-----:R-:W-:Y:S01]  /*39a40*/  ISETP.GE.AND P6, PT, R68, UR4, PT ;  /* 0x0000000444007c0c */ /* 0x001fe2000bfc6270 */
[----:B------:R-:W0:Y:S01]  /*39a50*/  LDCU UR4, c[0x0][0x39c] ;  /* 0x00007380ff0477ac */ /* 0x000e220008000800 */
[----:B------:R-:W-:-:S04]  /*39a60*/  PRMT R68, R73, 0x9910, RZ ;  /* 0x0000991049447816 */ /* 0x000fc800000000ff */
[----:B------:R-:W-:Y:S01]  /*39a70*/  SHF.R.S32.HI R68, RZ, 0x8, R68 ;  /* 0x00000008ff447819 */ /* 0x000fe20000011444 */
[----:B--2---:R-:W2:Y:S04]  /*39a80*/  LDL.LU.64 R88, [R1+0x3e8] ;  /* 0x0003e80001587983 */ /* 0x004ea80000300a00 */
[----:B---3--:R3:W-:Y:S04]  /*39a90*/  @P2 STG.E.U8 desc[UR20][R70.64], R68 ;  /* 0x0000004446002986 */ /* 0x0087e8000c101114 */
[----:B---3--:R-:W5:Y:S04]  /*39aa0*/  LDL.LU R70, [R1+0x1000] ;  /* 0x0010000001467983 */ /* 0x008f680000300800 */
[----:B------:R-:W3:Y:S04]  /*39ab0*/  LDL.LU.64 R68, [R1+0x3e0] ;  /* 0x0003e00001447983 */ /* 0x000ee80000300a00 */
[----:B------:R-:W3:Y:S01]  /*39ac0*/  LDL.LU R79, [R1+0x478] ;  /* 0x00047800014f7983 */ /* 0x000ee20000300800 */
[----:B------:R-:W-:Y:S01]  /*39ad0*/  ISETP.LT.AND P2, PT, R66, UR32, !P5 ;  /* 0x0000002042007c0c */ /* 0x000fe2000ef41270 */
[----:B------:R-:W-:-:S12]  /*39ae0*/  VIADD R71, R0, 0xb ;  /* 0x0000000b00477836 */ /* 0x000fd80000000000 */
[----:B------:R1:W-:Y:S01]  /*39af0*/  @P2 STG.E.U8 desc[UR20][R76.64], R92 ;  /* 0x0000005c4c002986 */ /* 0x0003e2000c101114 */
[----:B0-----:R-:W-:Y:S01]  /*39b00*/  ISETP.GE.AND P2, PT, R71, UR4, PT ;  /* 0x0000000447007c0c */ /* 0x001fe2000bf46270 */
[----:B------:R-:W0:Y:S02]  /*39b10*/  LDCU UR4, c[0x0][0x398] ;  /* 0x00007300ff0477ac */ /* 0x000e240008000800 */
[----:B-1----:R-:W2:Y:S01]  /*39b20*/  LDL.LU.64 R76, [R1+0x3d8] ;  /* 0x0003d800014c7983 */ /* 0x002ea20000300a00 */
[----:B0-----:R-:W-:Y:S01]  /*39b30*/  ISETP.LT.AND P5, PT, R67, UR4, !P5 ;  /* 0x0000000443007c0c */ /* 0x001fe2000efa1270 */
[----:B------:R-:W0:Y:S01]  /*39b40*/  LDCU UR4, c[0x0][0x39c] ;  /* 0x00007380ff0477ac */ /* 0x000e220008000800 */
[----:B------:R-:W-:Y:S02]  /*39b50*/  PRMT R71, R92, 0x9910, RZ ;  /* 0x000099105c477816 */ /* 0x000fe400000000ff */
[----:B------:R-:W2:Y:S02]  /*39b60*/  LDL.LU.64 R92, [R1+0x3d0] ;  /* 0x0003d000015c7983 */ /* 0x000ea40000300a00 */
[----:B------:R-:W-:Y:S01]  /*39b70*/  SHF.R.S32.HI R73, RZ, 0x8, R71 ;  /* 0x00000008ff497819 */ /* 0x000fe20000011447 */
[----:B------:R-:W-:-:S06]  /*39b80*/  VIADD R71, R0, 0xc ;  /* 0x0000000c00477836 */ /* 0x000fcc0000000000 */
[----:B-----5:R1:W-:Y:S01]  /*39b90*/  @P5 STG.E.U8 desc[UR20][R84.64], R70 ;  /* 0x0000004654005986 */ /* 0x0203e2000c101114 */
[----:B------:R-:W-:Y:S01]  /*39ba0*/  ISETP.LT.AND P5, PT, R66, UR6, !P0 ;  /* 0x0000000642007c0c */ /* 0x000fe2000c7a1270 */
[----:B------:R-:W5:Y:S01]  /*39bb0*/  LDCU UR6, c[0x0][0x398] ;  /* 0x00007300ff0677ac */ /* 0x000f620008000800 */
[----:B-1----:R-:W-:Y:S01]  /*39bc0*/  PRMT R70, R70, 0x9910, RZ ;  /* 0x0000991046467816 */ /* 0x002fe200000000ff */
[----:B------:R-:W3:Y:S10]  /*39bd0*/  LDL.LU.64 R84, [R1+0x3c8] ;  /* 0x0003c80001547983 */ /* 0x000ef40000300a00 */
[----:B----4-:R1:W-:Y:S01]  /*39be0*/  @P5 STG.E.U8 desc[UR20][R80.64], R73 ;  /* 0x0000004950005986 */ /* 0x0103e2000c101114 */
[----:B0-----:R-:W-:Y:S01]  /*39bf0*/  ISETP.GE.AND P5, PT, R71, UR4, PT ;  /* 0x0000000447007c0c */ /* 0x001fe2000bfa6270 */
[----:B------:R-:W0:Y:S01]  /*39c00*/  LDCU UR4, c[0x0][0x398] ;  /* 0x00007300ff0477ac */ /* 0x000e220008000800 */
[----:B------:R-:W-:Y:S01]  /*39c10*/  SHF.R.S32.HI R70, RZ, 0x8, R70 ;  /* 0x00000008ff467819 */ /* 0x000fe20000011446 */
[----:B-1----:R-:W4:Y:S01]  /*39c20*/  LDL.LU R80, [R1+0x47c] ;  /* 0x00047c0001507983 */ /* 0x002f220000300800 */
[----:B0-----:R-:W-:Y:S01]  /*39c30*/  ISETP.LT.AND P0, PT, R67, UR4, !P0 ;  /* 0x0000000443007c0c */ /* 0x001fe2000c701270 */
[----:B------:R-:W0:-:S12]  /*39c40*/  LDCU UR4, c[0x0][0x39c] ;  /* 0x00007380ff0477ac */ /* 0x000e180008000800 */
[----:B--2---:R1:W-:Y:S01]  /*39c50*/  @P0 STG.E.U8 desc[UR20][R88.64], R70 ;  /* 0x0000004658000986 */ /* 0x0043e2000c101114 */
[----:B-----5:R-:W-:Y:S01]  /*39c60*/  ISETP.LT.AND P0, PT, R66, UR6, !P3 ;  /* 0x0000000642007c0c */ /* 0x020fe2000df01270 */
[----:B------:R-:W2:Y:S02]  /*39c70*/  LDCU UR6, c[0x0][0x398] ;  /* 0x00007300ff0677ac */ /* 0x000ea40008000800 */
[----:B-1----:R-:W4:Y:S10]  /*39c80*/  LDL.LU.64 R88, [R1+0x3c0] ;  /* 0x0003c00001587983 */ /* 0x002f340000300a00 */
[----:B---3--:R1:W-:Y:S04]  /*39c90*/  @P0 STG.E.U8 desc[UR20][R68.64], R79 ;  /* 0x0000004f44000986 */ /* 0x0083e8000c101114 */
[----:B-1----:R-:W3:Y:S01]  /*39ca0*/  LDL.LU.64 R68, [R1+0xff8] ;  /* 0x000ff80001447983 */ /* 0x002ee20000300a00 */
[----:B------:R-:W-:-:S05]  /*39cb0*/  VIADD R70, R0, 0xd ;  /* 0x0000000d00467836 */ /* 0x000fca0000000000 */
[----:B0-----:R-:W-:Y:S01]  /*39cc0*/  ISETP.GE.AND P0, PT, R70, UR4, PT ;  /* 0x0000000446007c0c */ /* 0x001fe2000bf06270 */
[----:B------:R-:W0:Y:S01]  /*39cd0*/  LDCU UR4, c[0x0][0x398] ;  /* 0x00007300ff0477ac */ /* 0x000e220008000800 */
[----:B------:R-:W5:Y:S01]  /*39ce0*/  LDL.LU.64 R70, [R1+0x3b8] ;  /* 0x0003b80001467983 */ /* 0x000f620000300a00 */
[----:B0-----:R-:W-:Y:S01]  /*39cf0*/  ISETP.LT.AND P3, PT, R67, UR4, !P3 ;  /* 0x0000000443007c0c */ /* 0x001fe2000df61270 */
[----:B------:R-:W0:Y:S01]  /*39d00*/  LDCU UR4, c[0x0][0x39c] ;  /* 0x00007380ff0477ac */ /* 0x000e220008000800 */
[----:B------:R-:W-:-:S04]  /*39d10*/  PRMT R73, R79, 0x9910, RZ ;  /* 0x000099104f497816 */ /* 0x000fc800000000ff */
[----:B------:R-:W-:Y:S01]  /*39d20*/  SHF.R.S32.HI R79, RZ, 0x8, R73 ;  /* 0x00000008ff4f7819 */ /* 0x000fe20000011449 */
[----:B------:R-:W-:-:S06]  /*39d30*/  VIADD R73, R0, 0xe ;  /* 0x0000000e00497836 */ /* 0x000fcc0000000000 */
[----:B---3--:R1:W-:Y:S04]  /*39d40*/  @P3 STG.E.U8 desc[UR20][R76.64], R69 ;  /* 0x000000454c003986 */ /* 0x0083e8000c101114 */
[----:B-1----:R-:W3:Y:S01]  /*39d50*/  LDL.LU.64 R76, [R1+0x3b0] ;  /* 0x0003b000014c7983 */ /* 0x002ee20000300a00 */
[----:B--2---:R-:W-:Y:S01]  /*39d60*/  ISETP.LT.AND P3, PT, R66, UR6, !P4 ;  /* 0x0000000642007c0c */ /* 0x004fe2000e761270 */
[----:B------:R-:W1:-:S12]  /*39d70*/  LDCU UR6, c[0x0][0x398] ;  /* 0x00007300ff0677ac */ /* 0x000e580008000800 */
[----:B------:R2:W-:Y:S04]  /*39d80*/  @P3 STG.E.U8 desc[UR20][R92.64], R79 ;  /* 0x0000004f5c003986 */ /* 0x0005e8000c101114 */
[----:B--2---:R-:W2:Y:S01]  /*39d90*/  LDL.LU.64 R92, [R1+0x3a8] ;  /* 0x0003a800015c7983 */ /* 0x004ea20000300a00 */
[----:B0-----:R-:W-:Y:S01]  /*39da0*/  ISETP.GE.AND P3, PT, R73, UR4, PT ;  /* 0x0000000449007c0c */ /* 0x001fe2000bf66270 */
[----:B------:R-:W0:Y:S01]  /*39db0*/  LDCU UR4, c[0x0][0x398] ;  /* 0x00007300ff0477ac */ /* 0x000e220008000800 */
[----:B------:R-:W-:-:S04]  /*39dc0*/  PRMT R69, R69, 0x9910, RZ ;  /* 0x0000991045457816 */ /* 0x000fc800000000ff */
[----:B------:R-:W-:Y:S02]  /*39dd0*/  SHF.R.S32.HI R69, RZ, 0x8, R69 ;  /* 0x00000008ff457819 */ /* 0x000fe40000011445 */
[----:B0-----:R-:W-:Y:S01]  /*39de0*/  ISETP.LT.AND P4, PT, R67, UR4, !P4 ;  /* 0x0000000443007c0c */ /* 0x001fe2000e781270 */
[----:B------:R-:W0:-:S12]  /*39df0*/  LDCU UR4, c[0x0][0x39c] ;  /* 0x00007380ff0477ac */ /* 0x000e180008000800 */
[----:B------:R0:W-:Y:S01]  /*39e00*/  @P4 STG.E.U8 desc[UR20][R84.64], R69 ;  /* 0x0000004554004986 */ /* 0x0001e2000c101114 */
[----:B-1----:R-:W-:Y:S01]  /*39e10*/  ISETP.LT.AND P4, PT, R66, UR6, !P6 ;  /* 0x0000000642007c0c */ /* 0x002fe2000f781270 */
[----:B------:R-:W1:Y:S01]  /*39e20*/  LDCU UR6, c[0x0][0x398] ;  /* 0x00007300ff0677ac */ /* 0x000e620008000800 */
[----:B0-----:R-:W-:Y:S01]  /*39e30*/  VIADD R69, R0, 0xf ;  /* 0x0000000f00457836 */ /* 0x001fe20000000000 */
[----:B------:R-:W2:Y:S10]  /*39e40*/  LDL.LU.64 R84, [R1+0x3a0] ;  /* 0x0003a00001547983 */ /* 0x000eb40000300a00 */
[----:B----4-:R0:W-:Y:S01]  /*39e50*/  @P4 STG.E.U8 desc[UR20][R88.64], R80 ;  /* 0x0000005058004986 */ /* 0x0101e2000c101114 */
[----:B------:R-:W-:Y:S01]  /*39e60*/  ISETP.GE.AND P4, PT, R69, UR4, PT ;  /* 0x0000000445007c0c */ /* 0x000fe2000bf86270 */
[----:B------:R-:W4:Y:S02]  /*39e70*/  LDCU UR4, c[0x0][0x398] ;  /* 0x00007300ff0477ac */ /* 0x000f240008000800 */
[----:B0-----:R-:W2:Y:S01]  /*39e80*/  LDL.LU.64 R88, [R1+0x398] ;  /* 0x0003980001587983 */ /* 0x001ea20000300a00 */
[----:B----4-:R-:W-:Y:S01]  /*39e90*/  ISETP.LT.AND P6, PT, R67, UR4, !P6 ;  /* 0x0000000443007c0c */ /* 0x010fe2000f7c1270 */
[----:B------:R-:W0:Y:S01]  /*39ea0*/  LDCU UR4, c[0x0][0x39c] ;  /* 0x00007380ff0477ac */ /* 0x000e220008000800 */
[----:B------:R-:W-:-:S11]  /*39eb0*/  PRMT R69, R80, 0x9910, RZ ;  /* 0x0000991050457816 */ /* 0x000fd600000000ff */
[----:B-----5:R4:W-:Y:S01]  /*39ec0*/  @P6 STG.E.U8 desc[UR20][R70.64], R68 ;  /* 0x0000004446006986 */ /* 0x0209e2000c101114 */
[----:B-1----:R-:W-:Y:S01]  /*39ed0*/  ISETP.LT.AND P6, PT, R66, UR6, !P2 ;  /* 0x0000000642007c0c */ /* 0x002fe2000d7c1270 */
[----:B------:R-:W1:Y:S01]  /*39ee0*/  LDCU UR6, c[0x0][0x398] ;  /* 0x00007300ff0677ac */ /* 0x000e620008000800 */
[----:B------:R-:W-:Y:S01]  /*39ef0*/  SHF.R.S32.HI R73, RZ, 0x8, R69 ;  /* 0x00000008ff497819 */ /* 0x000fe20000011445 */
[----:B------:R-:W-:Y:S01]  /*39f00*/  VIADD R69, R0, 0x10 ;  /* 0x0000001000457836 */ /* 0x000fe20000000000 */
[----:B----4-:R-:W-:Y:S01]  /*39f10*/  PRMT R68, R68, 0x9910, RZ ;  /* 0x0000991044447816 */ /* 0x010fe200000000ff */
[----:B------:R-:W4:Y:S03]  /*39f20*/  LDL.LU.64 R70, [R1+0xff0] ;  /* 0x000ff00001467983 */ /* 0x000f260000300a00 */
[----:B------:R-:W-:Y:S01]  /*39f30*/  SHF.R.S32.HI R68, RZ, 0x8, R68 ;  /* 0x00000008ff447819 */ /* 0x000fe20000011444 */
[----:B------:R-:W5:Y:S04]  /*39f40*/  LDL.LU.64 R80, [R1+0x390] ;  /* 0x0003900001507983 */ /* 0x000f680000300a00 */
[----:B---3--:R3:W-:Y:S01]  /*39f50*/  @P6 STG.E.U8 desc[UR20][R76.64], R73 ;  /* 0x000000494c006986 */ /* 0x0087e2000c101114 */
[----:B0-----:R-:W-:Y:S01]  /*39f60*/  ISETP.GE.AND P6, PT, R69, UR4, PT ;  /* 0x0000000445007c0c */ /* 0x001fe2000bfc6270 */
[----:B------:R-:W0:Y:S02]  /*39f70*/  LDCU UR4, c[0x0][0x398] ;  /* 0x00007300ff0477ac */ /* 0x000e240008000800 */
[----:B---3--:R-:W3:Y:S01]  /*39f80*/  LDL.LU.64 R76, [R1+0x388] ;  /* 0x00038800014c7983 */ /* 0x008ee20000300a00 */
[----:B0-----:R-:W-:Y:S01]  /*39f90*/  ISETP.LT.AND P2, PT, R67, UR4, !P2 ;  /* 0x0000000443007c0c */ /* 0x001fe2000d741270 */
[----:B------:R-:W0:-:S12]  /*39fa0*/  LDCU UR4, c[0x0][0x39c] ;  /* 0x00007380ff0477ac */ /* 0x000e180008000800 */
[----:B--2---:R2:W-:Y:S04]  /*39fb0*/  @P2 STG.E.U8 desc[UR20][R92.64], R68 ;  /* 0x000000445c002986 */ /* 0x0045e8000c101114 */
[----:B--2---:R-:W2:Y:S01]  /*39fc0*/  LDL.LU R93, [R1+0xfec] ;  /* 0x000fec00015d7983 */ /* 0x004ea20000300800 */
[----:B-1----:R-:W-:Y:S01]  /*39fd0*/  ISETP.LT.AND P2, PT, R66, UR6, !P5 ;  /* 0x0000000642007c0c */ /* 0x002fe2000ef41270 */
[----:B------:R-:W-:Y:S01]  /*39fe0*/  VIADD R73, R0, 0x11 ;  /* 0x0000001100497836 */ /* 0x000fe20000000000 */
[----:B------:R-:W1:Y:S01]  /*39ff0*/  LDCU UR6, c[0x0][0x398] ;  /* 0x00007300ff0677ac */ /* 0x000e620008000800 */
[----:B------:R-:W3:Y:S10]  /*3a000*/  LDL.LU.64 R68, [R1+0x380] ;  /* 0x0003800001447983 */ /* 0x000ef40000300a00 */
[----:B--2---:R2:W-:Y:S01]  /*3a010*/  @P2 STG.E.U8 desc[UR20][R84.64], R93 ;  /* 0x0000005d54002986 */ /* 0x0045e2000c101114 */
[----:B0-----:R-:W-:Y:S01]  /*3a020*/  ISETP.GE.AND P2, PT, R73, UR4, PT ;  /* 0x0000000449007c0c */ /* 0x001fe2000bf46270 */
[----:B------:R-:W0:Y:S02]  /*3a030*/  LDCU UR4, c[0x0][0x398] ;  /* 0x00007300ff0477ac */ /* 0x000e240008000800 */
[----:B--2---:R-:W2:Y:S01]  /*3a040*/  LDL.LU.64 R84, [R1+0x378] ;  /* 0x0003780001547983 */ /* 0x004ea20000300a00 */
[----:B0-----:R-:W-:Y:S01]  /*3a050*/  ISETP.LT.AND P5, PT, R67, UR4, !P5 ;  /* 0x0000000443007c0c */ /* 0x001fe2000efa1270 */
[----:B------:R-:W0:-:S12]  /*3a060*/  LDCU UR4, c[0x0][0x39c] ;  /* 0x00007380ff0477ac */ /* 0x000e180008000800 */
[----:B------:R0:W-:Y:S04]  /*3a070*/  @P5 STG.E.U8 desc[UR20][R88.64], R72 ;  /* 0x0000004858005986 */ /* 0x0001e8000c101114 */
[----:B0-----:R-:W2:Y:S01]  /*3a080*/  LDL.LU R89, [R1+0xfe8] ;  /* 0x000fe80001597983 */ /* 0x001ea20000300800 */
[----:B------:R-:W-:-:S03]  /*3a090*/  PRMT R73, R93, 0x9910, RZ ;  /* 0x000099105d497816 */ /* 0x000fc600000000ff */
[----:B------:R-:W4:Y:S01]  /*3a0a0*/  LDL.LU.64 R92, [R1+0x370] ;  /* 0x00037000015c7983 */ /* 0x000f220000300a00 */
[----:B-1----:R-:W-:Y:S01]  /*3a0b0*/  ISETP.LT.AND P5, PT, R66, UR6, !P0 ;  /* 0x0000000642007c0c */ /* 0x002fe2000c7a1270 */
[----:B------:R-:W0:Y:S01]  /*3a0c0*/  LDCU UR6, c[0x0][0x398] ;  /* 0x00007300ff0677ac */ /* 0x000e220008000800 */
[----:B------:R-:W-:Y:S01]  /*3a0d0*/  SHF.R.S32.HI R79, RZ, 0x8, R73 ;  /* 0x00000008ff4f7819 */ /* 0x000fe20000011449 */
[----:B------:R-:W-:-:S10]  /*3a0e0*/  VIADD R73, R0, 0x12 ;  /* 0x0000001200497836 */ /* 0x000fd40000000000 */
[----:B-----5:R1:W-:Y:S01]  /*3a0f0*/  @P5 STG.E.U8 desc[UR20][R80.64], R79 ;  /* 0x0000004f50005986 */ /* 0x0203e2000c101114 */
[----:B------:R-:W-:Y:S01]  /*3a100*/  ISETP.GE.AND P5, PT, R73, UR4, PT ;  /* 0x0000000449007c0c */ /* 0x000fe2000bfa6270 */
[----:B------:R-:W5:Y:S01]  /*3a110*/  LDCU UR4, c[0x0][0x398] ;  /* 0x00007300ff0477ac */ /* 0x000f620008000800 */
[----:B------:R-:W-:-:S04]  /*3a120*/  PRMT R72, R72, 0x9910, RZ ;  /* 0x0000991048487816 */ /* 0x000fc800000000ff */
[----:B------:R-:W-:Y:S01]  /*3a130*/  SHF.R.S32.HI R72, RZ, 0x8, R72 ;  /* 0x00000008ff487819 */ /* 0x000fe20000011448 */
[----:B-1----:R-:W4:Y:S01]  /*3a140*/  LDL.LU.64 R80, [R1+0x368] ;  /* 0x0003680001507983 */ /* 0x002f220000300a00 */
[----:B-----5:R-:W-:Y:S01]  /*3a150*/  ISETP.LT.AND P0, PT, R67, UR4, !P0 ;  /* 0x0000000443007c0c */ /* 0x020fe2000c701270 */
[----:B------:R-:W1:-:S12]  /*3a160*/  LDCU UR4, c[0x0][0x39c] ;  /* 0x00007380ff0477ac */ /* 0x000e580008000800 */
[----:B---3--:R3:W-:Y:S01]  /*3a170*/  @P0 STG.E.U8 desc[UR20][R76.64], R72 ;  /* 0x000000484c000986 */ /* 0x0087e2000c101114 */
[----:B0-----:R-:W-:Y:S01]  /*3a180*/  ISETP.LT.AND P0, PT, R66, UR6, !P3 ;  /* 0x0000000642007c0c */ /* 0x001fe2000df01270 */
[----:B------:R-:W0:Y:S01]  /*3a190*/  LDCU UR6, c[0x0][0x398] ;  /* 0x00007300ff0677ac */ /* 0x000e220008000800 */
[----:B---3--:R-:W-:Y:S01]  /*3a1a0*/  VIADD R72, R0, 0x13 ;  /* 0x0000001300487836 */ /* 0x008fe20000000000 */
[----:B------:R-:W3:Y:S10]  /*3a1b0*/  LDL.LU.64 R76, [R1+0x360] ;  /* 0x00036000014c7983 */ /* 0x000ef40000300a00 */
[----:B--2---:R2:W-:Y:S01]  /*3a1c0*/  @P0 STG.E.U8 desc[UR20][R68.64], R89 ;  /* 0x0000005944000986 */ /* 0x0045e2000c101114 */
[----:B-1----:R-:W-:Y:S01]  /*3a1d0*/  ISETP.GE.AND P0, PT, R72, UR4, PT ;  /* 0x0000000448007c0c */ /* 0x002fe2000bf06270 */
[----:B------:R-:W1:Y:S01]  /*3a1e0*/  LDCU UR4, c[0x0][0x398] ;  /* 0x00007300ff0477ac */ /* 0x000e620008000800 */
[----:B------:R-:W-:Y:S01]  /*3a1f0*/  PRMT R79, R89, 0x9910, RZ ;  /* 0x00009910594f7816 */ /* 0x000fe200000000ff */
[----:B--2---:R-:W2:Y:S04]  /*3a200*/  LDL.LU.64 R68, [R1+0xfe0] ;  /* 0x000fe00001447983 */ /* 0x004ea80000300a00 */
[----:B------:R-:W5:Y:S01]  /*3a210*/  LDL.LU.64 R72, [R1+0x358] ;  /* 0x0003580001487983 */ /* 0x000f620000300a00 */
[----:B-1----:R-:W-:-:S03]  /*3a220*/  ISETP.LT.AND P3, PT, R67, UR4, !P3 ;  /* 0x0000000443007c0c */ /* 0x002fc6000df61270 */
[----:B------:R-:W2:Y:S01]  /*3a230*/  LDL.LU.64 R88, [R1+0x350] ;  /* 0x0003500001587983 */ /* 0x000ea20000300a00 */
[----:B------:R-:W1:Y:S09]  /*3a240*/  LDCU UR4, c[0x0][0x39c] ;  /* 0x00007380ff0477ac */ /* 0x000e720008000800 */
[----:B------:R1:W-:Y:S01]  /*3a250*/  @P3 STG.E.U8 desc[UR20][R84.64], R78 ;  /* 0x0000004e54003986 */ /* 0x0003e2000c101114 */
[----:B0-----:R-:W-:Y:S01]  /*3a260*/  ISETP.LT.AND P3, PT, R66, UR6, !P4 ;  /* 0x0000000642007c0c */ /* 0x001fe2000e761270 */
[----:B------:R-:W0:Y:S01]  /*3a270*/  LDCU UR6, c[0x0][0x398] ;  /* 0x00007300ff0677ac */ /* 0x000e220008000800 */
[----:B-1----:R-:W-:-:S11]  /*3a280*/  SHF.R.S32.HI R84, RZ, 0x8, R79 ;  /* 0x00000008ff547819 */ /* 0x002fd6000001144f */
[----:B----4-:R1:W-:Y:S04]  /*3a290*/  @P3 STG.E.U8 desc[UR20][R92.64], R84 ;  /* 0x000000545c003986 */ /* 0x0103e8000c101114 */
[----:B-1----:R-:W3:Y:S01]  /*3a2a0*/  LDL.LU R92, [R1+0xfd8] ;  /* 0x000fd800015c7983 */ /* 0x002ee20000300800 */
[----:B------:R-:W-:Y:S01]  /*3a2b0*/  VIADD R79, R0, 0x14 ;  /* 0x00000014004f7836 */ /* 0x000fe20000000000 */
[----:B------:R-:W-:Y:S02]  /*3a2c0*/  PRMT R78, R78, 0x9910, RZ ;  /* 0x000099104e4e7816 */ /* 0x000fe400000000ff */
[----:B------:R-:W4:Y:S02]  /*3a2d0*/  LDL.LU.64 R84, [R1+0x348] ;  /* 0x0003480001547983 */ /* 0x000f240000300a00 */
[----:B------:R-:W-:Y:S01]  /*3a2e0*/  ISETP.GE.AND P3, PT, R79, UR4, PT ;  /* 0x000000044f007c0c */ /* 0x000fe2000bf66270 */
[----:B------:R-:W1:Y:S01]  /*3a2f0*/  LDCU UR4, c[0x0][0x398] ;  /* 0x00007300ff0477ac */ /* 0x000e620008000800 */
[----:B------:R-:W-:-:S02]  /*3a300*/  SHF.R.S32.HI R78, RZ, 0x8, R78 ;  /* 0x00000008ff4e7819 */ /* 0x000fc4000001144e */
[----:B-1----:R-:W-:Y:S01]  /*3a310*/  ISETP.LT.AND P4, PT, R67, UR4, !P4 ;  /* 0x0000000443007c0c */ /* 0x002fe2000e781270 */
[----:B------:R-:W1:-:S12]  /*3a320*/  LDCU UR4, c[0x0][0x39c] ;  /* 0x00007380ff0477ac */ /* 0x000e580008000800 */
[----:B------:R1:W-:Y:S01]  /*3a330*/  @P4 STG.E.U8 desc[UR20][R80.64], R78 ;  /* 0x0000004e50004986 */ /* 0x0003e2000c101114 */
[----:B0-----:R-:W-:Y:S01]  /*3a340*/  ISETP.LT.AND P4, PT, R66, UR6, !P6 ;  /* 0x0000000642007c0c */ /* 0x001fe2000f781270 */
[----:B------:R-:W0:Y:S01]  /*3a350*/  LDCU UR6, c[0x0][0x398] ;  /* 0x00007300ff0677ac */ /* 0x000e220008000800 */
[----:B-1----:R-:W-:Y:S01]  /*3a360*/  VIADD R80, R0, 0x15 ;  /* 0x0000001500507836 */ /* 0x002fe20000000000 */
[----:B------:R-:W2:Y:S10]  /*3a370*/  LDL.LU.64 R78, [R1+0x340] ;  /* 0x00034000014e7983 */ /* 0x000eb40000300a00 */
[----:B---3--:R1:W-:Y:S01]  /*3a380*/  @P4 STG.E.U8 desc[UR20][R76.64], R92 ;  /* 0x0000005c4c004986 */ /* 0x0083e2000c101114 */
[----:B------:R-:W-:Y:S01]  /*3a390*/  ISETP.GE.AND P4, PT, R80, UR4, PT ;  /* 0x0000000450007c0c */ /* 0x000fe2000bf86270 */
[----:B------:R-:W3:Y:S02]  /*3a3a0*/  LDCU UR4, c[0x0][0x398] ;  /* 0x00007300ff0477ac */ /* 0x000ee40008000800 */
[----:B-1----:R-:W4:Y:S04]  /*3a3b0*/  LDL.LU.64 R76, [R1+0xfd0] ;  /* 0x000fd000014c7983 */ /* 0x002f280000300a00 */
[----:B------:R-:W4:Y:S01]  /*3a3c0*/  LDL.LU.64 R80, [R1+0x338] ;  /* 0x0003380001507983 */ /* 0x000f220000300a00 */
[----:B---3--:R-:W-:Y:S01]  /*3a3d0*/  ISETP.LT.AND P6, PT, R67, UR4, !P6 ;  /* 0x0000000443007c0c */ /* 0x008fe2000f7c1270 */
[----:B------:R-:W1:-:S12]  /*3a3e0*/  LDCU UR4, c[0x0][0x39c] ;  /* 0x00007380ff0477ac */ /* 0x000e580008000800 */
[----:B-----5:R3:W-:Y:S01]  /*3a3f0*/  @P6 STG.E.U8 desc[UR20][R72.64], R3 ;  /* 0x0000000348006986 */ /* 0x0207e2000c101114 */
[----:B0-----:R-:W-:Y:S01]  /*3a400*/  ISETP.LT.AND P6, PT, R66, UR6, !P2 ;  /* 0x0000000642007c0c */ /* 0x001fe2000d7c1270 */
[----:B------:R-:W0:Y:S01]  /*3a410*/  LDCU UR6, c[0x0][0x398] ;  /* 0x00007300ff0677ac */ /* 0x000e220008000800 */
[----:B---3--:R-:W-:Y:S02]  /*3a420*/  PRMT R72, R92, 0x9910, RZ ;  /* 0x000099105c487816 */ /* 0x008fe400000000ff */
[----:B------:R-:W3:Y:S02]  /*3a430*/  LDL.LU.64 R92, [R1+0x330] ;  /* 0x00033000015c7983 */ /* 0x000ee40000300a00 */
[----:B------:R-:W-:-:S07]  /*3a440*/  SHF.R.S32.HI R73, RZ, 0x8, R72 ;  /* 0x00000008ff497819 */ /* 0x000fce0000011448 */
[----:B--2---:R2:W-:Y:S04]  /*3a450*/  @P6 STG.E.U8 desc[UR20][R88.64], R73 ;  /* 0x0000004958006986 */ /* 0x0045e8000c101114 */
[----:B--2---:R-:W2:Y:S01]  /*3a460*/  LDL.LU R88, [R1+0xfcc] ;  /* 0x000fcc0001587983 */ /* 0x004ea20000300800 */
[----:B------:R-:W-:-:S05]  /*3a470*/  VIADD R72, R0, 0x16 ;  /* 0x0000001600487836 */ /* 0x000fca0000000000 */
[----:B-1----:R-:W-:Y:S01]  /*3a480*/  ISETP.GE.AND P6, PT, R72, UR4, PT ;  /* 0x0000000448007c0c */ /* 0x002fe2000bfc6270 */
[----:B------:R-:W1:Y:S01]  /*3a490*/  LDCU UR4, c[0x0][0x398] ;  /* 0x00007300ff0477ac */ /* 0x000e620008000800 */
[----:B------:R-:W-:Y:S01]  /*3a4a0*/  PRMT R3, R3, 0x9910, RZ ;  /* 0x0000991003037816 */ /* 0x000fe200000000ff */
[----:B------:R-:W5:Y:S03]  /*3a4b0*/  LDL.LU.64 R72, [R1+0x328] ;  /* 0x0003280001487983 */ /* 0x000f660000300a00 */
[----:B------:R-:W-:Y:S02]  /*3a4c0*/  SHF.R.S32.HI R3, RZ, 0x8, R3 ;  /* 0x00000008ff037819 */ /* 0x000fe40000011403 */
[----:B-1----:R-:W-:Y:S01]  /*3a4d0*/  ISETP.LT.AND P2, PT, R67, UR4, !P2 ;  /* 0x0000000443007c0c */ /* 0x002fe2000d741270 */
[----:B------:R-:W1:-:S12]  /*3a4e0*/  LDCU UR4, c[0x0][0x39c] ;  /* 0x00007380ff0477ac */ /* 0x000e580008000800 */
[----:B----4-:R4:W-:Y:S01]  /*3a4f0*/  @P2 STG.E.U8 desc[UR20][R84.64], R3 ;  /* 0x0000000354002986 */ /* 0x0109e2000c101114 */
[----:B0-----:R-:W-:Y:S01]  /*3a500*/  ISETP.LT.AND P2, PT, R66, UR6, !P5 ;  /* 0x0000000642007c0c */ /* 0x001fe2000ef41270 */
[----:B------:R-:W0:Y:S01]  /*3a510*/  LDCU UR6, c[0x0][0x398] ;  /* 0x00007300ff0677ac */ /* 0x000e220008000800 */
[----:B----4-:R-:W-:Y:S01]  /*3a520*/  VIADD R3, R0, 0x17 ;  /* 0x0000001700037836 */ /* 0x010fe20000000000 */
[----:B------:R-:W4:Y:S10]  /*3a530*/  LDL.LU.64 R84, [R1+0x320] ;  /* 0x0003200001547983 */ /* 0x000f340000300a00 */
[----:B--2---:R2:W-:Y:S01]  /*3a540*/  @P2 STG.E.U8 desc[UR20][R78.64], R88 ;  /* 0x000000584e002986 */ /* 0x0045e2000c101114 */
[----:B-1----:R-:W-:Y:S01]  /*3a550*/  ISETP.GE.AND P2, PT, R3, UR4, PT ;  /* 0x0000000403007c0c */ /* 0x002fe2000bf46270 */
[----:B------:R-:W1:Y:S02]  /*3a560*/  LDCU UR4, c[0x0][0x398] ;  /* 0x00007300ff0477ac */ /* 0x000e640008000800 */
[----:B--2---:R-:W2:Y:S01]  /*3a570*/  LDL.LU.64 R78, [R1+0x318] ;  /* 0x00031800014e7983 */ /* 0x004ea20000300a00 */
[----:B-1----:R-:W-:Y:S01]  /*3a580*/  ISETP.LT.AND P5, PT, R67, UR4, !P5 ;  /* 0x0000000443007c0c */ /* 0x002fe2000efa1270 */
[----:B------:R-:W1:-:S12]  /*3a590*/  LDCU UR4, c[0x0][0x39c] ;  /* 0x00007380ff0477ac */ /* 0x000e580008000800 */
[----:B------:R0:W-:Y:S04]  /*3a5a0*/  @P5 STG.E.U8 desc[UR20][R80.64], R2 ;  /* 0x0000000250005986 */ /* 0x0001e8000c101114 */
[----:B0-----:R-:W4:Y:S01]  /*3a5b0*/  LDL.LU R81, [R1+0xfc8] ;  /* 0x000fc80001517983 */ /* 0x001f220000300800 */
[----:B------:R-:W-:-:S03]  /*3a5c0*/  PRMT R3, R88, 0x9910, RZ ;  /* 0x0000991058037816 */ /* 0x000fc600000000ff */
[----:B------:R-:W2:Y:S01]  /*3a5d0*/  LDL.LU.64 R88, [R1+0x310] ;  /* 0x0003100001587983 */ /* 0x000ea20000300a00 */
[----:B------:R-:W-:Y:S01]  /*3a5e0*/  ISETP.LT.AND P5, PT, R66, UR6, !P0 ;  /* 0x0000000642007c0c */ /* 0x000fe2000c7a1270 */
[----:B------:R-:W0:Y:S01]  /*3a5f0*/  LDCU UR6, c[0x0][0x398] ;  /* 0x00007300ff0677ac */ /* 0x000e220008000800 */
[----:B------:R-:W-:-:S11]  /*3a600*/  SHF.R.S32.HI R80, RZ, 0x8, R3 ;  /* 0x00000008ff507819 */ /* 0x000fd60000011403 */
[----:B---3--:R3:W-:Y:S04]  /*3a610*/  @P5 STG.E.U8 desc[UR20][R92.64], R80 ;  /* 0x000000505c005986 */ /* 0x0087e8000c101114 */
[----:B---3--:R-:W3:Y:S01]  /*3a620*/  LDL.LU.64 R92, [R1+0x308] ;  /* 0x00030800015c7983 */ /* 0x008ee20000300a00 */
[----:B------:R-:W-:-:S05]  /*3a630*/  VIADD R3, R0, 0x18 ;  /* 0x0000001800037836 */ /* 0x000fca0000000000 */
[----:B-1----:R-:W-:Y:S01]  /*3a640*/  ISETP.GE.AND P5, PT, R3, UR4, PT ;  /* 0x0000000403007c0c */ /* 0x002fe2000bfa6270 */
[----:B------:R-:W1:Y:S01]  /*3a650*/  LDCU UR4, c[0x0][0x398] ;  /* 0x00007300ff0477ac */ /* 0x000e620008000800 */
[----:B------:R-:W-:-:S04]  /*3a660*/  PRMT R2, R2, 0x9910, RZ ;  /* 0x0000991002027816 */ /* 0x000fc800000000ff */
[----:B------:R-:W-:Y:S02]  /*3a670*/  SHF.R.S32.HI R2, RZ, 0x8, R2 ;  /* 0x00000008ff027819 */ /* 0x000fe40000011402 */
[----:B-1----:R-:W-:Y:S01]  /*3a680*/  ISETP.LT.AND P0, PT, R67, UR4, !P0 ;  /* 0x0000000443007c0c */ /* 0x002fe2000c701270 */
[----:B------:R-:W1:-:S12]  /*3a690*/  LDCU UR4, c[0x0][0x39c] ;  /* 0x00007380ff0477ac */ /* 0x000e580008000800 */
[----:B-----5:R5:W-:Y:S01]  /*3a6a0*/  @P0 STG.E.U8 desc[UR20][R72.64], R2 ;  /* 0x0000000248000986 */ /* 0x020be2000c101114 */
[----:B0-----:R-:W-:Y:S01]  /*3a6b0*/  ISETP.LT.AND P0, PT, R66, UR6, !P3 ;  /* 0x0000000642007c0c */ /* 0x001fe2000df01270 */
[----:B------:R-:W0:Y:S02]  /*3a6c0*/  LDCU UR6, c[0x0][0x398] ;  /* 0x00007300ff0677ac */ /* 0x000e240008000800 */
[----:B-----5:R-:W5:Y:S01]  /*3a6d0*/  LDL.LU.64 R72, [R1+0x300] ;  /* 0x0003000001487983 */ /* 0x020f620000300a00 */
[----:B------:R-:W-:-:S09]  /*3a6e0*/  VIADD R2, R0, 0x19 ;  /* 0x0000001900027836 */ /* 0x000fd20000000000 */
[----:B----4-:R4:W-:Y:S04]  /*3a6f0*/  @P0 STG.E.U8 desc[UR20][R84.64], R81 ;  /* 0x0000005154000986 */ /* 0x0109e8000c101114 */
[----:B----4-:R-:W5:Y:S01]  /*3a700*/  LDL.LU.64 R84, [R1+0xfc0] ;  /* 0x000fc00001547983 */ /* 0x010f620000300a00 */
[----:B-1----:R-:W-:Y:S01]  /*3a710*/  ISETP.GE.AND P0, PT, R2, UR4, PT ;  /* 0x0000000402007c0c */ /* 0x002fe2000bf06270 */
[----:B------:R-:W1:Y:S02]  /*3a720*/  LDCU UR4, c[0x0][0x398] ;  /* 0x00007300ff0477ac */ /* 0x000e640008000800 */
[----:B------:R-:W4:Y:S01]  /*3a730*/  LDL.LU.64 R2, [R1+0x2f8] ;  /* 0x0002f80001027983 */ /* 0x000f220000300a00 */
[----:B-1----:R-:W-:Y:S01]  /*3a740*/  ISETP.LT.AND P3, PT, R67, UR4, !P3 ;  /* 0x0000000443007c0c */ /* 0x002fe2000df61270 */
[----:B------:R-:W1:-:S12]  /*3a750*/  LDCU UR4, c[0x0][0x39c] ;  /* 0x00007380ff0477ac */ /* 0x000e580008000800 */
[----:B--2---:R2:W-:Y:S04]  /*3a760*/  @P3 STG.E.U8 desc[UR20][R78.64], R86 ;  /* 0x000000564e003986 */ /* 0x0045e8000c101114 */
[----:B--2---:R-:W2:Y:S01]  /*3a770*/  LDL.LU.64 R78, [R1+0x2f0] ;  /* 0x0002f000014e7983 */ /* 0x004ea20000300a00 */
[----:B0-----:R-:W-:Y:S01]  /*3a780*/  ISETP.LT.AND P3, PT, R66, UR6, !P4 ;  /* 0x0000000642007c0c */ /* 0x001fe2000e761270 */
[----:B------:R-:W0:Y:S01]  /*3a790*/  LDCU UR6, c[0x0][0x398] ;  /* 0x00007300ff0677ac */ /* 0x000e220008000800 */
[----:B------:R-:W-:-:S04]  /*3a7a0*/  PRMT R80, R81, 0x9910, RZ ;  /* 0x0000991051507816 */ /* 0x000fc800000000ff */
[----:B------:R-:W-:Y:S01]  /*3a7b0*/  SHF.R.S32.HI R81, RZ, 0x8, R80 ;  /* 0x00000008ff517819 */ /* 0x000fe20000011450 */
[----:B------:R-:W-:-:S06]  /*3a7c0*/  VIADD R80, R0, 0x1a ;  /* 0x0000001a00507836 */ /* 0x000fcc0000000000 */
[----:B------:R0:W-:Y:S01]  /*3a7d0*/  @P3 STG.E.U8 desc[UR20][R88.64], R81 ;  /* 0x0000005158003986 */ /* 0x0001e2000c101114 */
[----:B-1----:R-:W-:Y:S01]  /*3a7e0*/  ISETP.GE.AND P3, PT, R80, UR4, PT ;  /* 0x0000000450007c0c */ /* 0x002fe2000bf66270 */
[----:B------:R-:W1:Y:S02]  /*3a7f0*/  LDCU UR4, c[0x0][0x398] ;  /* 0x00007300ff0477ac */ /* 0x000e640008000800 */
[----:B0-----:R-:W2:Y:S04]  /*3a800*/  LDL.LU.64 R80, [R1+0x2e8] ;  /* 0x0002e80001507983 */ /* 0x001ea80000300a00 */
[----:B------:R-:W2:Y:S01]  /*3a810*/  LDL.LU.64 R88, [R1+0x2e0] ;  /* 0x0002e00001587983 */ /* 0x000ea20000300a00 */
[----:B-1----:R-:W-:Y:S01]  /*3a820*/  ISETP.LT.AND P4, PT, R67, UR4, !P4 ;  /* 0x0000000443007c0c */ /* 0x002fe2000e781270 */
[----:B------:R-:W0:Y:S01]  /*3a830*/  LDCU UR4, c[0x0][0x39c] ;  /* 0x00007380ff0477ac */ /* 0x000e220008000800 */
[----:B------:R-:W-:-:S04]  /*3a840*/  PRMT R86, R86, 0x9910, RZ ;  /* 0x0000991056567816 */ /* 0x000fc800000000ff */
[----:B------:R-:W-:-:S07]  /*3a850*/  SHF.R.S32.HI R86, RZ, 0x8, R86 ;  /* 0x00000008ff567819 */ /* 0x000fce0000011456 */
[----:B---3--:R1:W-:Y:S04]  /*3a860*/  @P4 STG.E.U8 desc[UR20][R92.64], R86 ;  /* 0x000000565c004986 */ /* 0x0083e8000c101114 */
[----:B-1----:R-:W3:Y:S01]  /*3a870*/  LDL.LU.64 R92, [R1+0x2d8] ;  /* 0x0002d800015c7983 */ /* 0x002ee20000300a00 */
[----:B------:R-:W-:Y:S01]  /*3a880*/  ISETP.LT.AND P4, PT, R66, UR6, !P6 ;  /* 0x0000000642007c0c */ /* 0x000fe2000f781270 */
[----:B------:R-:W-:Y:S01]  /*3a890*/  VIADD R86, R0, 0x1b ;  /* 0x0000001b00567836 */ /* 0x000fe20000000000 */
[----:B------:R-:W1:Y:S11]  /*3a8a0*/  LDCU UR6, c[0x0][0x398] ;  /* 0x00007300ff0677ac */ /* 0x000e760008000800 */
[----:B-----5:R5:W-:Y:S01]  /*3a8b0*/  @P4 STG.E.U8 desc[UR20][R72.64], R84 ;  /* 0x0000005448004986 */ /* 0x020be2000c101114 */
[----:B0-----:R-:W-:Y:S01]  /*3a8c0*/  ISETP.GE.AND P4, PT, R86, UR4, PT ;  /* 0x0000000456007c0c */ /* 0x001fe2000bf86270 */
[----:B------:R-:W0:Y:S01]  /*3a8d0*/  LDCU UR4, c[0x0][0x398] ;  /* 0x00007300ff0477ac */ /* 0x000e220008000800 */
[----:B-----5:R-:W-:Y:S01]  /*3a8e0*/  PRMT R84, R84, 0x9910, RZ ;  /* 0x0000991054547816 */ /* 0x020fe200000000ff */
[----:B------:R-:W5:Y:S01]  /*3a8f0*/  LDL.LU.64 R72, [R1+0xfb8] ;  /* 0x000fb80001487983 */ /* 0x000f620000300a00 */
[----:B0-----:R-:W-:Y:S01]  /*3a900*/  ISETP.LT.AND P6, PT, R67, UR4, !P6 ;  /* 0x0000000443007c0c */ /* 0x001fe2000f7c1270 */
[----:B------:R-:W0:Y:S01]  /*3a910*/  LDCU UR4, c[0x0][0x39c] ;  /* 0x00007380ff0477ac */ /* 0x000e220008000800 */
[----:B------:R-:W-:Y:S01]  /*3a920*/  SHF.R.S32.HI R84, RZ, 0x8, R84 ;  /* 0x00000008ff547819 */ /* 0x000fe20000011454 */
[----:B------:R-:W-:-:S10]  /*3a930*/  VIADD R86, R0, 0x1c ;  /* 0x0000001c00567836 */ /* 0x000fd40000000000 */
[----:B----4-:R4:W-:Y:S01]  /*3a940*/  @P6 STG.E.U8 desc[UR20][R2.64], R90 ;  /* 0x0000005a02006986 */ /* 0x0109e2000c101114 */
[----:B-1----:R-:W-:Y:S01]  /*3a950*/  ISETP.LT.AND P6, PT, R66, UR6, !P2 ;  /* 0x0000000642007c0c */ /* 0x002fe2000d7c1270 */
[----:B------:R-:W1:Y:S01]  /*3a960*/  LDCU UR6, c[0x0][0x398] ;  /* 0x00007300ff0677ac */ /* 0x000e620008000800 */
[----:B----4-:R-:W-:Y:S01]  /*3a970*/  PRMT R90, R90, 0x9910, RZ ;  /* 0x000099105a5a7816 */ /* 0x010fe200000000ff */
[----:B------:R-:W4:Y:S10]  /*3a980*/  LDL.LU.64 R2, [R1+0xfb0] ;  /* 0x000fb00001027983 */ /* 0x000f340000300a00 */
[----:B--2---:R2:W-:Y:S01]  /*3a990*/  @P6 STG.E.U8 desc[UR20][R78.64], R84 ;  /* 0x000000544e006986 */ /* 0x0045e2000c101114 */
[----:B0-----:R-:W-:Y:S01]  /*3a9a0*/  ISETP.GE.AND P6, PT, R86, UR4, PT ;  /* 0x0000000456007c0c */ /* 0x001fe2000bfc6270 */
[----:B------:R-:W0:Y:S01]  /*3a9b0*/  LDCU UR4, c[0x0][0x398] ;  /* 0x00007300ff0477ac */ /* 0x000e220008000800 */
[----:B------:R-:W-:Y:S01]  /*3a9c0*/  SHF.R.S32.HI R90, RZ, 0x8, R90 ;  /* 0x00000008ff5a7819 */ /* 0x000fe2000001145a */
[----:B--2---:R-:W2:Y:S04]  /*3a9d0*/  LDL.LU.64 R78, [R1+0xfa8] ;  /* 0x000fa800014e7983 */ /* 0x004ea80000300a00 */
[----:B------:R-:W2:Y:S01]  /*3a9e0*/  LDL.LU R84, [R1+0xfa4] ;  /* 0x000fa40001547983 */ /* 0x000ea20000300800 */
[C---:B0-----:R-:W-:Y:S01]  /*3a9f0*/  ISETP.LT.AND P2, PT, R67.reuse, UR4, !P2 ;  /* 0x0000000443007c0c */ /* 0x041fe2000d741270 */
[----:B------:R-:W0:Y:S02]  /*3aa00*/  LDCU UR4, c[0x0][0x39c] ;  /* 0x00007380ff0477ac */ /* 0x000e240008000800 */
[----:B------:R-:W2:Y:S10]  /*3aa10*/  LDL.LU R86, [R1+0xfa0] ;  /* 0x000fa00001567983 */ /* 0x000eb40000300800 */
[----:B------:R0:W-:Y:S01]  /*3aa20*/  @P2 STG.E.U8 desc[UR20][R80.64], R90 ;  /* 0x0000005a50002986 */ /* 0x0001e2000c101114 */
[----:B-1----:R-:W-:Y:S01]  /*3aa30*/  ISETP.LT.AND P2, PT, R66, UR6, !P5 ;  /* 0x0000000642007c0c */ /* 0x002fe2000ef41270 */
[----:B------:R-:W1:Y:S01]  /*3aa40*/  LDCU UR6, c[0x0][0x398] ;  /* 0x00007300ff0677ac */ /* 0x000e620008000800 */
[----:B0-----:R-:W-:Y:S01]  /*3aa50*/  VIADD R90, R0, 0x1d ;  /* 0x0000001d005a7836 */ /* 0x001fe20000000000 */
[----:B------:R-:W2:Y:S10]  /*3aa60*/  LDL.LU.64 R80, [R1+0xf98] ;  /* 0x000f980001507983 */ /* 0x000eb40000300a00 */
[----:B------:R0:W-:Y:S01]  /*3aa70*/  @P2 STG.E.U8 desc[UR20][R88.64], R91 ;  /* 0x0000005b58002986 */ /* 0x0001e2000c101114 */
[----:B------:R-:W-:Y:S01]  /*3aa80*/  ISETP.GE.AND P2, PT, R90, UR4, PT ;  /* 0x000000045a007c0c */ /* 0x000fe2000bf46270 */
[----:B------:R-:W1:Y:S02]  /*3aa90*/  LDCU UR4, c[0x0][0x398] ;  /* 0x00007300ff0477ac */ /* 0x000e640008000800 */
[----:B0-----:R-:W2:Y:S04]  /*3aaa0*/  LDL.LU.64 R88, [R1+0xf90] ;  /* 0x000f900001587983 */ /* 0x001ea80000300a00 */
[----:B------:R-:W2:Y:S01]  /*3aab0*/  LDL.LU R90, [R1+0xf88] ;  /* 0x000f8800015a7983 */ /* 0x000ea20000300800 */
[----:B-1----:R-:W-:Y:S01]  /*3aac0*/  ISETP.LT.AND P5, PT, R67, UR4, !P5 ;  /* 0x0000000443007c0c */ /* 0x002fe2000efa1270 */
[----:B------:R-:W0:-:S12]  /*3aad0*/  LDCU UR4, c[0x0][0x39c] ;  /* 0x00007380ff0477ac */ /* 0x000e180008000800 */
[----:B---3--:R1:W-:Y:S04]  /*3aae0*/  @P5 STG.E.U8 desc[UR20][R92.64], R87 ;  /* 0x000000575c005986 */ /* 0x0083e8000c101114 */
[----:B-1----:R-:W3:Y:S01]  /*3aaf0*/  LDL.LU.64 R92, [R1+0xf80] ;  /* 0x000f8000015c7983 */ /* 0x002ee20000300a00 */
[----:B------:R-:W-:Y:S01]  /*3ab00*/  ISETP.LT.AND P5, PT, R66, UR6, !P0 ;  /* 0x0000000642007c0c */ /* 0x000fe2000c7a1270 */
[----:B------:R-:W1:Y:S01]  /*3ab10*/  LDCU UR6, c[0x0][0x398] ;  /* 0x00007300ff0677ac */ /* 0x000e620008000800 */
[----:B------:R-:W-:-:S04]  /*3ab20*/  PRMT R91, R91, 0x9910, RZ ;  /* 0x000099105b5b7816 */ /* 0x000fc800000000ff */
[----:B------:R-:W-:-:S07]  /*3ab30*/  SHF.R.S32.HI R91, RZ, 0x8, R91 ;  /* 0x00000008ff5b7819 */ /* 0x000fce000001145b */
[----:B---3--:R3:W-:Y:S04]  /*3ab40*/  @P5 STG.E.U8 desc[UR20][R92.64], R91 ;  /* 0x0000005b5c005986 */ /* 0x0087e8000c101114 */
[----:B---3--:R-:W2:Y:S01]  /*3ab50*/  LDL.LU R91, [R1+0xf78] ;  /* 0x000f7800015b7983 */ /* 0x008ea20000300800 */
[----:B------:R-:W-:-:S03]  /*3ab60*/  PRMT R92, R87, 0x9910, RZ ;  /* 0x00009910575c7816 */ /* 0x000fc600000000ff */
[----:B------:R-:W3:Y:S01]  /*3ab70*/  LDL.LU R87, [R1+0xf74] ;  /* 0x000f740001577983 */ /* 0x000ee20000300800 */
[----:B------:R-:W-:-:S05]  /*3ab80*/  VIADD R93, R0, 0x1e ;  /* 0x0000001e005d7836 */ /* 0x000fca0000000000 */
[----:B0-----:R-:W-:Y:S01]  /*3ab90*/  ISETP.GE.AND P5, PT, R93, UR4, PT ;  /* 0x000000045d007c0c */ /* 0x001fe2000bfa6270 */
[----:B------:R-:W0:Y:S01]  /*3aba0*/  LDCU UR4, c[0x0][0x398] ;  /* 0x00007300ff0477ac */ /* 0x000e220008000800 */
[----:B------:R-:W-:Y:S02]  /*3abb0*/  SHF.R.S32.HI R92, RZ, 0x8, R92 ;  /* 0x00000008ff5c7819 */ /* 0x000fe4000001145c */
[----:B0-----:R-:W-:Y:S01]  /*3abc0*/  ISETP.LT.AND P0, PT, R67, UR4, !P0 ;  /* 0x0000000443007c0c */ /* 0x001fe2000c701270 */
[----:B------:R-:W0:-:S12]  /*3abd0*/  LDCU UR4, c[0x0][0x39c] ;  /* 0x00007380ff0477ac */ /* 0x000e180008000800 */
[----:B--2---:R2:W-:Y:S01]  /*3abe0*/  @P0 STG.E.U8 desc[UR20][R90.64], R92 ;  /* 0x0000005c5a000986 */ /* 0x0045e2000c101114 */
[----:B-1----:R-:W-:Y:S01]  /*3abf0*/  ISETP.LT.AND P0, PT, R66, UR6, !P3 ;  /* 0x0000000642007c0c */ /* 0x002fe2000df01270 */
[----:B------:R-:W1:Y:S01]  /*3ac00*/  LDCU UR6, c[0x0][0x398] ;  /* 0x00007300ff0677ac */ /* 0x000e620008000800 */
[----:B--2---:R-:W-:-:S11]  /*3ac10*/  VIADD R90, R0, 0x1f ;  /* 0x0000001f005a7836 */ /* 0x004fd60000000000 */
[----:B------:R-:W-:Y:S01]  /*3ac20*/  @P0 STG.E.U8 desc[UR20][R88.64], R85 ;  /* 0x0000005558000986 */ /* 0x000fe2000c101114 */
[----:B0-----:R-:W-:Y:S01]  /*3ac30*/  ISETP.GE.AND P0, PT, R90, UR4, PT ;  /* 0x000000045a007c0c */ /* 0x001fe2000bf06270 */
[----:B------:R-:W0:Y:S02]  /*3ac40*/  LDCU UR4, c[0x0][0x398] ;  /* 0x00007300ff0477ac */ /* 0x000e240008000800 */
[----:B0-----:R-:W-:Y:S01]  /*3ac50*/  ISETP.LT.AND P3, PT, R67, UR4, !P3 ;  /* 0x0000000443007c0c */ /* 0x001fe2000df61270 */
[----:B------:R-:W0:-:S12]  /*3ac60*/  LDCU UR4, c[0x0][0x39c] ;  /* 0x00007380ff0477ac */ /* 0x000e180008000800 */
[----:B---3--:R2:W-:Y:S02]  /*3ac70*/  @P3 STG.E.U8 desc[UR20][R86.64], R83 ;  /* 0x0000005356003986 */ /* 0x0085e4000c101114 */
[----:B--2---:R-:W-:Y:S02]  /*3ac80*/  PRMT R86, R85, 0x9910, RZ ;  /* 0x0000991055567816 */ /* 0x004fe400000000ff */
[----:B------:R-:W2:Y:S01]  /*3ac90*/  LDL.LU R85, [R1+0xf70] ;  /* 0x000f700001557983 */ /* 0x000ea20000300800 */
[----:B------:R-:W-:-:S03]  /*3aca0*/  PRMT R87, R83, 0x9910, RZ ;  /* 0x0000991053577816 */ /* 0x000fc600000000ff */
[----:B------:R-:W3:Y:S01]  /*3acb0*/  LDL.LU R83, [R1+0xf6c] ;  /* 0x000f6c0001537983 */ /* 0x000ee20000300800 */
[C---:B-1----:R-:W-:Y:S01]  /*3acc0*/  ISETP.LT.AND P3, PT, R66.reuse, UR6, !P4 ;  /* 0x0000000642007c0c */ /* 0x042fe2000e761270 */
[----:B------:R-:W1:Y:S01]  /*3acd0*/  LDCU UR6, c[0x0][0x39c] ;  /* 0x00007380ff0677ac */ /* 0x000e620008000800 */
[----:B------:R-:W-:Y:S01]  /*3ace0*/  SHF.R.S32.HI R86, RZ, 0x8, R86 ;  /* 0x00000008ff567819 */ /* 0x000fe20000011456 */
[----:B------:R-:W3:Y:S01]  /*3acf0*/  LDL.LU R92, [R1+0x78] ;  /* 0x00007800015c7983 */ /* 0x000ee20000300800 */
[C---:B------:R-:W-:Y:S01]  /*3ad00*/  ISETP.LT.AND P4, PT, R67.reuse, UR9, !P4 ;  /* 0x0000000943007c0c */ /* 0x040fe2000e781270 */
[----:B------:R-:W0:Y:S02]  /*3ad10*/  LDCU UR9, c[0x0][0x398] ;  /* 0x00007300ff0977ac */ /* 0x000e240008000800 */
[----:B------:R-:W3:Y:S04]  /*3ad20*/  LDL.LU R91, [R1+0x7c] ;  /* 0x00007c00015b7983 */ /* 0x000ee80000300800 */
[----:B------:R-:W3:Y:S04]  /*3ad30*/  LDL.LU R93, [R1+0x200] ;  /* 0x00020000015d7983 */ /* 0x000ee80000300800 */
[----:B------:R-:W5:Y:S04]  /*3ad40*/  LDL.LU R88, [R1+0x228] ;  /* 0x0002280001587983 */ /* 0x000f680000300800 */
[----:B--2---:R2:W-:Y:S01]  /*3ad50*/  @P3 STG.E.U8 desc[UR20][R84.64], R86 ;  /* 0x0000005654003986 */ /* 0x0045e2000c101114 */
[----:B------:R-:W-:Y:S01]  /*3ad60*/  ISETP.LT.AND P3, PT, R66, UR10, !P6 ;  /* 0x0000000a42007c0c */ /* 0x000fe2000f761270 */
[----:B------:R-:W0:Y:S01]  /*3ad70*/  LDCU UR10, c[0x0][0x398] ;  /* 0x00007300ff0a77ac */ /* 0x000e220008000800 */
[----:B------:R-:W-:Y:S01]  /*3ad80*/  ISETP.LT.AND P6, PT, R67, UR12, !P6 ;  /* 0x0000000c43007c0c */ /* 0x000fe2000f7c1270 */
[----:B------:R-:W0:Y:S01]  /*3ad90*/  LDCU UR12, c[0x0][0x398] ;  /* 0x00007300ff0c77ac */ /* 0x000e220008000800 */
[----:B--2---:R-:W-:-:S05]  /*3ada0*/  IMAD.MOV.U32 R85, RZ, RZ, R87 ;  /* 0x000000ffff557224 */ /* 0x004fca00078e0057 */
[----:B------:R-:W-:-:S05]  /*3adb0*/  SHF.R.S32.HI R85, RZ, 0x8, R85 ;  /* 0x00000008ff557819 */ /* 0x000fca0000011455 */
[----:B---3--:R-:W-:Y:S04]  /*3adc0*/  @P4 STG.E.U8 desc[UR20][R82.64], R85 ;  /* 0x0000005552004986 */ /* 0x008fe8000c101114 */
[----:B------:R2:W-:Y:S04]  /*3add0*/  @P3 STG.E.U8 desc[UR20][R80.64], R77 ;  /* 0x0000004d50003986 */ /* 0x0005e8000c101114 */
[----:B------:R3:W-:Y:S01]  /*3ade0*/  @P6 STG.E.U8 desc[UR20][R78.64], R75 ;  /* 0x0000004b4e006986 */ /* 0x0007e2000c101114 */
[----:B--2---:R-:W-:-:S03]  /*3adf0*/  PRMT R80, R77, 0x9910, RZ ;  /* 0x000099104d507816 */ /* 0x004fc600000000ff */
[----:B------:R-:W2:Y:S02]  /*3ae00*/  LDL.LU R77, [R1+0xf68] ;  /* 0x000f6800014d7983 */ /* 0x000ea40000300800 */
[----:B---3--:R-:W-:Y:S01]  /*3ae10*/  IMAD.MOV.U32 R79, RZ, RZ, R80 ;  /* 0x000000ffff4f7224 */ /* 0x008fe200078e0050 */
[----:B------:R-:W-:Y:S02]  /*3ae20*/  PRMT R80, R75, 0x9910, RZ ;  /* 0x000099104b507816 */ /* 0x000fe400000000ff */
[----:B------:R-:W3:Y:S01]  /*3ae30*/  LDL.LU R75, [R1+0xf64] ;  /* 0x000f6400014b7983 */ /* 0x000ee20000300800 */
[----:B------:R-:W-:Y:S01]  /*3ae40*/  ISETP.LT.AND P3, PT, R66, UR14, !P2 ;  /* 0x0000000e42007c0c */ /* 0x000fe2000d761270 */
[C---:B------:R-:W-:Y:S01]  /*3ae50*/  VIADD R84, R0.reuse, 0x20 ;  /* 0x0000002000547836 */ /* 0x040fe20000000000 */
[C---:B------:R-:W-:Y:S01]  /*3ae60*/  ISETP.LT.AND P2, PT, R67.reuse, UR16, !P2 ;  /* 0x0000001043007c0c */ /* 0x040fe2000d741270 */
[----:B------:R-:W3:Y:S01]  /*3ae70*/  LDL.LU R89, [R1+0x250] ;  /* 0x0002500001597983 */ /* 0x000ee20000300800 */
[----:B------:R-:W-:Y:S01]  /*3ae80*/  SHF.R.S32.HI R79, RZ, 0x8, R79 ;  /* 0x00000008ff4f7819 */ /* 0x000fe2000001144f */
[----:B------:R-:W-:Y:S01]  /*3ae90*/  VIADD R78, R0, 0x21 ;  /* 0x00000021004e7836 */ /* 0x000fe20000000000 */
[----:B0-----:R-:W-:Y:S01]  /*3aea0*/  ISETP.LT.AND P6, PT, R66, UR9, !P5 ;  /* 0x0000000942007c0c */ /* 0x001fe2000efc1270 */
[----:B------:R-:W0:Y:S01]  /*3aeb0*/  LDCU UR14, c[0x0][0x398] ;  /* 0x00007300ff0e77ac */ /* 0x000e220008000800 */
[----:B------:R-:W-:-:S02]  /*3aec0*/  ISETP.LT.AND P5, PT, R67, UR10, !P5 ;  /* 0x0000000a43007c0c */ /* 0x000fc4000efa1270 */
[----:B------:R-:W-:Y:S01]  /*3aed0*/  ISETP.GE.AND P4, PT, R84, UR4, PT ;  /* 0x0000000454007c0c */ /* 0x000fe2000bf86270 */
[----:B------:R-:W0:Y:S01]  /*3aee0*/  LDCU UR4, c[0x0][0x39c] ;  /* 0x00007380ff0477ac */ /* 0x000e220008000800 */
[----:B------:R-:W0:Y:S01]  /*3aef0*/  LDCU UR9, c[0x0][0x398] ;  /* 0x00007300ff0977ac */ /* 0x000e220008000800 */
[----:B------:R-:W0:Y:S01]  /*3af00*/  LDCU UR10, c[0x0][0x398] ;  /* 0x00007300ff0a77ac */ /* 0x000e220008000800 */
[----:B--2---:R2:W-:Y:S02]  /*3af10*/  @P3 STG.E.U8 desc[UR20][R76.64], R79 ;  /* 0x0000004f4c003986 */ /* 0x0045e4000c101114 */
[----:B--2---:R-:W-:Y:S02]  /*3af20*/  SHF.R.S32.HI R76, RZ, 0x8, R80 ;  /* 0x00000008ff4c7819 */ /* 0x004fe40000011450 */
[----:B------:R-:W-:Y:S02]  /*3af30*/  F2FP.SATFINITE.E5M2.F32.PACK_AB_MERGE_C R77, R91, R92, RZ ;  /* 0x0000005c5b4d723e */ /* 0x000fe400048060ff */
[----:B------:R-:W2:Y:S04]  /*3af40*/  LDL.LU R92, [R1+0x254] ;  /* 0x00025400015c7983 */ /* 0x000ea80000300800 */
[----:B---3--:R3:W-:Y:S04]  /*3af50*/  @P2 STG.E.U8 desc[UR20][R74.64], R76 ;  /* 0x0000004c4a002986 */ /* 0x0087e8000c101114 */
[----:B------:R-:W2:Y:S01]  /*3af60*/  LDL.LU R91, [R1+0x80] ;  /* 0x00008000015b7983 */ /* 0x000ea20000300800 */
[----:B---3--:R-:W-:-:S03]  /*3af70*/  VIADD R74, R93, UR28 ;  /* 0x0000001c5d4a7c36 */ /* 0x008fc60008000000 */
[----:B------:R-:W3:Y:S04]  /*3af80*/  LDL.LU R93, [R1+0x84] ;  /* 0x00008400015d7983 */ /* 0x000ee80000300800 */
[----:B-----5:R4:W-:Y:S04]  /*3af90*/  @P6 STG.E.U8 desc[UR20][R72.64], R88 ;  /* 0x0000005848006986 */ /* 0x0209e8000c101114 */
[----:B------:R5:W-:Y:S01]  /*3afa0*/  @P5 STG.E.U8 desc[UR20][R70.64], R77 ;  /* 0x0000004d46005986 */ /* 0x000be2000c101114 */
[----:B------:R-:W-:Y:S02]  /*3afb0*/  ISETP.LT.AND P5, PT, R66, UR12, !P0 ;  /* 0x0000000c42007c0c */ /* 0x000fe4000c7a1270 */
[----:B------:R-:W-:Y:S01]  /*3afc0*/  PRMT R76, R88, 0x9910, RZ ;  /* 0x00009910584c7816 */ /* 0x000fe200000000ff */
[----:B------:R-:W-:Y:S01]  /*3afd0*/  VIADD R75, R0, 0x22 ;  /* 0x00000022004b7836 */ /* 0x000fe20000000000 */
[----:B-1----:R-:W-:Y:S01]  /*3afe0*/  ISETP.GE.AND P3, PT, R78, UR6, PT ;  /* 0x000000064e007c0c */ /* 0x002fe2000bf66270 */
[----:B------:R-:W1:Y:S01]  /*3aff0*/  LDCU UR6, c[0x0][0x39c] ;  /* 0x00007380ff0677ac */ /* 0x000e620008000800 */
[----:B----4-:R-:W-:-:S02]  /*3b000*/  IADD3 R72, P2, PT, R74, R3, RZ ;  /* 0x000000034a487210 */ /* 0x010fc40007f5e0ff */
[----:B-----5:R-:W-:Y:S01]  /*3b010*/  SHF.R.S32.HI R71, RZ, 0x1f, R74 ;  /* 0x0000001fff477819 */ /* 0x020fe2000001144a */
[----:B------:R-:W4:Y:S01]  /*3b020*/  LDCU UR12, c[0x0][0x398] ;  /* 0x00007300ff0c77ac */ /* 0x000f220008000800 */
[----:B------:R-:W-:-:S03]  /*3b030*/  SHF.R.S32.HI R76, RZ, 0x8, R76 ;  /* 0x00000008ff4c7819 */ /* 0x000fc6000001144c */
[----:B------:R-:W-:Y:S01]  /*3b040*/  IMAD.X R73, R71, 0x1, R2, P2 ;  /* 0x0000000147497824 */ /* 0x000fe200010e0602 */
[----:B------:R-:W-:Y:S02]  /*3b050*/  PRMT R77, R77, 0x9910, RZ ;  /* 0x000099104d4d7816 */ /* 0x000fe400000000ff */
[----:B0-----:R-:W-:Y:S01]  /*3b060*/  ISETP.GE.AND P2, PT, R75, UR4, PT ;  /* 0x000000044b007c0c */ /* 0x001fe2000bf46270 */
[----:B------:R-:W0:Y:S01]  /*3b070*/  LDCU UR4, c[0x0][0x39c] ;  /* 0x00007380ff0477ac */ /* 0x000e220008000800 */
[----:B------:R2:W-:Y:S01]  /*3b080*/  @P5 STG.E.U8 desc[UR20][R72.64], R76 ;  /* 0x0000004c48005986 */ /* 0x0005e2000c101114 */
[----:B------:R-:W-:Y:S02]  /*3b090*/  SHF.R.S32.HI R75, RZ, 0x8, R77 ;  /* 0x00000008ff4b7819 */ /* 0x000fe4000001144d */
[----:B--2---:R-:W-:Y:S02]  /*3b0a0*/  F2FP.SATFINITE.E5M2.F32.PACK_AB_MERGE_C R76, R92, R89, RZ ;  /* 0x000000595c4c723e */ /* 0x004fe400048060ff */
[----:B------:R-:W2:Y:S04]  /*3b0b0*/  LDL.LU R89, [R1+0x258] ;  /* 0x0002580001597983 */ /* 0x000ea80000300800 */
[----:B------:R-:W2:Y:S01]  /*3b0c0*/  LDL.LU R92, [R1+0x25c] ;  /* 0x00025c00015c7983 */ /* 0x000ea20000300800 */
[----:B---3--:R-:W-:-:S03]  /*3b0d0*/  F2FP.SATFINITE.E5M2.F32.PACK_AB_MERGE_C R77, R93, R91, RZ ;  /* 0x0000005b5d4d723e */ /* 0x008fc600048060ff */
[----:B------:R-:W3:Y:S04]  /*3b0e0*/  LDL.LU R91, [R1+0x88] ;  /* 0x00008800015b7983 */ /* 0x000ee80000300800 */
[----:B------:R-:W3:Y:S01]  /*3b0f0*/  LDL.LU R93, [R1+0x8c] ;  /* 0x00008c00015d7983 */ /* 0x000ee20000300800 */
[----:B------:R-:W-:Y:S02]  /*3b100*/  ISETP.LT.AND P0, PT, R67, UR18, !P0 ;  /* 0x0000001243007c0c */ /* 0x000fe4000c701270 */
[C---:B------:R-:W-:Y:S01]  /*3b110*/  IADD3 R70, P6, PT, R74.reuse, R68, RZ ;  /* 0x000000444a467210 */ /* 0x040fe20007fde0ff */
[----:B------:R-:W-:-:S04]  /*3b120*/  VIADD R74, R74, UR28 ;  /* 0x0000001c4a4a7c36 */ /* 0x000fc80008000000 */
[----:B------:R-:W-:Y:S01]  /*3b130*/  IMAD.X R71, R71, 0x1, R69, P6 ;  /* 0x0000000147477824 */ /* 0x000fe200030e0645 */
[----:B------:R-:W-:Y:S02]  /*3b140*/  IADD3 R72, P6, PT, R74, R3, RZ ;  /* 0x000000034a487210 */ /* 0x000fe40007fde0ff */
[----:B------:R-:W-:Y:S01]  /*3b150*/  ISETP.LT.AND P5, PT, R66, UR14, !P4 ;  /* 0x0000000e42007c0c */ /* 0x000fe2000e7a1270 */
[----:B------:R-:W5:Y:S02]  /*3b160*/  LDCU UR14, c[0x0][0x398] ;  /* 0x00007300ff0e77ac */ /* 0x000f640008000800 */
[----:B------:R0:W-:Y:S01]  /*3b170*/  @P0 STG.E.U8 desc[UR20][R70.64], R75 ;  /* 0x0000004b46000986 */ /* 0x0001e2000c101114 */
[----:B------:R-:W-:Y:S01]  /*3b180*/  ISETP.LT.AND P4, PT, R67, UR9, !P4 ;  /* 0x0000000943007c0c */ /* 0x000fe2000e781270 */
[----:B------:R-:W2:Y:S01]  /*3b190*/  LDCU UR9, c[0x0][0x398] ;  /* 0x00007300ff0977ac */ /* 0x000ea20008000800 */
[----:B0-----:R-:W-:Y:S01]  /*3b1a0*/  VIADD R70, R0, 0x23 ;  /* 0x0000002300467836 */ /* 0x001fe20000000000 */
[----:B------:R-:W-:-:S04]  /*3b1b0*/  SHF.R.S32.HI R71, RZ, 0x1f, R74 ;  /* 0x0000001fff477819 */ /* 0x000fc8000001144a */
[----:B-1----:R-:W-:Y:S01]  /*3b1c0*/  ISETP.GE.AND P0, PT, R70, UR6, PT ;  /* 0x0000000646007c0c */ /* 0x002fe2000bf06270 */
[C---:B------:R-:W-:Y:S01]  /*3b1d0*/  IMAD.X R73, R71.reuse, 0x1, R2, P6 ;  /* 0x0000000147497824 */ /* 0x040fe200030e0602 */
[C---:B------:R-:W-:Y:S01]  /*3b1e0*/  IADD3 R70, P6, PT, R74.reuse, R68, RZ ;  /* 0x000000444a467210 */ /* 0x040fe20007fde0ff */
[----:B------:R-:W-:Y:S01]  /*3b1f0*/  VIADD R74, R74, UR28 ;  /* 0x0000001c4a4a7c36 */ /* 0x000fe20008000000 */
[----:B------:R-:W0:Y:S03]  /*3b200*/  LDCU UR6, c[0x0][0x398] ;  /* 0x00007300ff0677ac */ /* 0x000e260008000800 */
[----:B------:R-:W-:Y:S01]  /*3b210*/  IMAD.X R71, R71, 0x1, R69, P6 ;  /* 0x0000000147477824 */ /* 0x000fe200030e0645 */
[----:B------:R1:W-:Y:S04]  /*3b220*/  @P5 STG.E.U8 desc[UR20][R72.64], R76 ;  /* 0x0000004c48005986 */ /* 0x0003e8000c101114 */
[----:B------:R0:W-:Y:S01]  /*3b230*/  @P4 STG.E.U8 desc[UR20][R70.64], R77 ;  /* 0x0000004d46004986 */ /* 0x0001e2000c101114 */
[----:B------:R-:W-:Y:S01]  /*3b240*/  ISETP.LT.AND P4, PT, R66, UR10, !P3 ;  /* 0x0000000a42007c0c */ /* 0x000fe2000df81270 */
[----:B------:R-:W-:Y:S01]  /*3b250*/  VIADD R75, R0, 0x24 ;  /* 0x00000024004b7836 */ /* 0x000fe20000000000 */
[----:B------:R-:W2:Y:S01]  /*3b260*/  LDCU UR10, c[0x0][0x398] ;  /* 0x00007300ff0a77ac */ /* 0x000ea20008000800 */
[----:B-1----:R-:W-:-:S02]  /*3b270*/  IADD3 R72, P6, PT, R74, R3, RZ ;  /* 0x000000034a487210 */ /* 0x002fc40007fde0ff */
[----:B------:R-:W-:Y:S02]  /*3b280*/  PRMT R76, R76, 0x9910, RZ ;  /* 0x000099104c4c7816 */ /* 0x000fe400000000ff */
[----:B0-----:R-:W-:Y:S02]  /*3b290*/  SHF.R.S32.HI R71, RZ, 0x1f, R74 ;  /* 0x0000001fff477819 */ /* 0x001fe4000001144a */
[----:B------:R-:W-:-:S03]  /*3b2a0*/  SHF.R.S32.HI R76, RZ, 0x8, R76 ;  /* 0x00000008ff4c7819 */ /* 0x000fc6000001144c */
[----:B------:R-:W-:Y:S01]  /*3b2b0*/  IMAD.X R73, R71, 0x1, R2, P6 ;  /* 0x0000000147497824 */ /* 0x000fe200030e0602 */
[----:B------:R-:W-:Y:S01]  /*3b2c0*/  ISETP.GE.AND P5, PT, R75, UR4, PT ;  /* 0x000000044b007c0c */ /* 0x000fe2000bfa6270 */
[----:B------:R-:W0:Y:S01]  /*3b2d0*/  LDCU UR4, c[0x0][0x39c] ;  /* 0x00007380ff0477ac */ /* 0x000e220008000800 */
[----:B------:R-:W-:Y:S02]  /*3b2e0*/  PRMT R75, R77, 0x9910, RZ ;  /* 0x000099104d4b7816 */ /* 0x000fe400000000ff */
[----:B------:R3:W-:Y:S01]  /*3b2f0*/  @P4 STG.E.U8 desc[UR20][R72.64], R76 ;  /* 0x0000004c48004986 */ /* 0x0007e2000c101114 */
[----:B--2---:R-:W-:-:S03]  /*3b300*/  F2FP.SATFINITE.E5M2.F32.PACK_AB_MERGE_C R77, R92, R89, RZ ;  /* 0x000000595c4d723e */ /* 0x004fc600048060ff */
[----:B------:R-:W2:Y:S04]  /*3b310*/  LDL.LU R89, [R1+0x260] ;  /* 0x0002600001597983 */ /* 0x000ea80000300800 */
[----:B------:R-:W2:Y:S01]  /*3b320*/  LDL.LU R92, [R1+0x264] ;  /* 0x00026400015c7983 */ /* 0x000ea20000300800 */
[----:B---3--:R-:W-:-:S03]  /*3b330*/  F2FP.SATFINITE.E5M2.F32.PACK_AB_MERGE_C R76, R93, R91, RZ ;  /* 0x0000005b5d4c723e */ /* 0x008fc600048060ff */
[----:B------:R-:W3:Y:S04]  /*3b340*/  LDL.LU R91, [R1+0x90] ;  /* 0x00009000015b7983 */ /* 0x000ee80000300800 */
[----:B------:R-:W3:Y:S01]  /*3b350*/  LDL.LU R93, [R1+0x94] ;  /* 0x00009400015d7983 */ /* 0x000ee20000300800 */
[----:B------:R-:W-:Y:S01]  /*3b360*/  ISETP.LT.AND P3, PT, R67, UR6, !P3 ;  /* 0x0000000643007c0c */ /* 0x000fe2000df61270 */
[----:B------:R-:W1:Y:S01]  /*3b370*/  LDCU UR6, c[0x0][0x39c] ;  /* 0x00007380ff0677ac */ /* 0x000e620008000800 */
[C---:B------:R-:W-:Y:S01]  /*3b380*/  IADD3 R70, P6, PT, R74.reuse, R68, RZ ;  /* 0x000000444a467210 */ /* 0x040fe20007fde0ff */
[----:B------:R-:W-:Y:S01]  /*3b390*/  VIADD R74, R74, UR28 ;  /* 0x0000001c4a4a7c36 */ /* 0x000fe20008000000 */
[----:B------:R-:W-:-:S03]  /*3b3a0*/  SHF.R.S32.HI R75, RZ, 0x8, R75 ;  /* 0x00000008ff4b7819 */ /* 0x000fc6000001144b */
[----:B------:R-:W-:Y:S01]  /*3b3b0*/  IMAD.X R71, R71, 0x1, R69, P6 ;  /* 0x0000000147477824 */ /* 0x000fe200030e0645 */
[----:B------:R-:W-:Y:S01]  /*3b3c0*/  ISETP.LT.AND P4, PT, R66, UR9, !P2 ;  /* 0x0000000942007c0c */ /* 0x000fe2000d781270 */
[----:B------:R-:W0:Y:S01]  /*3b3d0*/  LDCU UR9, c[0x0][0x398] ;  /* 0x00007300ff0977ac */ /* 0x000e220008000800 */
[----:B----4-:R-:W-:-:S03]  /*3b3e0*/  ISETP.LT.AND P2, PT, R67, UR12, !P2 ;  /* 0x0000000c43007c0c */ /* 0x010fc6000d741270 */
[----:B------:R4:W-:Y:S01]  /*3b3f0*/  @P3 STG.E.U8 desc[UR20][R70.64], R75 ;  /* 0x0000004b46003986 */ /* 0x0009e2000c101114 */
[C---:B------:R-:W-:Y:S01]  /*3b400*/  IADD3 R72, P3, PT, R74.reuse, R3, RZ ;  /* 0x000000034a487210 */ /* 0x040fe20007f7e0ff */
[----:B------:R-:W0:Y:S01]  /*3b410*/  LDCU UR12, c[0x0][0x398] ;  /* 0x00007300ff0c77ac */ /* 0x000e220008000800 */
[----:B----4-:R-:W-:Y:S02]  /*3b420*/  SHF.R.S32.HI R71, RZ, 0x1f, R74 ;  /* 0x0000001fff477819 */ /* 0x010fe4000001144a */
[----:B------:R-:W-:Y:S01]  /*3b430*/  IADD3 R70, P6, PT, R74, R68, RZ ;  /* 0x000000444a467210 */ /* 0x000fe20007fde0ff */
[----:B------:R-:W-:Y:S02]  /*3b440*/  VIADD R75, R0, 0x25 ;  /* 0x00000025004b7836 */ /* 0x000fe40000000000 */
[C---:B------:R-:W-:Y:S02]  /*3b450*/  IMAD.X R73, R71.reuse, 0x1, R2, P3 ;  /* 0x0000000147497824 */ /* 0x040fe400018e0602 */
[----:B------:R-:W-:Y:S01]  /*3b460*/  IMAD.X R71, R71, 0x1, R69, P6 ;  /* 0x0000000147477824 */ /* 0x000fe200030e0645 */
[----:B0-----:R-:W-:Y:S01]  /*3b470*/  ISETP.GE.AND P3, PT, R75, UR4, PT ;  /* 0x000000044b007c0c */ /* 0x001fe2000bf66270 */
[----:B------:R-:W0:Y:S01]  /*3b480*/  LDCU UR4, c[0x0][0x39c] ;  /* 0x00007380ff0477ac */ /* 0x000e220008000800 */
[----:B------:R-:W-:Y:S01]  /*3b490*/  @P4 STG.E.U8 desc[UR20][R72.64], R77 ;  /* 0x0000004d48004986 */ /* 0x000fe2000c101114 */
[----:B------:R-:W-:-:S03]  /*3b4a0*/  VIADD R74, R74, UR28 ;  /* 0x0000001c4a4a7c36 */ /* 0x000fc60008000000 */
[----:B------:R4:W-:Y:S01]  /*3b4b0*/  @P2 STG.E.U8 desc[UR20][R70.64], R76 ;  /* 0x0000004c46002986 */ /* 0x0009e2000c101114 */
[----:B------:R-:W-:Y:S01]  /*3b4c0*/  ISETP.LT.AND P4, PT, R66, UR10, !P0 ;  /* 0x0000000a42007c0c */ /* 0x000fe2000c781270 */
[----:B------:R-:W-:Y:S01]  /*3b4d0*/  VIADD R75, R0, 0x26 ;  /* 0x00000026004b7836 */ /* 0x000fe20000000000 */
[----:B----4-:R-:W-:Y:S01]  /*3b4e0*/  PRMT R70, R77, 0x9910, RZ ;  /* 0x000099104d467816 */ /* 0x010fe200000000ff */
[----:B------:R-:W4:Y:S01]  /*3b4f0*/  LDCU UR10, c[0x0][0x398] ;  /* 0x00007300ff0a77ac */ /* 0x000f220008000800 */
[----:B------:R-:W-:Y:S02]  /*3b500*/  PRMT R77, R76, 0x9910, RZ ;  /* 0x000099104c4d7816 */ /* 0x000fe400000000ff */
[----:B------:R-:W-:Y:S01]  /*3b510*/  SHF.R.S32.HI R71, RZ, 0x1f, R74 ;  /* 0x0000001fff477819 */ /* 0x000fe2000001144a */
[----:B------:R-:W-:Y:S01]  /*3b520*/  IMAD.MOV.U32 R76, RZ, RZ, R70 ;  /* 0x000000ffff4c7224 */ /* 0x000fe200078e0046 */
[----:B------:R-:W-:-:S04]  /*3b530*/  IADD3 R72, P2, PT, R74, R3, RZ ;  /* 0x000000034a487210 */ /* 0x000fc80007f5e0ff */
[----:B------:R-:W-:Y:S01]  /*3b540*/  SHF.R.S32.HI R76, RZ, 0x8, R76 ;  /* 0x00000008ff4c7819 */ /* 0x000fe2000001144c */
[----:B------:R-:W-:Y:S01]  /*3b550*/  IMAD.X R73, R71, 0x1, R2, P2 ;  /* 0x0000000147497824 */ /* 0x000fe200010e0602 */
[----:B0-----:R-:W-:Y:S01]  /*3b560*/  ISETP.GE.AND P2, PT, R75, UR4, PT ;  /* 0x000000044b007c0c */ /* 0x001fe2000bf46270 */
[----:B------:R-:W0:Y:S01]  /*3b570*/  LDCU UR4, c[0x0][0x39c] ;  /* 0x00007380ff0477ac */ /* 0x000e220008000800 */
[----:B------:R-:W-:Y:S02]  /*3b580*/  SHF.R.S32.HI R75, RZ, 0x8, R77 ;  /* 0x00000008ff4b7819 */ /* 0x000fe4000001144d */
[----:B------:R2:W-:Y:S02]  /*3b590*/  @P4 STG.E.U8 desc[UR20][R72.64], R76 ;  /* 0x0000004c48004986 */ /* 0x0005e4000c101114 */
[----:B--2---:R-:W-:Y:S02]  /*3b5a0*/  F2FP.SATFINITE.E5M2.F32.PACK_AB_MERGE_C R76, R92, R89, RZ ;  /* 0x000000595c4c723e */ /* 0x004fe400048060ff */
[----:B------:R-:W2:Y:S04]  /*3b5b0*/  LDL.LU R89, [R1+0x268] ;  /* 0x0002680001597983 */ /* 0x000ea80000300800 */
[----:B------:R-:W2:Y:S01]  /*3b5c0*/  LDL.LU R92, [R1+0x26c] ;  /* 0x00026c00015c7983 */ /* 0x000ea20000300800 */
[----:B---3--:R-:W-:-:S03]  /*3b5d0*/  F2FP.SATFINITE.E5M2.F32.PACK_AB_MERGE_C R77, R93, R91, RZ ;  /* 0x0000005b5d4d723e */ /* 0x008fc600048060ff */
[----:B------:R-:W3:Y:S04]  /*3b5e0*/  LDL.LU R91, [R1+0x98] ;  /* 0x00009800015b7983 */ /* 0x000ee80000300800 */
[----:B------:R-:W3:Y:S01]  /*3b5f0*/  LDL.LU R93, [R1+0x9c] ;  /* 0x00009c00015d7983 */ /* 0x000ee20000300800 */
[----:B-----5:R-:W-:Y:S01]  /*3b600*/  ISETP.LT.AND P0, PT, R67, UR14, !P0 ;  /* 0x0000000e43007c0c */ /* 0x020fe2000c701270 */
[----:B------:R-:W5:Y:S01]  /*3b610*/  LDCU UR14, c[0x0][0x398] ;  /* 0x00007300ff0e77ac */ /* 0x000f620008000800 */
[C---:B------:R-:W-:Y:S01]  /*3b620*/  IADD3 R70, P6, PT, R74.reuse, R68, RZ ;  /* 0x000000444a467210 */ /* 0x040fe20007fde0ff */
[----:B------:R-:W-:-:S04]  /*3b630*/  VIADD R74, R74, UR28 ;  /* 0x0000001c4a4a7c36 */ /* 0x000fc80008000000 */
[----:B------:R-:W-:Y:S01]  /*3b640*/  IMAD.X R71, R71, 0x1, R69, P6 ;  /* 0x0000000147477824 */ /* 0x000fe200030e0645 */
[----:B------:R-:W-:Y:S02]  /*3b650*/  IADD3 R72, P6, PT, R74, R3, RZ ;  /* 0x000000034a487210 */ /* 0x000fe40007fde0ff */
[----:B------:R-:W-:Y:S01]  /*3b660*/  ISETP.LT.AND P4, PT, R66, UR9, !P5 ;  /* 0x0000000942007c0c */ /* 0x000fe2000ef81270 */
[----:B------:R-:W0:Y:S02]  /*3b670*/  LDCU UR9, c[0x0][0x398] ;  /* 0x00007300ff0977ac */ /* 0x000e240008000800 */
[----:B------:R1:W-:Y:S01]  /*3b680*/  @P0 STG.E.U8 desc[UR20][R70.64], R75 ;  /* 0x0000004b46000986 */ /* 0x0003e2000c101114 */
[----:B------:R-:W-:Y:S01]  /*3b690*/  ISETP.LT.AND P5, PT, R67, UR12, !P5 ;  /* 0x0000000c43007c0c */ /* 0x000fe2000efa1270 */
[----:B------:R-:W0:Y:S01]  /*3b6a0*/  LDCU UR12, c[0x0][0x398] ;  /* 0x00007300ff0c77ac */ /* 0x000e220008000800 */
[----:B-1----:R-:W-:Y:S01]  /*3b6b0*/  VIADD R70, R0, 0x27 ;  /* 0x0000002700467836 */ /* 0x002fe20000000000 */
[----:B------:R-:W-:-:S04]  /*3b6c0*/  SHF.R.S32.HI R71, RZ, 0x1f, R74 ;  /* 0x0000001fff477819 */ /* 0x000fc8000001144a */
[----:B------:R-:W-:Y:S01]  /*3b6d0*/  ISETP.GE.AND P0, PT, R70, UR6, PT ;  /* 0x0000000646007c0c */ /* 0x000fe2000bf06270 */
[C---:B------:R-:W-:Y:S01]  /*3b6e0*/  IMAD.X R73, R71.reuse, 0x1, R2, P6 ;  /* 0x0000000147497824 */ /* 0x040fe200030e0602 */
[C---:B------:R-:W-:Y:S01]  /*3b6f0*/  IADD3 R70, P6, PT, R74.reuse, R68, RZ ;  /* 0x000000444a467210 */ /* 0x040fe20007fde0ff */
[----:B------:R-:W-:Y:S01]  /*3b700*/  VIADD R74, R74, UR28 ;  /* 0x0000001c4a4a7c36 */ /* 0x000fe20008000000 */
[----:B------:R-:W1:Y:S03]  /*3b710*/  LDCU UR6, c[0x0][0x398] ;  /* 0x00007300ff0677ac */ /* 0x000e660008000800 */
[----:B------:R-:W-:Y:S01]  /*3b720*/  IMAD.X R71, R71, 0x1, R69, P6 ;  /* 0x0000000147477824 */ /* 0x000fe200030e0645 */
[----:B------:R0:W-:Y:S04]  /*3b730*/  @P4 STG.E.U8 desc[UR20][R72.64], R76 ;  /* 0x0000004c48004986 */ /* 0x0001e8000c101114 */
[----:B------:R1:W-:Y:S01]  /*3b740*/  @P5 STG.E.U8 desc[UR20][R70.64], R77 ;  /* 0x0000004d46005986 */ /* 0x0003e2000c101114 */
[----:B----4-:R-:W-:Y:S01]  /*3b750*/  ISETP.LT.AND P5, PT, R66, UR10, !P3 ;  /* 0x0000000a42007c0c */ /* 0x010fe2000dfa1270 */
[----:B------:R-:W-:Y:S01]  /*3b760*/  VIADD R75, R0, 0x28 ;  /* 0x00000028004b7836 */ /* 0x000fe20000000000 */
[----:B------:R-:W4:Y:S01]  /*3b770*/  LDCU UR10, c[0x0][0x398] ;  /* 0x00007300ff0a77ac */ /* 0x000f220008000800 */
[----:B0-----:R-:W-:-:S02]  /*3b780*/  IADD3 R72, P6, PT, R74, R3, RZ ;  /* 0x000000034a487210 */ /* 0x001fc40007fde0ff */
[----:B------:R-:W-:Y:S02]  /*3b790*/  PRMT R76, R76, 0x9910, RZ ;  /* 0x000099104c4c7816 */ /* 0x000fe400000000ff */
[----:B-1----:R-:W-:Y:S02]  /*3b7a0*/  SHF.R.S32.HI R71, RZ, 0x1f, R74 ;  /* 0x0000001fff477819 */ /* 0x002fe4000001144a */
        /* <DEDUP_REMOVED lines=20> */
[----:B------:R-:W-:-:S03]  /*3b8f0*/  ISETP.LT.AND P2, PT, R67, UR12, !P2 ;  /* 0x0000000c43007c0c */ /* 0x000fc6000d741270 */
[----:B------:R1:W-:Y:S01]  /*3b900*/  @P3 STG.E.U8 desc[UR20][R70.64], R75 ;  /* 0x0000004b46003986 */ /* 0x0003e2000c101114 */
[C---:B------:R-:W-:Y:S01]  /*3b910*/  IADD3 R72, P3, PT, R74.reuse, R3, RZ ;  /* 0x000000034a487210 */ /* 0x040fe20007f7e0ff */
[----:B------:R-:W0:Y:S01]  /*3b920*/  LDCU UR12, c[0x0][0x398] ;  /* 0x00007300ff0c77ac */ /* 0x000e220008000800 */
[----:B-1----:R-:W-:Y:S02]  /*3b930*/  SHF.R.S32.HI R71, RZ, 0x1f, R74 ;  /* 0x0000001fff477819 */ /* 0x002fe4000001144a */
        /* <DEDUP_REMOVED lines=9> */
[----:B----4-:R-:W-:Y:S01]  /*3b9d0*/  ISETP.LT.AND P5, PT, R66, UR10, !P0 ;  /* 0x0000000a42007c0c */ /* 0x010fe2000c7a1270 */
[----:B------:R-:W-:Y:S01]  /*3b9e0*/  VIADD R75, R0, 0x2a ;  /* 0x0000002a004b7836 */ /* 0x000fe20000000000 */
[----:B-1----:R-:W-:Y:S01]  /*3b9f0*/  PRMT R70, R77, 0x9910, RZ ;  /* 0x000099104d467816 */ /* 0x002fe200000000ff */
[----:B------:R-:W1:Y:S01]  /*3ba00*/  LDCU UR10, c[0x0][0x398] ;  /* 0x00007300ff0a77ac */ /* 0x000e620008000800 */
        /* <DEDUP_REMOVED lines=17> */
[----:B------:R-:W4:Y:S01]  /*3bb20*/  LDCU UR14, c[0x0][0x398] ;  /* 0x00007300ff0e77ac */ /* 0x000f220008000800 */
        /* <DEDUP_REMOVED lines=8> */
[----:B------:R-:W1:Y:S01]  /*3bbb0*/  LDCU UR12, c[0x0][0x398] ;  /* 0x00007300ff0c77ac */ /* 0x000e620008000800 */
[----:B0-----:R-:W-:Y:S01]  /*3bbc0*/  VIADD R70, R0, 0x2b ;  /* 0x0000002b00467836 */ /* 0x001fe20000000000 */
[----:B------:R-:W-:-:S04]  /*3bbd0*/  SHF.R.S32.HI R71, RZ, 0x1f, R74 ;  /* 0x0000001fff477819 */ /* 0x000fc8000001144a */
[----:B------:R-:W-:Y:S01]  /*3bbe0*/  ISETP.GE.AND P0, PT, R70, UR6, PT ;  /* 0x0000000646007c0c */ /* 0x000fe2000bf06270 */
[C---:B------:R-:W-:Y:S01]  /*3bbf0*/  IMAD.X R73, R71.reuse, 0x1, R2, P6 ;  /* 0x0000000147497824 */ /* 0x040fe200030e0602 */
[C---:B------:R-:W-:Y:S01]  /*3bc00*/  IADD3 R70, P6, PT, R74.reuse, R68, RZ ;  /* 0x000000444a467210 */ /* 0x040fe20007fde0ff */
[----:B------:R-:W-:Y:S01]  /*3bc10*/  VIADD R74, R74, UR28 ;  /* 0x0000001c4a4a7c36 */ /* 0x000fe20008000000 */
[----:B------:R-:W0:Y:S03]  /*3bc20*/  LDCU UR6, c[0x0][0x398] ;  /* 0x00007300ff0677ac */ /* 0x000e260008000800 */
[----:B------:R-:W-:Y:S01]  /*3bc30*/  IMAD.X R71, R71, 0x1, R69, P6 ;  /* 0x0000000147477824 */ /* 0x000fe200030e0645 */
[----:B------:R4:W-:Y:S04]  /*3bc40*/  @P5 STG.E.U8 desc[UR20][R72.64], R76 ;  /* 0x0000004c48005986 */ /* 0x0009e8000c101114 */
[----:B------:R0:W-:Y:S01]  /*3bc50*/  @P4 STG.E.U8 desc[UR20][R70.64], R77 ;  /* 0x0000004d46004986 */ /* 0x0001e2000c101114 */
[----:B-1----:R-:W-:Y:S01]  /*3bc60*/  ISETP.LT.AND P4, PT, R66, UR10, !P3 ;  /* 0x0000000a42007c0c */ /* 0x002fe2000df81270 */
[----:B------:R-:W-:Y:S01]  /*3bc70*/  VIADD R75, R0, 0x2c ;  /* 0x0000002c004b7836 */ /* 0x000fe20000000000 */
[----:B------:R-:W1:Y:S01]  /*3bc80*/  LDCU UR10, c[0x0][0x398] ;  /* 0x00007300ff0a77ac */ /* 0x000e620008000800 */
[----:B----4-:R-:W-:-:S02]  /*3bc90*/  IADD3 R72, P6, PT, R74, R3, RZ ;  /* 0x000000034a487210 */ /* 0x010fc40007fde0ff */
        /* <DEDUP_REMOVED lines=15> */
[----:B------:R-:W4:Y:S01]  /*3bd90*/  LDCU UR6, c[0x0][0x39c] ;  /* 0x00007380ff0677ac */ /* 0x000f220008000800 */
[----:B------:R-:W-:Y:S02]  /*3bda0*/  IADD3 R70, P6, PT, R74, R68, RZ ;  /* 0x000000444a467210 */ /* 0x000fe40007fde0ff */
[----:B------:R-:W-:-:S03]  /*3bdb0*/  SHF.R.S32.HI R75, RZ, 0x8, R75 ;  /* 0x00000008ff4b7819 */ /* 0x000fc6000001144b */
[----:B------:R-:W-:Y:S02]  /*3bdc0*/  IMAD.X R71, R71, 0x1, R69, P6 ;  /* 0x0000000147477824 */ /* 0x000fe400030e0645 */
[----:B------:R-:W-:-:S04]  /*3bdd0*/  VIADD R74, R74, UR28 ;  /* 0x0000001c4a4a7c36 */ /* 0x000fc80008000000 */
[----:B------:R0:W-:Y:S01]  /*3bde0*/  @P3 STG.E.U8 desc[UR20][R70.64], R75 ;  /* 0x0000004b46003986 */ /* 0x0001e2000c101114 */
[----:B-----5:R-:W-:Y:S01]  /*3bdf0*/  ISETP.LT.AND P3, PT, R66, UR9, !P2 ;  /* 0x0000000942007c0c */ /* 0x020fe2000d761270 */
[----:B------:R-:W5:Y:S01]  /*3be00*/  LDCU UR9, c[0x0][0x398] ;  /* 0x00007300ff0977ac */ /* 0x000f620008000800 */
[----:B------:R-:W-:Y:S02]  /*3be10*/  ISETP.LT.AND P2, PT, R67, UR12, !P2 ;  /* 0x0000000c43007c0c */ /* 0x000fe4000d741270 */
[C---:B------:R-:W-:Y:S01]  /*3be20*/  IADD3 R72, P4, PT, R74.reuse, R3, RZ ;  /* 0x000000034a487210 */ /* 0x040fe20007f9e0ff */
[----:B------:R-:W1:Y:S01]  /*3be30*/  LDCU UR12, c[0x0][0x398] ;  /* 0x00007300ff0c77ac */ /* 0x000e620008000800 */
[----:B0-----:R-:W-:Y:S02]  /*3be40*/  SHF.R.S32.HI R71, RZ, 0x1f, R74 ;  /* 0x0000001fff477819 */ /* 0x001fe4000001144a */
[----:B------:R-:W-:Y:S01]  /*3be50*/  IADD3 R70, P6, PT, R74, R68, RZ ;  /* 0x000000444a467210 */ /* 0x000fe20007fde0ff */
[----:B------:R-:W-:-:S02]  /*3be60*/  VIADD R75, R0, 0x2d ;  /* 0x0000002d004b7836 */ /* 0x000fc40000000000 */
[C---:B------:R-:W-:Y:S02]  /*3be70*/  IMAD.X R73, R71.reuse, 0x1, R2, P4 ;  /* 0x0000000147497824 */ /* 0x040fe400020e0602 */
[----:B------:R-:W-:Y:S01]  /*3be80*/  IMAD.X R71, R71, 0x1, R69, P6 ;  /* 0x0000000147477824 */ /* 0x000fe200030e0645 */
[----:B------:R-:W-:Y:S01]  /*3be90*/  ISETP.GE.AND P4, PT, R75, UR4, PT ;  /* 0x000000044b007c0c */ /* 0x000fe2000bf86270 */
[----:B------:R-:W0:Y:S01]  /*3bea0*/  LDCU UR4, c[0x0][0x39c] ;  /* 0x00007380ff0477ac */ /* 0x000e220008000800 */
[----:B------:R-:W-:Y:S01]  /*3beb0*/  @P3 STG.E.U8 desc[UR20][R72.64], R77 ;  /* 0x0000004d48003986 */ /* 0x000fe2000c101114 */
[----:B------:R-:W-:-:S03]  /*3bec0*/  VIADD R74, R74, UR28 ;  /* 0x0000001c4a4a7c36 */ /* 0x000fc60008000000 */
[----:B------:R4:W-:Y:S01]  /*3bed0*/  @P2 STG.E.U8 desc[UR20][R70.64], R76 ;  /* 0x0000004c46002986 */ /* 0x0009e2000c101114 */
[----:B-1----:R-:W-:Y:S01]  /*3bee0*/  ISETP.LT.AND P3, PT, R66, UR10, !P0 ;  /* 0x0000000a42007c0c */ /* 0x002fe2000c761270 */
[----:B------:R-:W-:Y:S01]  /*3bef0*/  VIADD R75, R0, 0x2e ;  /* 0x0000002e004b7836 */ /* 0x000fe20000000000 */
[----:B----4-:R-:W-:Y:S01]  /*3bf00*/  PRMT R70, R77, 0x9910, RZ ;  /* 0x000099104d467816 */ /* 0x010fe200000000ff */
        /* <DEDUP_REMOVED lines=17> */
[----:B------:R-:W-:Y:S01]  /*3c020*/  ISETP.LT.AND P0, PT, R67, UR14, !P0 ;  /* 0x0000000e43007c0c */ /* 0x000fe2000c701270 */
[----:B------:R-:W4:Y:S01]  /*3c030*/  LDCU UR14, c[0x0][0x398] ;  /* 0x00007300ff0e77ac */ /* 0x000f220008000800 */
[C---:B------:R-:W-:Y:S01]  /*3c040*/  IADD3 R70, P6, PT, R74.reuse, R68, RZ ;  /* 0x000000444a467210 */ /* 0x040fe20007fde0ff */
[----:B------:R-:W-:-:S04]  /*3c050*/  VIADD R74, R74, UR28 ;  /* 0x0000001c4a4a7c36 */ /* 0x000fc80008000000 */
[----:B------:R-:W-:Y:S01]  /*3c060*/  IMAD.X R71, R71, 0x1, R69, P6 ;  /* 0x0000000147477824 */ /* 0x000fe200030e0645 */
[----:B------:R-:W-:Y:S02]  /*3c070*/  IADD3 R72, P6, PT, R74, R3, RZ ;  /* 0x000000034a487210 */ /* 0x000fe40007fde0ff */
[----:B-----5:R-:W-:Y:S01]  /*3c080*/  ISETP.LT.AND P3, PT, R66, UR9, !P5 ;  /* 0x0000000942007c0c */ /* 0x020fe2000ef61270 */
        /* <DEDUP_REMOVED lines=37> */
[----:B------:R-:W-:Y:S01]  /*3c2e0*/  VIADD R74, R74, UR28 ;  /* 0x0000001c4a4a7c36 */ /* 0x000fe20008000000 */
[----:B-----5:R-:W-:Y:S01]  /*3c2f0*/  ISETP.LT.AND P5, PT, R66, UR9, !P2 ;  /* 0x0000000942007c0c */ /* 0x020fe2000d7a1270 */
[----:B------:R-:W5:Y:S02]  /*3c300*/  LDCU UR9, c[0x0][0x398] ;  /* 0x00007300ff0977ac */ /* 0x000f640008000800 */
[----:B------:R0:W-:Y:S01]  /*3c310*/  @P4 STG.E.U8 desc[UR20][R70.64], R75 ;  /* 0x0000004b46004986 */ /* 0x0001e2000c101114 */
[----:B------:R-:W-:Y:S01]  /*3c320*/  ISETP.LT.AND P4, PT, R67, UR12, !P2 ;  /* 0x0000000c43007c0c */ /* 0x000fe2000d781270 */
[----:B------:R-:W1:Y:S01]  /*3c330*/  LDCU UR12, c[0x0][0x398] ;  /* 0x00007300ff0c77ac */ /* 0x000e620008000800 */
[----:B------:R-:W-:Y:S02]  /*3c340*/  IADD3 R72, P2, PT, R74, R3, RZ ;  /* 0x000000034a487210 */ /* 0x000fe40007f5e0ff */
[----:B0-----:R-:W-:-:S02]  /*3c350*/  SHF.R.S32.HI R71, RZ, 0x1f, R74 ;  /* 0x0000001fff477819 */ /* 0x001fc4000001144a */
[----:B------:R-:W-:Y:S01]  /*3c360*/  IADD3 R70, P6, PT, R74, R68, RZ ;  /* 0x000000444a467210 */ /* 0x000fe20007fde0ff */
[----:B------:R-:W-:Y:S02]  /*3c370*/  VIADD R75, R0, 0x31 ;  /* 0x00000031004b7836 */ /* 0x000fe40000000000 */
        /* <DEDUP_REMOVED lines=9> */
[----:B------:R-:W-:Y:S01]  /*3c410*/  ISETP.LT.AND P4, PT, R67, UR14, !P0 ;  /* 0x0000000e43007c0c */ /* 0x000fe2000c781270 */
[----:B------:R-:W1:Y:S01]  /*3c420*/  LDCU UR10, c[0x0][0x398] ;  /* 0x00007300ff0a77ac */ /* 0x000e620008000800 */
        /* <DEDUP_REMOVED lines=18> */
[C---:B------:R-:W-:Y:S01]  /*3c550*/  IADD3 R70, P6, PT, R74.reuse, R68, RZ ;  /* 0x000000444a467210 */ /* 0x040fe20007fde0ff */
[----:B------:R-:W-:-:S04]  /*3c560*/  VIADD R74, R74, UR28 ;  /* 0x0000001c4a4a7c36 */ /* 0x000fc80008000000 */
[----:B------:R-:W-:Y:S01]  /*3c570*/  IMAD.X R71, R71, 0x1, R69, P6 ;  /* 0x0000000147477824 */ /* 0x000fe200030e0645 */
[----:B------:R-:W-:-:S04]  /*3c580*/  IADD3 R72, P6, PT, R74, R3, RZ ;  /* 0x000000034a487210 */ /* 0x000fc80007fde0ff */
[----:B------:R0:W-:Y:S01]  /*3c590*/  @P4 STG.E.U8 desc[UR20][R70.64], R75 ;  /* 0x0000004b46004986 */ /* 0x0001e2000c101114 */
[----:B-----5:R-:W-:Y:S01]  /*3c5a0*/  ISETP.LT.AND P5, PT, R66, UR9, !P3 ;  /* 0x0000000942007c0c */ /* 0x020fe2000dfa1270 */
[----:B------:R-:W5:Y:S01]  /*3c5b0*/  LDCU UR9, c[0x0][0x398] ;  /* 0x00007300ff0977ac */ /* 0x000f620008000800 */
        /* <DEDUP_REMOVED lines=77> */
[----:B-----5:R-:W-:Y:S01]  /*3ca90*/  ISETP.LT.AND P6, PT, R66, UR9, !P5 ;  /* 0x0000000942007c0c */ /* 0x020fe2000efc1270 */
[----:B------:R-:W5:Y:S04]  /*3caa0*/  LDCU UR9, c[0x0][0x398] ;  /* 0x00007300ff0977ac */ /* 0x000f680008000800 */
[----:B------:R0:W-:Y:S01]  /*3cab0*/  @P4 STG.E.U8 desc[UR20][R70.64], R75 ;  /* 0x0000004b46004986 */ /* 0x0001e2000c101114 */
[----:B------:R-:W-:Y:S02]  /*3cac0*/  IADD3 R72, P4, PT, R74, R3, RZ ;  /* 0x000000034a487210 */ /* 0x000fe40007f9e0ff */
        /* <DEDUP_REMOVED lines=33> */
[----:B------:R-:W-:Y:S01]  /*3cce0*/  VIADD R74, R74, UR28 ;  /* 0x0000001c4a4a7c36 */ /* 0x000fe20008000000 */
[----:B------:R-:W-:-:S03]  /*3ccf0*/  SHF.R.S32.HI R75, RZ, 0x8, R75 ;  /* 0x00000008ff4b7819 */ /* 0x000fc6000001144b */
[----:B------:R-:W-:Y:S01]  /*3cd00*/  IMAD.X R71, R71, 0x1, R69, P6 ;  /* 0x0000000147477824 */ /* 0x000fe200030e0645 */
[----:B-----5:R-:W-:Y:S01]  /*3cd10*/  ISETP.LT.AND P5, PT, R66, UR9, !P2 ;  /* 0x0000000942007c0c */ /* 0x020fe2000d7a1270 */
[----:B------:R-:W5:Y:S01]  /*3cd20*/  LDCU UR9, c[0x0][0x398] ;  /* 0x00007300ff0977ac */ /* 0x000f620008000800 */
[----:B------:R-:W-:-:S03]  /*3cd30*/  ISETP.LT.AND P2, PT, R67, UR12, !P2 ;  /* 0x0000000c43007c0c */ /* 0x000fc6000d741270 */
[----:B------:R0:W-:Y:S01]  /*3cd40*/  @P0 STG.E.U8 desc[UR20][R70.64], R75 ;  /* 0x0000004b46000986 */ /* 0x0001e2000c101114 */
[C---:B------:R-:W-:Y:S01]  /*3cd50*/  IADD3 R72, P0, PT, R74.reuse, R3, RZ ;  /* 0x000000034a487210 */ /* 0x040fe20007f1e0ff */
[----:B------:R-:W1:Y:S01]  /*3cd60*/  LDCU UR12, c[0x0][0x398] ;  /* 0x00007300ff0c77ac */ /* 0x000e620008000800 */
[----:B0-----:R-:W-:Y:S02]  /*3cd70*/  SHF.R.S32.HI R71, RZ, 0x1f, R74 ;  /* 0x0000001fff477819 */ /* 0x001fe4000001144a */
        /* <DEDUP_REMOVED lines=109> */
[----:B------:R-:W3:Y:S04]  /*3d450*/  LDL.LU R93, [R1+0xfc] ;  /* 0x0000fc00015d7983 */ /* 0x000ee80000300800 */
[----:B------:R-:W4:Y:S04]  /*3d460*/  LDL.LU R90, [R1+0x100] ;  /* 0x00010000015a7983 */ /* 0x000f280000300800 */
[----:B------:R-:W4:Y:S01]  /*3d470*/  LDL.LU R88, [R1+0x104] ;  /* 0x0001040001587983 */ /* 0x000f220000300800 */
[----:B------:R-:W-:Y:S01]  /*3d480*/  ISETP.LT.AND P3, PT, R67, UR14, !P3 ;  /* 0x0000000e43007c0c */ /* 0x000fe2000df61270 */
[----:B------:R-:W0:Y:S01]  /*3d490*/  LDCU UR14, c[0x0][0x398] ;  /* 0x00007300ff0e77ac */ /* 0x000e220008000800 */
[----:B------:R-:W-:-:S05]  /*3d4a0*/  IADD3 R70, P6, PT, R74, R68, RZ ;  /* 0x000000444a467210 */ /* 0x000fca0007fde0ff */
[----:B------:R-:W-:Y:S02]  /*3d4b0*/  IMAD.X R71, R71, 0x1, R69, P6 ;  /* 0x0000000147477824 */ /* 0x000fe400030e0645 */
[----:B------:R-:W-:-:S04]  /*3d4c0*/  VIADD R74, R74, UR28 ;  /* 0x0000001c4a4a7c36 */ /* 0x000fc80008000000 */
[----:B------:R0:W-:Y:S01]  /*3d4d0*/  @P3 STG.E.U8 desc[UR20][R70.64], R75 ;  /* 0x0000004b46003986 */ /* 0x0001e2000c101114 */
[----:B------:R-:W-:Y:S02]  /*3d4e0*/  IADD3 R72, P4, PT, R74, R3, RZ ;  /* 0x000000034a487210 */ /* 0x000fe40007f9e0ff */
[----:B-----5:R-:W-:Y:S01]  /*3d4f0*/  ISETP.LT.AND P6, PT, R66, UR9, !P5 ;  /* 0x0000000942007c0c */ /* 0x020fe2000efc1270 */
[----:B------:R-:W5:Y:S01]  /*3d500*/  LDCU UR9, c[0x0][0x398] ;  /* 0x00007300ff0977ac */ /* 0x000f620008000800 */
[----:B------:R-:W-:Y:S01]  /*3d510*/  ISETP.LT.AND P5, PT, R67, UR12, !P5 ;  /* 0x0000000c43007c0c */ /* 0x000fe2000efa1270 */
[----:B------:R-:W1:Y:S01]  /*3d520*/  LDCU UR12, c[0x0][0x398] ;  /* 0x00007300ff0c77ac */ /* 0x000e620008000800 */
[----:B0-----:R-:W-:Y:S01]  /*3d530*/  VIADD R70, R0, 0x3f ;  /* 0x0000003f00467836 */ /* 0x001fe20000000000 */
[----:B------:R-:W-:-:S04]  /*3d540*/  SHF.R.S32.HI R71, RZ, 0x1f, R74 ;  /* 0x0000001fff477819 */ /* 0x000fc8000001144a */
[----:B------:R-:W-:Y:S01]  /*3d550*/  ISETP.GE.AND P3, PT, R70, UR6, PT ;  /* 0x0000000646007c0c */ /* 0x000fe2000bf66270 */
[----:B------:R-:W0:Y:S01]  /*3d560*/  LDCU UR6, c[0x0][0x398] ;  /* 0x00007300ff0677ac */ /* 0x000e220008000800 */
[----:B------:R-:W-:Y:S01]  /*3d570*/  IMAD.X R73, R71, 0x1, R2, P4 ;  /* 0x0000000147497824 */ /* 0x000fe200020e0602 */
[C---:B------:R-:W-:Y:S01]  /*3d580*/  IADD3 R70, P4, PT, R74.reuse, R68, RZ ;  /* 0x000000444a467210 */ /* 0x040fe20007f9e0ff */
[----:B------:R-:W-:-:S04]  /*3d590*/  VIADD R74, R74, UR28 ;  /* 0x0000001c4a4a7c36 */ /* 0x000fc80008000000 */
[----:B------:R-:W-:Y:S01]  /*3d5a0*/  IMAD.X R71, R71, 0x1, R69, P4 ;  /* 0x0000000147477824 */ /* 0x000fe200020e0645 */
[----:B------:R0:W-:Y:S01]  /*3d5b0*/  @P6 STG.E.U8 desc[UR20][R72.64], R76 ;  /* 0x0000004c48006986 */ /* 0x0001e2000c101114 */
[----:B------:R-:W-:-:S03]  /*3d5c0*/  VIADD R75, R0, 0x40 ;  /* 0x00000040004b7836 */ /* 0x000fc60000000000 */
[----:B------:R5:W-:Y:S01]  /*3d5d0*/  @P5 STG.E.U8 desc[UR20][R70.64], R77 ;  /* 0x0000004d46005986 */ /* 0x000be2000c101114 */
[----:B-1----:R-:W-:Y:S01]  /*3d5e0*/  ISETP.LT.AND P5, PT, R66, UR10, !P0 ;  /* 0x0000000a42007c0c */ /* 0x002fe2000c7a1270 */
[----:B------:R-:W1:Y:S01]  /*3d5f0*/  LDCU UR10, c[0x0][0x398] ;  /* 0x00007300ff0a77ac */ /* 0x000e620008000800 */
[----:B------:R-:W-:Y:S02]  /*3d600*/  ISETP.GE.AND P4, PT, R75, UR4, PT ;  /* 0x000000044b007c0c */ /* 0x000fe4000bf86270 */
[----:B0-----:R-:W-:Y:S01]  /*3d610*/  IADD3 R72, P6, PT, R74, R3, RZ ;  /* 0x000000034a487210 */ /* 0x001fe20007fde0ff */
[----:B------:R-:W0:Y:S01]  /*3d620*/  LDCU UR4, c[0x0][0x39c] ;  /* 0x00007380ff0477ac */ /* 0x000e220008000800 */
[----:B-----5:R-:W-:Y:S02]  /*3d630*/  SHF.R.S32.HI R71, RZ, 0x1f, R74 ;  /* 0x0000001fff477819 */ /* 0x020fe4000001144a */
[----:B------:R-:W-:Y:S01]  /*3d640*/  ISETP.LT.AND P0, PT, R67, UR6, !P0 ;  /* 0x0000000643007c0c */ /* 0x000fe2000c701270 */
[----:B------:R-:W5:Y:S01]  /*3d650*/  LDCU UR6, c[0x0][0x39c] ;  /* 0x00007380ff0677ac */ /* 0x000f620008000800 */
[----:B------:R-:W-:Y:S01]  /*3d660*/  PRMT R76, R76, 0x9910, RZ ;  /* 0x000099104c4c7816 */ /* 0x000fe200000000ff */
[----:B------:R-:W-:Y:S01]  /*3d670*/  IMAD.X R73, R71, 0x1, R2, P6 ;  /* 0x0000000147497824 */ /* 0x000fe200030e0602 */
[----:B------:R-:W-:-:S02]  /*3d680*/  IADD3 R70, P6, PT, R74, R68, RZ ;  /* 0x000000444a467210 */ /* 0x000fc40007fde0ff */
[----:B------:R-:W-:Y:S02]  /*3d690*/  PRMT R75, R77, 0x9910, RZ ;  /* 0x000099104d4b7816 */ /* 0x000fe400000000ff */
[----:B------:R-:W-:Y:S01]  /*3d6a0*/  SHF.R.S32.HI R76, RZ, 0x8, R76 ;  /* 0x00000008ff4c7819 */ /* 0x000fe2000001144c */
[----:B------:R-:W-:Y:S01]  /*3d6b0*/  IMAD.X R71, R71, 0x1, R69, P6 ;  /* 0x0000000147477824 */ /* 0x000fe200030e0645 */
[----:B------:R-:W-:Y:S01]  /*3d6c0*/  SHF.R.S32.HI R75, RZ, 0x8, R75 ;  /* 0x00000008ff4b7819 */ /* 0x000fe2000001144b */
[----:B------:R-:W-:Y:S02]  /*3d6d0*/  VIADD R74, R74, UR28 ;  /* 0x0000001c4a4a7c36 */ /* 0x000fe40008000000 */
[----:B------:R0:W-:Y:S01]  /*3d6e0*/  @P5 STG.E.U8 desc[UR20][R72.64], R76 ;  /* 0x0000004c48005986 */ /* 0x0001e2000c101114 */
[----:B------:R-:W-:Y:S01]  /*3d6f0*/  ISETP.LT.AND P5, PT, R66, UR9, !P2 ;  /* 0x0000000942007c0c */ /* 0x000fe2000d7a1270 */
[----:B------:R-:W1:Y:S02]  /*3d700*/  LDCU UR9, c[0x0][0x398] ;  /* 0x00007300ff0977ac */ /* 0x000e640008000800 */
[----:B------:R5:W-:Y:S01]  /*3d710*/  @P0 STG.E.U8 desc[UR20][R70.64], R75 ;  /* 0x0000004b46000986 */ /* 0x000be2000c101114 */
[----:B------:R-:W-:Y:S01]  /*3d720*/  ISETP.LT.AND P2, PT, R67, UR12, !P2 ;  /* 0x0000000c43007c0c */ /* 0x000fe2000d741270 */
[----:B------:R-:W1:Y:S01]  /*3d730*/  LDCU UR12, c[0x0][0x398] ;  /* 0x00007300ff0c77ac */ /* 0x000e620008000800 */
[----:B0-----:R-:W-:-:S02]  /*3d740*/  IADD3 R72, P0, PT, R74, R3, RZ ;  /* 0x000000034a487210 */ /* 0x001fc40007f1e0ff */
[----:B-----5:R-:W-:Y:S01]  /*3d750*/  SHF.R.S32.HI R71, RZ, 0x1f, R74 ;  /* 0x0000001fff477819 */ /* 0x020fe2000001144a */
[----:B------:R-:W-:Y:S01]  /*3d760*/  VIADD R75, R0, 0x41 ;  /* 0x00000041004b7836 */ /* 0x000fe20000000000 */
[----:B------:R-:W-:-:S03]  /*3d770*/  IADD3 R70, P6, PT, R74, R68, RZ ;  /* 0x000000444a467210 */ /* 0x000fc60007fde0ff */
[----:B------:R-:W-:Y:S01]  /*3d780*/  IMAD.X R73, R71, 0x1, R2, P0 ;  /* 0x0000000147497824 */ /* 0x000fe200000e0602 */
[----:B------:R-:W-:Y:S01]  /*3d790*/  ISETP.GE.AND P0, PT, R75, UR4, PT ;  /* 0x000000044b007c0c */ /* 0x000fe2000bf06270 */
[----:B------:R-:W0:Y:S01]  /*3d7a0*/  LDCU UR4, c[0x0][0x39c] ;  /* 0x00007380ff0477ac */ /* 0x000e220008000800 */
[----:B------:R-:W-:Y:S02]  /*3d7b0*/  IMAD.X R71, R71, 0x1, R69, P6 ;  /* 0x0000000147477824 */ /* 0x000fe400030e0645 */
[----:B------:R-:W-:Y:S02]  /*3d7c0*/  VIADD R74, R74, UR28 ;  /* 0x0000001c4a4a7c36 */ /* 0x000fe40008000000 */
[----:B------:R-:W-:Y:S01]  /*3d7d0*/  VIADD R75, R0, 0x42 ;  /* 0x00000042004b7836 */ /* 0x000fe20000000000 */
[----:B--2---:R-:W-:Y:S02]  /*3d7e0*/  F2FP.SATFINITE.E5M2.F32.PACK_AB_MERGE_C R77, R92, R89, RZ ;  /* 0x000000595c4d723e */ /* 0x004fe400048060ff */
[----:B------:R-:W2:Y:S04]  /*3d7f0*/  LDL.LU R89, [R1+0x1b0] ;  /* 0x0001b00001597983 */ /* 0x000ea80000300800 */
[----:B------:R5:W-:Y:S01]  /*3d800*/  @P5 STG.E.U8 desc[UR20][R72.64], R77 ;  /* 0x0000004d48005986 */ /* 0x000be2000c101114 */
[----:B-1----:R-:W-:Y:S01]  /*3d810*/  ISETP.LT.AND P5, PT, R66, UR10, !P3 ;  /* 0x0000000a42007c0c */ /* 0x002fe2000dfa1270 */
[----:B------:R-:W1:Y:S01]  /*3d820*/  LDCU UR10, c[0x0][0x398] ;  /* 0x00007300ff0a77ac */ /* 0x000e620008000800 */
[----:B------:R-:W-:Y:S01]  /*3d830*/  ISETP.LT.AND P3, PT, R67, UR14, !P3 ;  /* 0x0000000e43007c0c */ /* 0x000fe2000df61270 */
[----:B------:R-:W2:Y:S01]  /*3d840*/  LDL.LU R92, [R1+0x1b4] ;  /* 0x0001b400015c7983 */ /* 0x000ea20000300800 */
[----:B------:R-:W0:Y:S01]  /*3d850*/  LDCU UR14, c[0x0][0x398] ;  /* 0x00007300ff0e77ac */ /* 0x000e220008000800 */
[----:B---3--:R-:W-:-:S02]  /*3d860*/  F2FP.SATFINITE.E5M2.F32.PACK_AB_MERGE_C R76, R93, R91, RZ ;  /* 0x0000005b5d4c723e */ /* 0x008fc400048060ff */
[----:B------:R-:W3:Y:S04]  /*3d870*/  LDL.LU R91, [R1+0x1f0] ;  /* 0x0001f000015b7983 */ /* 0x000ee80000300800 */
[----:B------:R0:W-:Y:S01]  /*3d880*/  @P2 STG.E.U8 desc[UR20][R70.64], R76 ;  /* 0x0000004c46002986 */ /* 0x0001e2000c101114 */
[----:B-----5:R-:W-:-:S03]  /*3d890*/  IADD3 R72, P2, PT, R74, R3, RZ ;  /* 0x000000034a487210 */ /* 0x020fc60007f5e0ff */
[----:B------:R-:W3:Y:S01]  /*3d8a0*/  LDL.LU R93, [R1+0x1f4] ;  /* 0x0001f400015d7983 */ /* 0x000ee20000300800 */
[----:B0-----:R-:W-:Y:S02]  /*3d8b0*/  PRMT R70, R77, 0x9910, RZ ;  /* 0x000099104d467816 */ /* 0x001fe400000000ff */
[----:B------:R-:W-:Y:S02]  /*3d8c0*/  PRMT R77, R76, 0x9910, RZ ;  /* 0x000099104c4d7816 */ /* 0x000fe400000000ff */
[----:B------:R-:W-:Y:S01]  /*3d8d0*/  SHF.R.S32.HI R71, RZ, 0x1f, R74 ;  /* 0x0000001fff477819 */ /* 0x000fe2000001144a */
[----:B------:R-:W-:Y:S01]  /*3d8e0*/  IMAD.MOV.U32 R76, RZ, RZ, R70 ;  /* 0x000000ffff4c7224 */ /* 0x000fe200078e0046 */
[----:B------:R-:W-:-:S03]  /*3d8f0*/  IADD3 R70, P6, PT, R74, R68, RZ ;  /* 0x000000444a467210 */ /* 0x000fc60007fde0ff */
[C---:B------:R-:W-:Y:S01]  /*3d900*/  IMAD.X R73, R71.reuse, 0x1, R2, P2 ;  /* 0x0000000147497824 */ /* 0x040fe200010e0602 */
[----:B------:R-:W-:Y:S01]  /*3d910*/  SHF.R.S32.HI R76, RZ, 0x8, R76 ;  /* 0x00000008ff4c7819 */ /* 0x000fe2000001144c */
[----:B------:R-:W-:Y:S01]  /*3d920*/  IMAD.X R71, R71, 0x1, R69, P6 ;  /* 0x0000000147477824 */ /* 0x000fe200030e0645 */
[----:B------:R-:W-:Y:S01]  /*3d930*/  ISETP.GE.AND P2, PT, R75, UR4, PT ;  /* 0x000000044b007c0c */ /* 0x000fe2000bf46270 */
[----:B------:R-:W-:Y:S01]  /*3d940*/  VIADD R74, R74, UR28 ;  /* 0x0000001c4a4a7c36 */ /* 0x000fe20008000000 */
[----:B------:R-:W-:Y:S01]  /*3d950*/  SHF.R.S32.HI R75, RZ, 0x8, R77 ;  /* 0x00000008ff4b7819 */ /* 0x000fe2000001144d */
[----:B------:R-:W-:Y:S01]  /*3d960*/  @P5 STG.E.U8 desc[UR20][R72.64], R76 ;  /* 0x0000004c48005986 */ /* 0x000fe2000c101114 */
[----:B------:R-:W-:Y:S01]  /*3d970*/  ISETP.LT.AND P6, PT, R66, UR9, !P4 ;  /* 0x0000000942007c0c */ /* 0x000fe2000e7c1270 */
[----:B------:R-:W0:Y:S02]  /*3d980*/  LDCU UR4, c[0x0][0x39c] ;  /* 0x00007380ff0477ac */ /* 0x000e240008000800 */
[----:B------:R4:W-:Y:S01]  /*3d990*/  @P3 STG.E.U8 desc[UR20][R70.64], R75 ;  /* 0x0000004b46003986 */ /* 0x0009e2000c101114 */
[----:B------:R-:W5:Y:S01]  /*3d9a0*/  LDCU UR9, c[0x0][0x398] ;  /* 0x00007300ff0977ac */ /* 0x000f620008000800 */
[----:B----4-:R-:W-:-:S02]  /*3d9b0*/  F2FP.SATFINITE.E5M2.F32.PACK_AB_MERGE_C R75, R88, R90, RZ ;  /* 0x0000005a584b723e */ /* 0x010fc400048060ff */
[----:B------:R-:W4:Y:S04]  /*3d9c0*/  LDL.LU R90, [R1+0x108] ;  /* 0x00010800015a7983 */ /* 0x000f280000300800 */
[----:B------:R-:W4:Y:S01]  /*3d9d0*/  LDL.LU R88, [R1+0x10c] ;  /* 0x00010c0001587983 */ /* 0x000f220000300800 */
[----:B------:R-:W-:Y:S01]  /*3d9e0*/  VIADD R70, R0, 0x43 ;  /* 0x0000004300467836 */ /* 0x000fe20000000000 */
[----:B------:R-:W-:Y:S02]  /*3d9f0*/  SHF.R.S32.HI R71, RZ, 0x1f, R74 ;  /* 0x0000001fff477819 */ /* 0x000fe4000001144a */
[----:B------:R-:W-:Y:S02]  /*3da00*/  IADD3 R72, P5, PT, R74, R3, RZ ;  /* 0x000000034a487210 */ /* 0x000fe40007fbe0ff */
[----:B------:R-:W-:Y:S01]  /*3da10*/  ISETP.GE.AND P3, PT, R70, UR6, PT ;  /* 0x0000000646007c0c */ /* 0x000fe2000bf66270 */
[----:B------:R-:W0:Y:S01]  /*3da20*/  LDCU UR6, c[0x0][0x398] ;  /* 0x00007300ff0677ac */ /* 0x000e220008000800 */
[----:B------:R-:W-:Y:S01]  /*3da30*/  ISETP.LT.AND P4, PT, R67, UR12, !P4 ;  /* 0x0000000c43007c0c */ /* 0x000fe2000e781270 */
[----:B------:R-:W-:Y:S01]  /*3da40*/  IMAD.X R73, R71, 0x1, R2, P5 ;  /* 0x0000000147497824 */ /* 0x000fe200028e0602 */
[----:B------:R-:W-:Y:S01]  /*3da50*/  IADD3 R70, P5, PT, R74, R68, RZ ;  /* 0x000000444a467210 */ /* 0x000fe20007fbe0ff */
[----:B------:R-:W0:Y:S01]  /*3da60*/  LDCU UR12, c[0x0][0x398] ;  /* 0x00007300ff0c77ac */ /* 0x000e220008000800 */
[----:B------:R-:W-:-:S02]  /*3da70*/  F2FP.SATFINITE.E5M2.F32.PACK_AB_MERGE_C R76, R5, R4, RZ ;  /* 0x00000004054c723e */ /* 0x000fc400048060ff */
[----:B------:R1:W-:Y:S01]  /*3da80*/  @P6 STG.E.U8 desc[UR20][R72.64], R75 ;  /* 0x0000004b48006986 */ /* 0x0003e2000c101114 */
[----:B------:R-:W-:Y:S02]  /*3da90*/  IMAD.X R71, R71, 0x1, R69, P5 ;  /* 0x0000000147477824 */ /* 0x000fe400028e0645 */
[----:B------:R-:W-:-:S04]  /*3daa0*/  VIADD R4, R0, 0x44 ;  /* 0x0000004400047836 */ /* 0x000fc80000000000 */
[----:B------:R0:W-:Y:S01]  /*3dab0*/  @P4 STG.E.U8 desc[UR20][R70.64], R76 ;  /* 0x0000004c46004986 */ /* 0x0001e2000c101114 */
[----:B-1----:R-:W-:Y:S01]  /*3dac0*/  VIADD R72, R74, UR28 ;  /* 0x0000001c4a487c36 */ /* 0x002fe20008000000 */
[----:B------:R-:W-:Y:S01]  /*3dad0*/  ISETP.LT.AND P4, PT, R66, UR10, !P0 ;  /* 0x0000000a42007c0c */ /* 0x000fe2000c781270 */
[----:B------:R-:W1:Y:S03]  /*3dae0*/  LDCU UR10, c[0x0][0x398] ;  /* 0x00007300ff0a77ac */ /* 0x000e660008000800 */
[----:B------:R-:W-:Y:S02]  /*3daf0*/  SHF.R.S32.HI R5, RZ, 0x1f, R72 ;  /* 0x0000001fff057819 */ /* 0x000fe40000011448 */
[----:B0-----:R-:W-:Y:S02]  /*3db00*/  IADD3 R70, P6, PT, R72, R3, RZ ;  /* 0x0000000348467210 */ /* 0x001fe40007fde0ff */
[----:B------:R-:W-:Y:S01]  /*3db10*/  ISETP.LT.AND P0, PT, R67, UR6, !P0 ;  /* 0x0000000643007c0c */ /* 0x000fe2000c701270 */
[----:B------:R-:W0:Y:S01]  /*3db20*/  LDCU UR6, c[0x0][0x39c] ;  /* 0x00007380ff0677ac */ /* 0x000e220008000800 */
[----:B------:R-:W-:Y:S01]  /*3db30*/  ISETP.GE.AND P5, PT, R4, UR4, PT ;  /* 0x0000000404007c0c */ /* 0x000fe2000bfa6270 */
[----:B------:R-:W-:Y:S01]  /*3db40*/  IMAD.X R71, R5, 0x1, R2, P6 ;  /* 0x0000000105477824 */ /* 0x000fe200030e0602 */
[----:B------:R-:W-:Y:S01]  /*3db50*/  PRMT R74, R75, 0x9910, RZ ;  /* 0x000099104b4a7816 */ /* 0x000fe200000000ff */
[----:B------:R-:W0:Y:S01]  /*3db60*/  LDCU UR4, c[0x0][0x39c] ;  /* 0x00007380ff0477ac */ /* 0x000e220008000800 */
[----:B------:R-:W-:-:S02]  /*3db70*/  IADD3 R4, P6, PT, R72, R68, RZ ;  /* 0x0000004448047210 */ /* 0x000fc40007fde0ff */
[----:B------:R-:W-:Y:S02]  /*3db80*/  PRMT R73, R76, 0x9910, RZ ;  /* 0x000099104c497816 */ /* 0x000fe400000000ff */
[----:B------:R-:W-:Y:S01]  /*3db90*/  SHF.R.S32.HI R74, RZ, 0x8, R74 ;  /* 0x00000008ff4a7819 */ /* 0x000fe2000001144a */
[----:B------:R-:W-:Y:S01]  /*3dba0*/  IMAD.X R5, R5, 0x1, R69, P6 ;  /* 0x0000000105057824 */ /* 0x000fe200030e0645 */
[----:B------:R-:W-:Y:S01]  /*3dbb0*/  SHF.R.S32.HI R73, RZ, 0x8, R73 ;  /* 0x00000008ff497819 */ /* 0x000fe20000011449 */
[----:B------:R-:W-:Y:S02]  /*3dbc0*/  VIADD R72, R72, UR28 ;  /* 0x0000001c48487c36 */ /* 0x000fe40008000000 */
[----:B------:R0:W-:Y:S04]  /*3dbd0*/  @P4 STG.E.U8 desc[UR20][R70.64], R74 ;  /* 0x0000004a46004986 */ /* 0x0001e8000c101114 */
[----:B------:R1:W-:Y:S01]  /*3dbe0*/  @P0 STG.E.U8 desc[UR20][R4.64], R73 ;  /* 0x0000004904000986 */ /* 0x0003e2000c101114 */
[----:B0-----:R-:W-:-:S02]  /*3dbf0*/  IADD3 R70, P0, PT, R72, R3, RZ ;  /* 0x0000000348467210 */ /* 0x001fc40007f1e0ff */
[----:B-1----:R-:W-:Y:S01]  /*3dc00*/  SHF.R.S32.HI R5, RZ, 0x1f, R72 ;  /* 0x0000001fff057819 */ /* 0x002fe20000011448 */
[----:B------:R-:W-:-:S04]  /*3dc10*/  VIADD R73, R0, 0x45 ;  /* 0x0000004500497836 */ /* 0x000fc80000000000 */
[----:B------:R-:W-:Y:S01]  /*3dc20*/  IMAD.X R71, R5, 0x1, R2, P0 ;  /* 0x0000000105477824 */ /* 0x000fe200000e0602 */
[----:B------:R-:W-:Y:S01]  /*3dc30*/  ISETP.GE.AND P0, PT, R73, UR4, PT ;  /* 0x0000000449007c0c */ /* 0x000fe2000bf06270 */
[----:B------:R-:W0:Y:S01]  /*3dc40*/  LDCU UR4, c[0x0][0x39c] ;  /* 0x00007380ff0477ac */ /* 0x000e220008000800 */
[----:B----4-:R-:W-:Y:S02]  /*3dc50*/  F2FP.SATFINITE.E5M2.F32.PACK_AB_MERGE_C R73, R88, R90, RZ ;  /* 0x0000005a5849723e */ /* 0x010fe400048060ff */
[----:B------:R-:W4:Y:S04]  /*3dc60*/  LDL.LU R90, [R1+0x110] ;  /* 0x00011000015a7983 */ /* 0x000f280000300800 */
[----:B------:R-:W4:Y:S01]  /*3dc70*/  LDL.LU R88, [R1+0x114] ;  /* 0x0001140001587983 */ /* 0x000f220000300800 */
[----:B-----5:R-:W-:Y:S01]  /*3dc80*/  ISETP.LT.AND P4, PT, R66, UR9, !P2 ;  /* 0x0000000942007c0c */ /* 0x020fe2000d781270 */
[----:B------:R-:W1:Y:S01]  /*3dc90*/  LDCU UR9, c[0x0][0x398] ;  /* 0x00007300ff0977ac */ /* 0x000e620008000800 */
[----:B------:R-:W-:-:S02]  /*3dca0*/  ISETP.LT.AND P2, PT, R67, UR12, !P2 ;  /* 0x0000000c43007c0c */ /* 0x000fc4000d741270 */
[----:B------:R-:W-:Y:S01]  /*3dcb0*/  IADD3 R4, P6, PT, R72, R68, RZ ;  /* 0x0000004448047210 */ /* 0x000fe20007fde0ff */
[----:B------:R-:W5:Y:S01]  /*3dcc0*/  LDCU UR12, c[0x0][0x398] ;  /* 0x00007300ff0c77ac */ /* 0x000f620008000800 */
[----:B------:R-:W-:-:S03]  /*3dcd0*/  F2FP.SATFINITE.E5M2.F32.PACK_AB_MERGE_C R6, R7, R6, RZ ;  /* 0x000000060706723e */ /* 0x000fc600048060ff */
[----:B------:R-:W-:-:S04]  /*3dce0*/  IMAD.X R5, R5, 0x1, R69, P6 ;  /* 0x0000000105057824 */ /* 0x000fc800030e0645 */
[----:B------:R0:W-:Y:S01]  /*3dcf0*/  @P4 STG.E.U8 desc[UR20][R70.64], R73 ;  /* 0x0000004946004986 */ /* 0x0001e2000c101114 */
[----:B------:R-:W-:Y:S01]  /*3dd00*/  ISETP.LT.AND P4, PT, R66, UR10, !P3 ;  /* 0x0000000a42007c0c */ /* 0x000fe2000df81270 */
[----:B------:R-:W1:Y:S01]  /*3dd10*/  LDCU UR10, c[0x0][0x398] ;  /* 0x00007300ff0a77ac */ /* 0x000e620008000800 */
[----:B------:R-:W-:Y:S01]  /*3dd20*/  ISETP.LT.AND P3, PT, R67, UR14, !P3 ;  /* 0x0000000e43007c0c */ /* 0x000fe2000df61270 */
[----:B------:R2:W-:Y:S01]  /*3dd30*/  @P2 STG.E.U8 desc[UR20][R4.64], R6 ;  /* 0x0000000604002986 */ /* 0x0005e2000c101114 */
[----:B------:R-:W-:Y:S01]  /*3dd40*/  F2FP.SATFINITE.E5M2.F32.PACK_AB_MERGE_C R9, R9, R8, RZ ;  /* 0x000000080909723e */ /* 0x000fe200048060ff */
[----:B0-----:R-:W-:Y:S01]  /*3dd50*/  VIADD R70, R72, UR28 ;  /* 0x0000001c48467c36 */ /* 0x001fe20008000000 */
[----:B------:R-:W-:Y:S01]  /*3dd60*/  PRMT R72, R73, 0x9910, RZ ;  /* 0x0000991049487816 */ /* 0x000fe200000000ff */
[----:B------:R-:W-:Y:S01]  /*3dd70*/  VIADD R71, R0, 0x46 ;  /* 0x0000004600477836 */ /* 0x000fe20000000000 */
[----:B------:R-:W-:Y:S01]  /*3dd80*/  PRMT R73, R6, 0x9910, RZ ;  /* 0x0000991006497816 */ /* 0x000fe200000000ff */
[----:B------:R-:W0:Y:S01]  /*3dd90*/  LDCU UR14, c[0x0][0x398] ;  /* 0x00007300ff0e77ac */ /* 0x000e220008000800 */
[----:B--2---:R-:W-:-:S02]  /*3dda0*/  SHF.R.S32.HI R5, RZ, 0x1f, R70 ;  /* 0x0000001fff057819 */ /* 0x004fc40000011446 */
[C---:B------:R-:W-:Y:S02]  /*3ddb0*/  IADD3 R6, P2, PT, R70.reuse, R3, RZ ;  /* 0x0000000346067210 */ /* 0x040fe40007f5e0ff */
[C---:B------:R-:W-:Y:S02]  /*3ddc0*/  IADD3 R4, P6, PT, R70.reuse, R68, RZ ;  /* 0x0000004446047210 */ /* 0x040fe40007fde0ff */
[----:B------:R-:W-:Y:S01]  /*3ddd0*/  SHF.R.S32.HI R72, RZ, 0x8, R72 ;  /* 0x00000008ff487819 */ /* 0x000fe20000011448 */
[----:B------:R-:W-:Y:S01]  /*3dde0*/  IMAD.X R7, R5, 0x1, R2, P2 ;  /* 0x0000000105077824 */ /* 0x000fe200010e0602 */
[----:B------:R-:W-:Y:S01]  /*3ddf0*/  ISETP.GE.AND P2, PT, R71, UR4, PT ;  /* 0x0000000447007c0c */ /* 0x000fe2000bf46270 */
[----:B------:R-:W-:Y:S01]  /*3de00*/  IMAD.X R5, R5, 0x1, R69, P6 ;  /* 0x0000000105057824 */ /* 0x000fe200030e0645 */
[----:B------:R-:W-:Y:S01]  /*3de10*/  SHF.R.S32.HI R71, RZ, 0x8, R73 ;  /* 0x00000008ff477819 */ /* 0x000fe20000011449 */
[----:B------:R-:W-:Y:S01]  /*3de20*/  VIADD R70, R70, UR28 ;  /* 0x0000001c46467c36 */ /* 0x000fe20008000000 */
[----:B------:R-:W-:Y:S01]  /*3de30*/  @P4 STG.E.U8 desc[UR20][R6.64], R72 ;  /* 0x0000004806004986 */ /* 0x000fe2000c101114 */
[----:B------:R-:W2:Y:S03]  /*3de40*/  LDCU UR4, c[0x0][0x39c] ;  /* 0x00007380ff0477ac */ /* 0x000ea60008000800 */
[----:B------:R4:W-:Y:S02]  /*3de50*/  @P3 STG.E.U8 desc[UR20][R4.64], R71 ;  /* 0x0000004704003986 */ /* 0x0009e4000c101114 */
[----:B----4-:R-:W-:-:S02]  /*3de60*/  F2FP.SATFINITE.E5M2.F32.PACK_AB_MERGE_C R71, R88, R90, RZ ;  /* 0x0000005a5847723e */ /* 0x010fc400048060ff */
[----:B------:R-:W4:Y:S04]  /*3de70*/  LDL.LU R90, [R1+0x118] ;  /* 0x00011800015a7983 */ /* 0x000f280000300800 */
[----:B------:R-:W4:Y:S01]  /*3de80*/  LDL.LU R88, [R1+0x11c] ;  /* 0x00011c0001587983 */ /* 0x000f220000300800 */
[----:B------:R-:W-:Y:S01]  /*3de90*/  VIADD R4, R0, 0x47 ;  /* 0x0000004700047836 */ /* 0x000fe20000000000 */
[----:B------:R-:W-:Y:S02]  /*3dea0*/  SHF.R.S32.HI R5, RZ, 0x1f, R70 ;  /* 0x0000001fff057819 */ /* 0x000fe40000011446 */
[----:B------:R-:W-:Y:S02]  /*3deb0*/  IADD3 R6, P4, PT, R70, R3, RZ ;  /* 0x0000000346067210 */ /* 0x000fe40007f9e0ff */
[----:B-1----:R-:W-:Y:S01]  /*3dec0*/  ISETP.LT.AND P6, PT, R66, UR9, !P5 ;  /* 0x0000000942007c0c */ /* 0x002fe2000efc1270 */
[----:B------:R-:W-:Y:S01]  /*3ded0*/  VIADD R8, R0, 0x48 ;  /* 0x0000004800087836 */ /* 0x000fe20000000000 */
[----:B-----5:R-:W-:Y:S01]  /*3dee0*/  ISETP.LT.AND P5, PT, R67, UR12, !P5 ;  /* 0x0000000c43007c0c */ /* 0x020fe2000efa1270 */
[C---:B------:R-:W-:Y:S01]  /*3def0*/  IMAD.X R7, R5.reuse, 0x1, R2, P4 ;  /* 0x0000000105077824 */ /* 0x040fe200020e0602 */
[----:B------:R-:W-:Y:S01]  /*3df00*/  ISETP.GE.AND P3, PT, R4, UR6, PT ;  /* 0x0000000604007c0c */ /* 0x000fe2000bf66270 */
[----:B------:R-:W1:Y:S01]  /*3df10*/  LDCU UR6, c[0x0][0x398] ;  /* 0x00007300ff0677ac */ /* 0x000e620008000800 */
[----:B------:R-:W-:Y:S01]  /*3df20*/  IADD3 R4, P4, PT, R70, R68, RZ ;  /* 0x0000004446047210 */ /* 0x000fe20007f9e0ff */
[----:B------:R-:W5:Y:S04]  /*3df30*/  LDCU UR9, c[0x0][0x398] ;  /* 0x00007300ff0977ac */ /* 0x000f680008000800 */
[----:B------:R-:W-:Y:S01]  /*3df40*/  IMAD.X R5, R5, 0x1, R69, P4 ;  /* 0x0000000105057824 */ /* 0x000fe200020e0645 */
[----:B--2---:R-:W-:Y:S01]  /*3df50*/  ISETP.GE.AND P4, PT, R8, UR4, PT ;  /* 0x0000000408007c0c */ /* 0x004fe2000bf86270 */
[----:B------:R2:W-:Y:S01]  /*3df60*/  @P6 STG.E.U8 desc[UR20][R6.64], R71 ;  /* 0x0000004706006986 */ /* 0x0005e2000c101114 */
[----:B------:R-:W-:Y:S01]  /*3df70*/  VIADD R8, R70, UR28 ;  /* 0x0000001c46087c36 */ /* 0x000fe20008000000 */
[----:B------:R-:W0:Y:S02]  /*3df80*/  LDCU UR12, c[0x0][0x398] ;  /* 0x00007300ff0c77ac */ /* 0x000e240008000800 */
[----:B------:R1:W-:Y:S01]  /*3df90*/  @P5 STG.E.U8 desc[UR20][R4.64], R9 ;  /* 0x0000000904005986 */ /* 0x0003e2000c101114 */
[----:B------:R-:W-:Y:S01]  /*3dfa0*/  ISETP.LT.AND P5, PT, R66, UR10, !P0 ;  /* 0x0000000a42007c0c */ /* 0x000fe2000c7a1270 */
[----:B------:R-:W0:Y:S01]  /*3dfb0*/  LDCU UR10, c[0x0][0x398] ;  /* 0x00007300ff0a77ac */ /* 0x000e220008000800 */
[----:B------:R-:W-:-:S02]  /*3dfc0*/  PRMT R70, R71, 0x9910, RZ ;  /* 0x0000991047467816 */ /* 0x000fc400000000ff */
[----:B------:R-:W-:Y:S01]  /*3dfd0*/  F2FP.SATFINITE.E5M2.F32.PACK_AB_MERGE_C R10, R11, R10, RZ ;  /* 0x0000000a0b0a723e */ /* 0x000fe200048060ff */
[----:B------:R-:W0:Y:S01]  /*3dfe0*/  LDCU UR4, c[0x0][0x39c] ;  /* 0x00007380ff0477ac */ /* 0x000e220008000800 */
[----:B--2---:R-:W-:Y:S02]  /*3dff0*/  IADD3 R6, P6, PT, R8, R3, RZ ;  /* 0x0000000308067210 */ /* 0x004fe40007fde0ff */
[----:B-1----:R-:W-:Y:S02]  /*3e000*/  SHF.R.S32.HI R5, RZ, 0x1f, R8 ;  /* 0x0000001fff057819 */ /* 0x002fe40000011408 */
[----:B------:R-:W-:-:S03]  /*3e010*/  SHF.R.S32.HI R70, RZ, 0x8, R70 ;  /* 0x00000008ff467819 */ /* 0x000fc60000011446 */
[----:B------:R-:W-:-:S05]  /*3e020*/  IMAD.X R7, R5, 0x1, R2, P6 ;  /* 0x0000000105077824 */ /* 0x000fca00030e0602 */
[----:B------:R4:W-:Y:S02]  /*3e030*/  @P5 STG.E.U8 desc[UR20][R6.64], R70 ;  /* 0x0000004606005986 */ /* 0x0009e4000c101114 */
[----:B----4-:R-:W-:Y:S02]  /*3e040*/  F2FP.SATFINITE.E5M2.F32.PACK_AB_MERGE_C R70, R88, R90, RZ ;  /* 0x0000005a5846723e */ /* 0x010fe400048060ff */
[----:B------:R-:W2:Y:S04]  /*3e050*/  LDL.LU R90, [R1+0x120] ;  /* 0x00012000015a7983 */ /* 0x000ea80000300800 */
[----:B------:R-:W2:Y:S01]  /*3e060*/  LDL.LU R88, [R1+0x124] ;  /* 0x0001240001587983 */ /* 0x000ea20000300800 */
[----:B------:R-:W-:Y:S01]  /*3e070*/  ISETP.LT.AND P0, PT, R67, UR6, !P0 ;  /* 0x0000000643007c0c */ /* 0x000fe2000c701270 */
[----:B------:R-:W1:Y:S01]  /*3e080*/  LDCU UR6, c[0x0][0x39c] ;  /* 0x00007380ff0677ac */ /* 0x000e620008000800 */
[----:B------:R-:W-:-:S02]  /*3e090*/  IADD3 R4, P6, PT, R8, R68, RZ ;  /* 0x0000004408047210 */ /* 0x000fc40007fde0ff */
[----:B------:R-:W-:Y:S01]  /*3e0a0*/  PRMT R9, R9, 0x9910, RZ ;  /* 0x0000991009097816 */ /* 0x000fe200000000ff */
[----:B------:R-:W-:Y:S02]  /*3e0b0*/  VIADD R8, R8, UR28 ;  /* 0x0000001c08087c36 */ /* 0x000fe40008000000 */
[----:B------:R-:W-:Y:S01]  /*3e0c0*/  IMAD.X R5, R5, 0x1, R69, P6 ;  /* 0x0000000105057824 */ /* 0x000fe200030e0645 */
[----:B------:R-:W-:Y:S02]  /*3e0d0*/  SHF.R.S32.HI R9, RZ, 0x8, R9 ;  /* 0x00000008ff097819 */ /* 0x000fe40000011409 */
[----:B-----5:R-:W-:Y:S01]  /*3e0e0*/  ISETP.LT.AND P5, PT, R66, UR9, !P2 ;  /* 0x0000000942007c0c */ /* 0x020fe2000d7a1270 */
[----:B------:R-:W4:Y:S02]  /*3e0f0*/  LDCU UR9, c[0x0][0x398] ;  /* 0x00007300ff0977ac */ /* 0x000f240008000800 */
[----:B------:R5:W-:Y:S01]  /*3e100*/  @P0 STG.E.U8 desc[UR20][R4.64], R9 ;  /* 0x0000000904000986 */ /* 0x000be2000c101114 */
[----:B------:R-:W-:-:S02]  /*3e110*/  IADD3 R6, P0, PT, R8, R3, RZ ;  /* 0x0000000308067210 */ /* 0x000fc40007f1e0ff */
[----:B0-----:R-:W-:Y:S01]  /*3e120*/  ISETP.LT.AND P2, PT, R67, UR12, !P2 ;  /* 0x0000000c43007c0c */ /* 0x001fe2000d741270 */
[----:B------:R-:W0:Y:S01]  /*3e130*/  LDCU UR12, c[0x0][0x398] ;  /* 0x00007300ff0c77ac */ /* 0x000e220008000800 */
[----:B-----5:R-:W-:Y:S02]  /*3e140*/  SHF.R.S32.HI R5, RZ, 0x1f, R8 ;  /* 0x0000001fff057819 */ /* 0x020fe40000011408 */
[----:B------:R-:W-:-:S03]  /*3e150*/  IADD3 R4, P6, PT, R8, R68, RZ ;  /* 0x0000004408047210 */ /* 0x000fc60007fde0ff */
[C---:B------:R-:W-:Y:S02]  /*3e160*/  IMAD.X R7, R5.reuse, 0x1, R2, P0 ;  /* 0x0000000105077824 */ /* 0x040fe400000e0602 */
[----:B------:R-:W-:Y:S02]  /*3e170*/  IMAD.X R5, R5, 0x1, R69, P6 ;  /* 0x0000000105057824 */ /* 0x000fe400030e0645 */
[----:B------:R-:W-:Y:S01]  /*3e180*/  VIADD R8, R8, UR28 ;  /* 0x0000001c08087c36 */ /* 0x000fe20008000000 */
[----:B------:R5:W-:Y:S01]  /*3e190*/  @P5 STG.E.U8 desc[UR20][R6.64], R70 ;  /* 0x0000004606005986 */ /* 0x000be2000c101114 */
[----:B------:R-:W-:Y:S02]  /*3e1a0*/  ISETP.LT.AND P5, PT, R66, UR10, !P3 ;  /* 0x0000000a42007c0c */ /* 0x000fe4000dfa1270 */
[----:B------:R-:W-:Y:S01]  /*3e1b0*/  PRMT R11, R10, 0x9910, RZ ;  /* 0x000099100a0b7816 */ /* 0x000fe200000000ff */
[----:B------:R0:W-:Y:S01]  /*3e1c0*/  @P2 STG.E.U8 desc[UR20][R4.64], R10 ;  /* 0x0000000a04002986 */ /* 0x0001e2000c101114 */
[----:B------:R-:W-:Y:S01]  /*3e1d0*/  VIADD R9, R0, 0x49 ;  /* 0x0000004900097836 */ /* 0x000fe20000000000 */
[----:B------:R-:W1:Y:S01]  /*3e1e0*/  LDCU UR10, c[0x0][0x398] ;  /* 0x00007300ff0a77ac */ /* 0x000e620008000800 */
[----:B-----5:R-:W-:-:S02]  /*3e1f0*/  PRMT R70, R70, 0x9910, RZ ;  /* 0x0000991046467816 */ /* 0x020fc400000000ff */
[----:B------:R-:W-:Y:S02]  /*3e200*/  IADD3 R6, P2, PT, R8, R3, RZ ;  /* 0x0000000308067210 */ /* 0x000fe40007f5e0ff */
[----:B0-----:R-:W-:Y:S01]  /*3e210*/  SHF.R.S32.HI R5, RZ, 0x1f, R8 ;  /* 0x0000001fff057819 */ /* 0x001fe20000011408 */
[----:B------:R-:W-:-:S04]  /*3e220*/  IMAD.MOV.U32 R10, RZ, RZ, R70 ;  /* 0x000000ffff0a7224 */ /* 0x000fc800078e0046 */
[----:B------:R-:W-:Y:S01]  /*3e230*/  IMAD.X R7, R5, 0x1, R2, P2 ;  /* 0x0000000105077824 */ /* 0x000fe200010e0602 */
[----:B------:R-:W-:-:S05]  /*3e240*/  SHF.R.S32.HI R10, RZ, 0x8, R10 ;  /* 0x00000008ff0a7819 */ /* 0x000fca000001140a */
[----:B------:R2:W-:Y:S02]  /*3e250*/  @P5 STG.E.U8 desc[UR20][R6.64], R10 ;  /* 0x0000000a06005986 */ /* 0x0005e4000c101114 */
[----:B--2---:R-:W-:Y:S02]  /*3e260*/  F2FP.SATFINITE.E5M2.F32.PACK_AB_MERGE_C R10, R88, R90, RZ ;  /* 0x0000005a580a723e */ /* 0x004fe400048060ff */
[----:B------:R-:W2:Y:S04]  /*3e270*/  LDL.LU R90, [R1+0x128] ;  /* 0x00012800015a7983 */ /* 0x000ea80000300800 */
[----:B------:R-:W2:Y:S01]  /*3e280*/  LDL.LU R88, [R1+0x12c] ;  /* 0x00012c0001587983 */ /* 0x000ea20000300800 */
[----:B------:R-:W-:Y:S01]  /*3e290*/  ISETP.GE.AND P0, PT, R9, UR4, PT ;  /* 0x0000000409007c0c */ /* 0x000fe2000bf06270 */
[----:B------:R-:W0:Y:S01]  /*3e2a0*/  LDCU UR4, c[0x0][0x39c] ;  /* 0x00007380ff0477ac */ /* 0x000e220008000800 */
[----:B------:R-:W-:Y:S01]  /*3e2b0*/  ISETP.LT.AND P3, PT, R67, UR14, !P3 ;  /* 0x0000000e43007c0c */ /* 0x000fe2000df61270 */
[----:B------:R-:W-:Y:S01]  /*3e2c0*/  VIADD R9, R0, 0x4a ;  /* 0x0000004a00097836 */ /* 0x000fe20000000000 */
[C---:B------:R-:W-:Y:S01]  /*3e2d0*/  IADD3 R4, P6, PT, R8.reuse, R68, RZ ;  /* 0x0000004408047210 */ /* 0x040fe20007fde0ff */
[----:B------:R-:W-:Y:S01]  /*3e2e0*/  VIADD R8, R8, UR28 ;  /* 0x0000001c08087c36 */ /* 0x000fe20008000000 */
[----:B------:R-:W-:Y:S01]  /*3e2f0*/  F2FP.SATFINITE.E5M2.F32.PACK_AB_MERGE_C R12, R13, R12, RZ ;  /* 0x0000000c0d0c723e */ /* 0x000fe200048060ff */
[----:B------:R-:W5:Y:S02]  /*3e300*/  LDCU UR14, c[0x0][0x398] ;  /* 0x00007300ff0e77ac */ /* 0x000f640008000800 */
[----:B------:R-:W-:Y:S01]  /*3e310*/  IMAD.X R5, R5, 0x1, R69, P6 ;  /* 0x0000000105057824 */ /* 0x000fe200030e0645 */
[----:B------:R-:W-:-:S02]  /*3e320*/  IADD3 R6, P5, PT, R8, R3, RZ ;  /* 0x0000000308067210 */ /* 0x000fc40007fbe0ff */
[----:B0-----:R-:W-:Y:S01]  /*3e330*/  ISETP.GE.AND P2, PT, R9, UR4, PT ;  /* 0x0000000409007c0c */ /* 0x001fe2000bf46270 */
[----:B------:R-:W0:Y:S01]  /*3e340*/  LDCU UR4, c[0x0][0x39c] ;  /* 0x00007380ff0477ac */ /* 0x000e220008000800 */
[----:B------:R-:W-:Y:S02]  /*3e350*/  SHF.R.S32.HI R9, RZ, 0x8, R11 ;  /* 0x00000008ff097819 */ /* 0x000fe4000001140b */
[----:B----4-:R-:W-:Y:S01]  /*3e360*/  ISETP.LT.AND P6, PT, R66, UR9, !P4 ;  /* 0x0000000942007c0c */ /* 0x010fe2000e7c1270 */
[----:B------:R-:W4:Y:S02]  /*3e370*/  LDCU UR9, c[0x0][0x398] ;  /* 0x00007300ff0977ac */ /* 0x000f240008000800 */
        /* <DEDUP_REMOVED lines=20> */
[----:B------:R-:W-:-:S05]  /*3e4c0*/  IMAD.X R7, R5, 0x1, R2, P6 ;  /* 0x0000000105077824 */ /* 0x000fca00030e0602 */
[----:B------:R2:W-:Y:S02]  /*3e4d0*/  @P4 STG.E.U8 desc[UR20][R6.64], R10 ;  /* 0x0000000a06004986 */ /* 0x0005e4000c101114 */
[----:B--2---:R-:W-:Y:S02]  /*3e4e0*/  F2FP.SATFINITE.E5M2.F32.PACK_AB_MERGE_C R10, R88, R90, RZ ;  /* 0x0000005a580a723e */ /* 0x004fe400048060ff */
[----:B------:R-:W2:Y:S04]  /*3e4f0*/  LDL.LU R90, [R1+0x130] ;  /* 0x00013000015a7983 */ /* 0x000ea80000300800 */
[----:B------:R-:W2:Y:S01]  /*3e500*/  LDL.LU R88, [R1+0x134] ;  /* 0x0001340001587983 */ /* 0x000ea20000300800 */
[----:B------:R-:W-:Y:S01]  /*3e510*/  ISETP.LT.AND P0, PT, R67, UR6, !P0 ;  /* 0x0000000643007c0c */ /* 0x000fe2000c701270 */
[----:B------:R-:W0:Y:S01]  /*3e520*/  LDCU UR6, c[0x0][0x39c] ;  /* 0x00007380ff0677ac */ /* 0x000e220008000800 */
[----:B------:R-:W-:-:S02]  /*3e530*/  ISETP.GE.AND P5, PT, R9, UR4, PT ;  /* 0x0000000409007c0c */ /* 0x000fc4000bfa6270 */
[----:B------:R-:W-:Y:S02]  /*3e540*/  IADD3 R4, P6, PT, R8, R68, RZ ;  /* 0x0000004408047210 */ /* 0x000fe40007fde0ff */
[----:B------:R-:W-:Y:S01]  /*3e550*/  PRMT R9, R12, 0x9910, RZ ;  /* 0x000099100c097816 */ /* 0x000fe200000000ff */
[----:B------:R-:W-:Y:S01]  /*3e560*/  VIADD R8, R8, UR28 ;  /* 0x0000001c08087c36 */ /* 0x000fe20008000000 */
[----:B----4-:R-:W-:Y:S01]  /*3e570*/  ISETP.LT.AND P4, PT, R66, UR9, !P2 ;  /* 0x0000000942007c0c */ /* 0x010fe2000d781270 */
[----:B------:R-:W-:Y:S01]  /*3e580*/  IMAD.X R5, R5, 0x1, R69, P6 ;  /* 0x0000000105057824 */ /* 0x000fe200030e0645 */
[----:B------:R-:W-:Y:S01]  /*3e590*/  SHF.R.S32.HI R9, RZ, 0x8, R9 ;  /* 0x00000008ff097819 */ /* 0x000fe20000011409 */
[----:B------:R-:W1:Y:S01]  /*3e5a0*/  LDCU UR4, c[0x0][0x39c] ;  /* 0x00007380ff0477ac */ /* 0x000e620008000800 */
[----:B------:R-:W-:-:S03]  /*3e5b0*/  ISETP.LT.AND P2, PT, R67, UR12, !P2 ;  /* 0x0000000c43007c0c */ /* 0x000fc6000d741270 */
[----:B------:R4:W-:Y:S01]  /*3e5c0*/  @P0 STG.E.U8 desc[UR20][R4.64], R9 ;  /* 0x0000000904000986 */ /* 0x0009e2000c101114 */
[C---:B------:R-:W-:Y:S01]  /*3e5d0*/  IADD3 R6, P0, PT, R8.reuse, R3, RZ ;  /* 0x0000000308067210 */ /* 0x040fe20007f1e0ff */
[----:B------:R-:W0:Y:S01]  /*3e5e0*/  LDCU UR9, c[0x0][0x398] ;  /* 0x00007300ff0977ac */ /* 0x000e220008000800 */
[----:B------:R-:W-:Y:S01]  /*3e5f0*/  F2FP.SATFINITE.E5M2.F32.PACK_AB_MERGE_C R14, R15, R14, RZ ;  /* 0x0000000e0f0e723e */ /* 0x000fe200048060ff */
[----:B------:R-:W0:Y:S01]  /*3e600*/  LDCU UR12, c[0x0][0x398] ;  /* 0x00007300ff0c77ac */ /* 0x000e220008000800 */
[----:B----4-:R-:W-:Y:S02]  /*3e610*/  SHF.R.S32.HI R5, RZ, 0x1f, R8 ;  /* 0x0000001fff057819 */ /* 0x010fe40000011408 */
[----:B------:R-:W-:-:S03]  /*3e620*/  IADD3 R4, P6, PT, R8, R68, RZ ;  /* 0x0000004408047210 */ /* 0x000fc60007fde0ff */
[C---:B------:R-:W-:Y:S02]  /*3e630*/  IMAD.X R7, R5.reuse, 0x1, R2, P0 ;  /* 0x0000000105077824 */ /* 0x040fe400000e0602 */
[----:B------:R-:W-:Y:S02]  /*3e640*/  IMAD.X R5, R5, 0x1, R69, P6 ;  /* 0x0000000105057824 */ /* 0x000fe400030e0645 */
[----:B------:R-:W-:Y:S01]  /*3e650*/  VIADD R8, R8, UR28 ;  /* 0x0000001c08087c36 */ /* 0x000fe20008000000 */
[----:B------:R4:W-:Y:S01]  /*3e660*/  @P4 STG.E.U8 desc[UR20][R6.64], R10 ;  /* 0x0000000a06004986 */ /* 0x0009e2000c101114 */
[----:B------:R-:W-:Y:S01]  /*3e670*/  ISETP.LT.AND P4, PT, R66, UR10, !P3 ;  /* 0x0000000a42007c0c */ /* 0x000fe2000df81270 */
[----:B------:R-:W-:Y:S01]  /*3e680*/  VIADD R9, R0, 0x4d ;  /* 0x0000004d00097836 */ /* 0x000fe20000000000 */
[----:B------:R-:W-:Y:S01]  /*3e690*/  PRMT R11, R14, 0x9910, RZ ;  /* 0x000099100e0b7816 */ /* 0x000fe200000000ff */
[----:B------:R0:W-:Y:S01]  /*3e6a0*/  @P2 STG.E.U8 desc[UR20][R4.64], R14 ;  /* 0x0000000e04002986 */ /* 0x0001e2000c101114 */
[----:B------:R-:W1:Y:S01]  /*3e6b0*/  LDCU UR10, c[0x0][0x398] ;  /* 0x00007300ff0a77ac */ /* 0x000e620008000800 */
[----:B----4-:R-:W-:-:S02]  /*3e6c0*/  IADD3 R6, P2, PT, R8, R3, RZ ;  /* 0x0000000308067210 */ /* 0x010fc40007f5e0ff */
        /* <DEDUP_REMOVED lines=8> */
[----:B-1----:R-:W-:Y:S01]  /*3e750*/  ISETP.GE.AND P0, PT, R9, UR4, PT ;  /* 0x0000000409007c0c */ /* 0x002fe2000bf06270 */
[----:B------:R-:W0:Y:S01]  /*3e760*/  LDCU UR4, c[0x0][0x39c] ;  /* 0x00007380ff0477ac */ /* 0x000e220008000800 */
[----:B-----5:R-:W-:Y:S01]  /*3e770*/  ISETP.LT.AND P3, PT, R67, UR14, !P3 ;  /* 0x0000000e43007c0c */ /* 0x020fe2000df61270 */
[----:B------:R-:W-:Y:S01]  /*3e780*/  VIADD R9, R0, 0x4e ;  /* 0x0000004e00097836 */ /* 0x000fe20000000000 */
[C---:B------:R-:W-:Y:S01]  /*3e790*/  IADD3 R4, P6, PT, R8.reuse, R68, RZ ;  /* 0x0000004408047210 */ /* 0x040fe20007fde0ff */
[----:B------:R-:W-:Y:S01]  /*3e7a0*/  VIADD R8, R8, UR28 ;  /* 0x0000001c08087c36 */ /* 0x000fe20008000000 */
[----:B------:R-:W-:Y:S01]  /*3e7b0*/  F2FP.SATFINITE.E5M2.F32.PACK_AB_MERGE_C R16, R17, R16, RZ ;  /* 0x000000101110723e */ /* 0x000fe200048060ff */
[----:B------:R-:W1:Y:S02]  /*3e7c0*/  LDCU UR14, c[0x0][0x398] ;  /* 0x00007300ff0e77ac */ /* 0x000e640008000800 */
[----:B------:R-:W-:Y:S01]  /*3e7d0*/  IMAD.X R5, R5, 0x1, R69, P6 ;  /* 0x0000000105057824 */ /* 0x000fe200030e0645 */
[----:B------:R-:W-:-:S02]  /*3e7e0*/  IADD3 R6, P4, PT, R8, R3, RZ ;  /* 0x0000000308067210 */ /* 0x000fc40007f9e0ff */
[----:B0-----:R-:W-:Y:S01]  /*3e7f0*/  ISETP.GE.AND P2, PT, R9, UR4, PT ;  /* 0x0000000409007c0c */ /* 0x001fe2000bf46270 */
[----:B------:R-:W0:Y:S01]  /*3e800*/  LDCU UR4, c[0x0][0x39c] ;  /* 0x00007380ff0477ac */ /* 0x000e220008000800 */
[----:B------:R-:W-:Y:S02]  /*3e810*/  SHF.R.S32.HI R9, RZ, 0x8, R11 ;  /* 0x00000008ff097819 */ /* 0x000fe4000001140b */
[----:B------:R-:W-:Y:S01]  /*3e820*/  ISETP.LT.AND P6, PT, R66, UR9, !P5 ;  /* 0x0000000942007c0c */ /* 0x000fe2000efc1270 */
[----:B------:R-:W4:Y:S02]  /*3e830*/  LDCU UR9, c[0x0][0x398] ;  /* 0x00007300ff0977ac */ /* 0x000f240008000800 */
[----:B------:R5:W-:Y:S01]  /*3e840*/  @P3 STG.E.U8 desc[UR20][R4.64], R9 ;  /* 0x0000000904003986 */ /* 0x000be2000c101114 */
[----:B------:R-:W-:Y:S01]  /*3e850*/  ISETP.LT.AND P5, PT, R67, UR12, !P5 ;  /* 0x0000000c43007c0c */ /* 0x000fe2000efa1270 */
[----:B------:R-:W0:Y:S01]  /*3e860*/  LDCU UR12, c[0x0][0x398] ;  /* 0x00007300ff0c77ac */ /* 0x000e220008000800 */
[----:B-----5:R-:W-:Y:S01]  /*3e870*/  VIADD R4, R0, 0x4f ;  /* 0x0000004f00047836 */ /* 0x020fe20000000000 */
[----:B------:R-:W-:-:S04]  /*3e880*/  SHF.R.S32.HI R5, RZ, 0x1f, R8 ;  /* 0x0000001fff057819 */ /* 0x000fc80000011408 */
[----:B------:R-:W-:Y:S01]  /*3e890*/  ISETP.GE.AND P3, PT, R4, UR6, PT ;  /* 0x0000000604007c0c */ /* 0x000fe2000bf66270 */
[C---:B------:R-:W-:Y:S01]  /*3e8a0*/  IMAD.X R7, R5.reuse, 0x1, R2, P4 ;  /* 0x0000000105077824 */ /* 0x040fe200020e0602 */
[C---:B------:R-:W-:Y:S01]  /*3e8b0*/  IADD3 R4, P4, PT, R8.reuse, R68, RZ ;  /* 0x0000004408047210 */ /* 0x040fe20007f9e0ff */
[----:B------:R-:W-:Y:S01]  /*3e8c0*/  VIADD R8, R8, UR28 ;  /* 0x0000001c08087c36 */ /* 0x000fe20008000000 */
[----:B------:R-:W5:Y:S03]  /*3e8d0*/  LDCU UR6, c[0x0][0x398] ;  /* 0x00007300ff0677ac */ /* 0x000f660008000800 */
[----:B------:R-:W-:Y:S01]  /*3e8e0*/  IMAD.X R5, R5, 0x1, R69, P4 ;  /* 0x0000000105057824 */ /* 0x000fe200020e0645 */
[----:B------:R0:W-:Y:S04]  /*3e8f0*/  @P6 STG.E.U8 desc[UR20][R6.64], R10 ;  /* 0x0000000a06006986 */ /* 0x0001e8000c101114 */
[----:B------:R1:W-:Y:S01]  /*3e900*/  @P5 STG.E.U8 desc[UR20][R4.64], R16 ;  /* 0x0000001004005986 */ /* 0x0003e2000c101114 */
[----:B------:R-:W-:Y:S01]  /*3e910*/  ISETP.LT.AND P5, PT, R66, UR10, !P0 ;  /* 0x0000000a42007c0c */ /* 0x000fe2000c7a1270 */
[----:B------:R-:W-:Y:S01]  /*3e920*/  VIADD R9, R0, 0x50 ;  /* 0x0000005000097836 */ /* 0x000fe20000000000 */
[----:B------:R-:W2:Y:S01]  /*3e930*/  LDCU UR10, c[0x0][0x398] ;  /* 0x00007300ff0a77ac */ /* 0x000ea20008000800 */
[----:B0-----:R-:W-:-:S02]  /*3e940*/  IADD3 R6, P6, PT, R8, R3, RZ ;  /* 0x0000000308067210 */ /* 0x001fc40007fde0ff */
[----:B------:R-:W-:Y:S02]  /*3e950*/  PRMT R10, R10, 0x9910, RZ ;  /* 0x000099100a0a7816 */ /* 0x000fe400000000ff */
[----:B-1----:R-:W-:Y:S02]  /*3e960*/  SHF.R.S32.HI R5, RZ, 0x1f, R8 ;  /* 0x0000001fff057819 */ /* 0x002fe40000011408 */
[----:B------:R-:W-:-:S03]  /*3e970*/  SHF.R.S32.HI R10, RZ, 0x8, R10 ;  /* 0x00000008ff0a7819 */ /* 0x000fc6000001140a */
[----:B------:R-:W-:-:S05]  /*3e980*/  IMAD.X R7, R5, 0x1, R2, P6 ;  /* 0x0000000105077824 */ /* 0x000fca00030e0602 */
[----:B------:R2:W-:Y:S02]  /*3e990*/  @P5 STG.E.U8 desc[UR20][R6.64], R10 ;  /* 0x0000000a06005986 */ /* 0x0005e4000c101114 */
[----:B--2---:R-:W-:Y:S02]  /*3e9a0*/  F2FP.SATFINITE.E5M2.F32.PACK_AB_MERGE_C R10, R88, R90, RZ ;  /* 0x0000005a580a723e */ /* 0x004fe400048060ff */
[----:B------:R-:W2:Y:S04]  /*3e9b0*/  LDL.LU R90, [R1+0x140] ;  /* 0x00014000015a7983 */ /* 0x000ea80000300800 */
[----:B------:R-:W2:Y:S01]  /*3e9c0*/  LDL.LU R88, [R1+0x144] ;  /* 0x0001440001587983 */ /* 0x000ea20000300800 */
[----:B-----5:R-:W-:Y:S01]  /*3e9d0*/  ISETP.LT.AND P0, PT, R67, UR6, !P0 ;  /* 0x0000000643007c0c */ /* 0x020fe2000c701270 */
        /* <DEDUP_REMOVED lines=12> */
[----:B------:R-:W5:Y:S01]  /*3eaa0*/  LDCU UR9, c[0x0][0x398] ;  /* 0x00007300ff0977ac */ /* 0x000f620008000800 */
        /* <DEDUP_REMOVED lines=24> */
[----:B------:R-:W-:Y:S01]  /*3ec30*/  ISETP.LT.AND P3, PT, R67, UR14, !P3 ;  /* 0x0000000e43007c0c */ /* 0x000fe2000df61270 */
        /* <DEDUP_REMOVED lines=10> */
[----:B-----5:R-:W-:Y:S01]  /*3ece0*/  ISETP.LT.AND P6, PT, R66, UR9, !P4 ;  /* 0x0000000942007c0c */ /* 0x020fe2000e7c1270 */
        /* <DEDUP_REMOVED lines=105> */
[----:B------:R-:W-:Y:S01]  /*3f380*/  IADD3 R4, P6, PT, R8, R68, RZ ;  /* 0x0000004408047210 */ /* 0x000fe20007fde0ff */
[----:B------:R-:W1:Y:S01]  /*3f390*/  LDCU UR4, c[0x0][0x39c] ;  /* 0x00007380ff0477ac */ /* 0x000e620008000800 */
[----:B------:R-:W-:Y:S01]  /*3f3a0*/  PRMT R9, R24, 0x9910, RZ ;  /* 0x0000991018097816 */ /* 0x000fe200000000ff */
[----:B------:R-:W-:Y:S02]  /*3f3b0*/  VIADD R8, R8, UR28 ;  /* 0x0000001c08087c36 */ /* 0x000fe40008000000 */
[----:B------:R-:W-:Y:S01]  /*3f3c0*/  IMAD.X R5, R5, 0x1, R69, P6 ;  /* 0x0000000105057824 */ /* 0x000fe200030e0645 */
[----:B------:R-:W-:-:S05]  /*3f3d0*/  SHF.R.S32.HI R9, RZ, 0x8, R9 ;  /* 0x00000008ff097819 */ /* 0x000fca0000011409 */
[----:B------:R5:W-:Y:S01]  /*3f3e0*/  @P0 STG.E.U8 desc[UR20][R4.64], R9 ;  /* 0x0000000904000986 */ /* 0x000be2000c101114 */
[----:B------:R-:W-:Y:S02]  /*3f3f0*/  IADD3 R6, P0, PT, R8, R3, RZ ;  /* 0x0000000308067210 */ /* 0x000fe40007f1e0ff */
[----:B----4-:R-:W-:Y:S01]  /*3f400*/  ISETP.LT.AND P5, PT, R66, UR9, !P2 ;  /* 0x0000000942007c0c */ /* 0x010fe2000d7a1270 */
[----:B------:R-:W4:Y:S01]  /*3f410*/  LDCU UR9, c[0x0][0x398] ;  /* 0x00007300ff0977ac */ /* 0x000f220008000800 */
[----:B------:R-:W-:Y:S02]  /*3f420*/  ISETP.LT.AND P2, PT, R67, UR12, !P2 ;  /* 0x0000000c43007c0c */ /* 0x000fe4000d741270 */
[----:B------:R-:W-:Y:S01]  /*3f430*/  F2FP.SATFINITE.E5M2.F32.PACK_AB_MERGE_C R26, R27, R26, RZ ;  /* 0x0000001a1b1a723e */ /* 0x000fe200048060ff */
[----:B------:R-:W0:Y:S01]  /*3f440*/  LDCU UR12, c[0x0][0x398] ;  /* 0x00007300ff0c77ac */ /* 0x000e220008000800 */
[----:B-----5:R-:W-:Y:S01]  /*3f450*/  SHF.R.S32.HI R5, RZ, 0x1f, R8 ;  /* 0x0000001fff057819 */ /* 0x020fe20000011408 */
[----:B------:R-:W-:Y:S01]  /*3f460*/  VIADD R9, R0, 0x59 ;  /* 0x0000005900097836 */ /* 0x000fe20000000000 */
[----:B------:R-:W-:-:S03]  /*3f470*/  IADD3 R4, P6, PT, R8, R68, RZ ;  /* 0x0000004408047210 */ /* 0x000fc60007fde0ff */
[----:B------:R-:W-:Y:S01]  /*3f480*/  IMAD.X R7, R5, 0x1, R2, P0 ;  /* 0x0000000105077824 */ /* 0x000fe200000e0602 */
[----:B-1----:R-:W-:Y:S01]  /*3f490*/  ISETP.GE.AND P0, PT, R9, UR4, PT ;  /* 0x0000000409007c0c */ /* 0x002fe2000bf06270 */
[----:B------:R-:W1:Y:S01]  /*3f4a0*/  LDCU UR4, c[0x0][0x39c] ;  /* 0x00007380ff0477ac */ /* 0x000e620008000800 */
[----:B------:R-:W-:Y:S02]  /*3f4b0*/  IMAD.X R5, R5, 0x1, R69, P6 ;  /* 0x0000000105057824 */ /* 0x000fe400030e0645 */
[----:B------:R-:W-:Y:S01]  /*3f4c0*/  VIADD R8, R8, UR28 ;  /* 0x0000001c08087c36 */ /* 0x000fe20008000000 */
[----:B------:R5:W-:Y:S01]  /*3f4d0*/  @P5 STG.E.U8 desc[UR20][R6.64], R10 ;  /* 0x0000000a06005986 */ /* 0x000be2000c101114 */
[----:B------:R-:W-:Y:S01]  /*3f4e0*/  ISETP.LT.AND P5, PT, R66, UR10, !P3 ;  /* 0x0000000a42007c0c */ /* 0x000fe2000dfa1270 */
[----:B------:R-:W-:Y:S01]  /*3f4f0*/  VIADD R9, R0, 0x5a ;  /* 0x0000005a00097836 */ /* 0x000fe20000000000 */
[----:B------:R-:W-:Y:S01]  /*3f500*/  ISETP.LT.AND P3, PT, R67, UR14, !P3 ;  /* 0x0000000e43007c0c */ /* 0x000fe2000df61270 */
[----:B------:R0:W-:Y:S01]  /*3f510*/  @P2 STG.E.U8 desc[UR20][R4.64], R26 ;  /* 0x0000001a04002986 */ /* 0x0001e2000c101114 */
[----:B------:R-:W-:Y:S01]  /*3f520*/  PRMT R11, R26, 0x9910, RZ ;  /* 0x000099101a0b7816 */ /* 0x000fe200000000ff */
[----:B------:R-:W-:Y:S01]  /*3f530*/  VIADD R12, R0, 0x5b ;  /* 0x0000005b000c7836 */ /* 0x000fe20000000000 */
[----:B------:R-:W2:Y:S01]  /*3f540*/  LDCU UR10, c[0x0][0x398] ;  /* 0x00007300ff0a77ac */ /* 0x000ea20008000800 */
[----:B------:R-:W-:-:S02]  /*3f550*/  F2FP.SATFINITE.E5M2.F32.PACK_AB_MERGE_C R29, R29, R28, RZ ;  /* 0x0000001c1d1d723e */ /* 0x000fc400048060ff */
[----:B------:R-:W-:Y:S01]  /*3f560*/  F2FP.SATFINITE.E5M2.F32.PACK_AB_MERGE_C R31, R31, R30, RZ ;  /* 0x0000001e1f1f723e */ /* 0x000fe200048060ff */
[----:B------:R-:W2:Y:S01]  /*3f570*/  LDCU UR14, c[0x0][0x398] ;  /* 0x00007300ff0e77ac */ /* 0x000ea20008000800 */
[----:B-----5:R-:W-:Y:S02]  /*3f580*/  IADD3 R6, P2, PT, R8, R3, RZ ;  /* 0x0000000308067210 */ /* 0x020fe40007f5e0ff */
[----:B------:R-:W-:Y:S02]  /*3f590*/  PRMT R10, R10, 0x9910, RZ ;  /* 0x000099100a0a7816 */ /* 0x000fe400000000ff */
[----:B0-----:R-:W-:Y:S02]  /*3f5a0*/  SHF.R.S32.HI R5, RZ, 0x1f, R8 ;  /* 0x0000001fff057819 */ /* 0x001fe40000011408 */
[C---:B------:R-:W-:Y:S02]  /*3f5b0*/  IADD3 R4, P6, PT, R8.reuse, R68, RZ ;  /* 0x0000004408047210 */ /* 0x040fe40007fde0ff */
[----:B------:R-:W-:Y:S01]  /*3f5c0*/  SHF.R.S32.HI R10, RZ, 0x8, R10 ;  /* 0x00000008ff0a7819 */ /* 0x000fe2000001140a */
[----:B------:R-:W-:Y:S01]  /*3f5d0*/  IMAD.X R7, R5, 0x1, R2, P2 ;  /* 0x0000000105077824 */ /* 0x000fe200010e0602 */
[----:B-1----:R-:W-:Y:S01]  /*3f5e0*/  ISETP.GE.AND P2, PT, R9, UR4, PT ;  /* 0x0000000409007c0c */ /* 0x002fe2000bf46270 */
[----:B------:R-:W-:Y:S01]  /*3f5f0*/  IMAD.X R5, R5, 0x1, R69, P6 ;  /* 0x0000000105057824 */ /* 0x000fe200030e0645 */
[----:B------:R-:W-:Y:S01]  /*3f600*/  SHF.R.S32.HI R9, RZ, 0x8, R11 ;  /* 0x00000008ff097819 */ /* 0x000fe2000001140b */
[----:B------:R-:W-:Y:S01]  /*3f610*/  VIADD R8, R8, UR28 ;  /* 0x0000001c08087c36 */ /* 0x000fe20008000000 */
[----:B------:R-:W-:Y:S01]  /*3f620*/  @P5 STG.E.U8 desc[UR20][R6.64], R10 ;  /* 0x0000000a06005986 */ /* 0x000fe2000c101114 */
[----:B------:R-:W0:Y:S03]  /*3f630*/  LDCU UR4, c[0x0][0x39c] ;  /* 0x00007380ff0477ac */ /* 0x000e260008000800 */
[----:B------:R2:W-:Y:S02]  /*3f640*/  @P3 STG.E.U8 desc[UR20][R4.64], R9 ;  /* 0x0000000904003986 */ /* 0x0005e4000c101114 */
[----:B--2---:R-:W-:-:S02]  /*3f650*/  F2FP.SATFINITE.E5M2.F32.PACK_AB_MERGE_C R9, R88, R90, RZ ;  /* 0x0000005a5809723e */ /* 0x004fc400048060ff */
[----:B------:R-:W2:Y:S04]  /*3f660*/  LDL.LU R90, [R1+0x168] ;  /* 0x00016800015a7983 */ /* 0x000ea80000300800 */
[----:B------:R-:W2:Y:S01]  /*3f670*/  LDL.LU R88, [R1+0x16c] ;  /* 0x00016c0001587983 */ /* 0x000ea20000300800 */
[----:B------:R-:W-:Y:S02]  /*3f680*/  SHF.R.S32.HI R11, RZ, 0x1f, R8 ;  /* 0x0000001fff0b7819 */ /* 0x000fe40000011408 */
[----:B------:R-:W-:Y:S02]  /*3f690*/  IADD3 R6, P5, PT, R8, R3, RZ ;  /* 0x0000000308067210 */ /* 0x000fe40007fbe0ff */
[----:B------:R-:W-:Y:S01]  /*3f6a0*/  ISETP.GE.AND P3, PT, R12, UR6, PT ;  /* 0x000000060c007c0c */ /* 0x000fe2000bf66270 */
[----:B------:R-:W1:Y:S01]  /*3f6b0*/  LDCU UR6, c[0x0][0x398] ;  /* 0x00007300ff0677ac */ /* 0x000e620008000800 */
[----:B----4-:R-:W-:-:S02]  /*3f6c0*/  ISETP.LT.AND P6, PT, R66, UR9, !P4 ;  /* 0x0000000942007c0c */ /* 0x010fc4000e7c1270 */
[----:B------:R-:W-:Y:S01]  /*3f6d0*/  ISETP.LT.AND P4, PT, R67, UR12, !P4 ;  /* 0x0000000c43007c0c */ /* 0x000fe2000e781270 */
[C---:B------:R-:W-:Y:S01]  /*3f6e0*/  IMAD.X R7, R11.reuse, 0x1, R2, P5 ;  /* 0x000000010b077824 */ /* 0x040fe200028e0602 */
[----:B------:R-:W-:Y:S01]  /*3f6f0*/  IADD3 R4, P5, PT, R8, R68, RZ ;  /* 0x0000004408047210 */ /* 0x000fe20007fbe0ff */
[----:B------:R-:W-:Y:S01]  /*3f700*/  VIADD R10, R0, 0x5c ;  /* 0x0000005c000a7836 */ /* 0x000fe20000000000 */
[----:B------:R-:W4:Y:S01]  /*3f710*/  LDCU UR9, c[0x0][0x398] ;  /* 0x00007300ff0977ac */ /* 0x000f220008000800 */
[----:B------:R-:W-:Y:S02]  /*3f720*/  VIADD R8, R8, UR28 ;  /* 0x0000001c08087c36 */ /* 0x000fe40008000000 */
[----:B------:R-:W-:Y:S01]  /*3f730*/  IMAD.X R5, R11, 0x1, R69, P5 ;  /* 0x000000010b057824 */ /* 0x000fe200028e0645 */
[----:B------:R-:W-:Y:S01]  /*3f740*/  PRMT R11, R9, 0x9910, RZ ;  /* 0x00009910090b7816 */ /* 0x000fe200000000ff */
[----:B------:R-:W5:Y:S01]  /*3f750*/  LDCU UR12, c[0x0][0x398] ;  /* 0x00007300ff0c77ac */ /* 0x000f620008000800 */
[----:B0-----:R-:W-:Y:S01]  /*3f760*/  ISETP.GE.AND P5, PT, R10, UR4, PT ;  /* 0x000000040a007c0c */ /* 0x001fe2000bfa6270 */
[----:B------:R0:W-:Y:S01]  /*3f770*/  @P6 STG.E.U8 desc[UR20][R6.64], R9 ;  /* 0x0000000906006986 */ /* 0x0001e2000c101114 */
[----:B------:R-:W-:Y:S01]  /*3f780*/  SHF.R.S32.HI R10, RZ, 0x1f, R8 ;  /* 0x0000001fff0a7819 */ /* 0x000fe20000011408 */
[----:B------:R-:W2:Y:S02]  /*3f790*/  LDCU UR4, c[0x0][0x39c] ;  /* 0x00007380ff0477ac */ /* 0x000ea40008000800 */
[----:B------:R2:W-:Y:S01]  /*3f7a0*/  @P4 STG.E.U8 desc[UR20][R4.64], R29 ;  /* 0x0000001d04004986 */ /* 0x0005e2000c101114 */
[----:B------:R-:W-:Y:S01]  /*3f7b0*/  ISETP.LT.AND P4, PT, R66, UR10, !P0 ;  /* 0x0000000a42007c0c */ /* 0x000fe2000c781270 */
[----:B------:R-:W2:Y:S01]  /*3f7c0*/  LDCU UR10, c[0x0][0x398] ;  /* 0x00007300ff0a77ac */ /* 0x000ea20008000800 */
[----:B------:R-:W-:-:S02]  /*3f7d0*/  PRMT R12, R29, 0x9910, RZ ;  /* 0x000099101d0c7816 */ /* 0x000fc400000000ff */
[----:B-1----:R-:W-:Y:S01]  /*3f7e0*/  ISETP.LT.AND P0, PT, R67, UR6, !P0 ;  /* 0x0000000643007c0c */ /* 0x002fe2000c701270 */
[----:B------:R-:W1:Y:S01]  /*3f7f0*/  LDCU UR6, c[0x0][0x39c] ;  /* 0x00007380ff0677ac */ /* 0x000e620008000800 */
[----:B0-----:R-:W-:Y:S01]  /*3f800*/  IADD3 R6, P6, PT, R8, R3, RZ ;  /* 0x0000000308067210 */ /* 0x001fe20007fde0ff */
[----:B------:R-:W-:Y:S01]  /*3f810*/  IMAD.MOV.U32 R9, RZ, RZ, R11 ;  /* 0x000000ffff097224 */ /* 0x000fe200078e000b */
[----:B--2---:R-:W-:Y:S02]  /*3f820*/  F2FP.SATFINITE.E5M2.F32.PACK_AB_MERGE_C R13, R88, R90, RZ ;  /* 0x0000005a580d723e */ /* 0x004fe400048060ff */
[----:B------:R-:W2:Y:S04]  /*3f830*/  LDL.LU R90, [R1+0x170] ;  /* 0x00017000015a7983 */ /* 0x000ea80000300800 */
[----:B------:R-:W2:Y:S01]  /*3f840*/  LDL.LU R88, [R1+0x174] ;  /* 0x0001740001587983 */ /* 0x000ea20000300800 */
[----:B------:R-:W-:Y:S01]  /*3f850*/  IMAD.X R7, R10, 0x1, R2, P6 ;  /* 0x000000010a077824 */ /* 0x000fe200030e0602 */
[C---:B------:R-:W-:Y:S01]  /*3f860*/  IADD3 R4, P6, PT, R8.reuse, R68, RZ ;  /* 0x0000004408047210 */ /* 0x040fe20007fde0ff */
[----:B------:R-:W-:Y:S01]  /*3f870*/  IMAD.MOV.U32 R11, RZ, RZ, R12 ;  /* 0x000000ffff0b7224 */ /* 0x000fe200078e000c */
[----:B------:R-:W-:Y:S01]  /*3f880*/  SHF.R.S32.HI R9, RZ, 0x8, R9 ;  /* 0x00000008ff097819 */ /* 0x000fe20000011409 */
[----:B------:R-:W-:-:S02]  /*3f890*/  VIADD R8, R8, UR28 ;  /* 0x0000001c08087c36 */ /* 0x000fc40008000000 */
[----:B------:R-:W-:Y:S01]  /*3f8a0*/  IMAD.X R5, R10, 0x1, R69, P6 ;  /* 0x000000010a057824 */ /* 0x000fe200030e0645 */
[----:B------:R-:W-:Y:S01]  /*3f8b0*/  SHF.R.S32.HI R11, RZ, 0x8, R11 ;  /* 0x00000008ff0b7819 */ /* 0x000fe2000001140b */
[----:B------:R0:W-:Y:S01]  /*3f8c0*/  @P4 STG.E.U8 desc[UR20][R6.64], R9 ;  /* 0x0000000906004986 */ /* 0x0001e2000c101114 */
[----:B----4-:R-:W-:Y:S01]  /*3f8d0*/  ISETP.LT.AND P4, PT, R66, UR9, !P2 ;  /* 0x0000000942007c0c */ /* 0x010fe2000d781270 */
[----:B------:R-:W-:Y:S01]  /*3f8e0*/  VIADD R12, R0, 0x5d ;  /* 0x0000005d000c7836 */ /* 0x000fe20000000000 */
[----:B-----5:R-:W-:Y:S01]  /*3f8f0*/  ISETP.LT.AND P2, PT, R67, UR12, !P2 ;  /* 0x0000000c43007c0c */ /* 0x020fe2000d741270 */
[----:B------:R4:W-:Y:S01]  /*3f900*/  @P0 STG.E.U8 desc[UR20][R4.64], R11 ;  /* 0x0000000b04000986 */ /* 0x0009e2000c101114 */
[----:B------:R-:W-:Y:S01]  /*3f910*/  SHF.R.S32.HI R10, RZ, 0x1f, R8 ;  /* 0x0000001fff0a7819 */ /* 0x000fe20000011408 */
[----:B------:R-:W5:Y:S01]  /*3f920*/  LDCU UR9, c[0x0][0x398] ;  /* 0x00007300ff0977ac */ /* 0x000f620008000800 */
[----:B------:R-:W1:Y:S01]  /*3f930*/  LDCU UR12, c[0x0][0x398] ;  /* 0x00007300ff0c77ac */ /* 0x000e620008000800 */
[----:B0-----:R-:W-:-:S02]  /*3f940*/  IADD3 R6, P0, PT, R8, R3, RZ ;  /* 0x0000000308067210 */ /* 0x001fc40007f1e0ff */
[----:B----4-:R-:W-:-:S03]  /*3f950*/  IADD3 R4, P6, PT, R8, R68, RZ ;  /* 0x0000004408047210 */ /* 0x010fc60007fde0ff */
[C---:B------:R-:W-:Y:S01]  /*3f960*/  IMAD.X R7, R10.reuse, 0x1, R2, P0 ;  /* 0x000000010a077824 */ /* 0x040fe200000e0602 */
[----:B------:R-:W-:Y:S01]  /*3f970*/  PRMT R9, R13, 0x9910, RZ ;  /* 0x000099100d097816 */ /* 0x000fe200000000ff */
[----:B------:R-:W-:-:S03]  /*3f980*/  IMAD.X R5, R10, 0x1, R69, P6 ;  /* 0x000000010a057824 */ /* 0x000fc600030e0645 */
[----:B------:R0:W-:Y:S01]  /*3f990*/  @P4 STG.E.U8 desc[UR20][R6.64], R13 ;  /* 0x0000000d06004986 */ /* 0x0001e2000c101114 */
[----:B------:R-:W-:Y:S01]  /*3f9a0*/  VIADD R10, R8, UR28 ;  /* 0x0000001c080a7c36 */ /* 0x000fe20008000000 */
[----:B------:R-:W-:Y:S02]  /*3f9b0*/  ISETP.LT.AND P4, PT, R66, UR10, !P3 ;  /* 0x0000000a42007c0c */ /* 0x000fe4000df81270 */
[----:B------:R-:W-:Y:S01]  /*3f9c0*/  PRMT R14, R31, 0x9910, RZ ;  /* 0x000099101f0e7816 */ /* 0x000fe200000000ff */
[----:B------:R-:W-:Y:S01]  /*3f9d0*/  @P2 STG.E.U8 desc[UR20][R4.64], R31 ;  /* 0x0000001f04002986 */ /* 0x000fe2000c101114 */
[----:B------:R-:W-:Y:S01]  /*3f9e0*/  ISETP.GE.AND P0, PT, R12, UR4, PT ;  /* 0x000000040c007c0c */ /* 0x000fe2000bf06270 */
[----:B------:R-:W4:Y:S01]  /*3f9f0*/  LDCU UR4, c[0x0][0x39c] ;  /* 0x00007380ff0477ac */ /* 0x000f220008000800 */
[----:B------:R-:W-:Y:S02]  /*3fa00*/  SHF.R.S32.HI R12, RZ, 0x1f, R10 ;  /* 0x0000001fff0c7819 */ /* 0x000fe4000001140a */
[----:B------:R-:W-:Y:S01]  /*3fa10*/  IADD3 R8, P2, PT, R10, R3, RZ ;  /* 0x000000030a087210 */ /* 0x000fe20007f5e0ff */
[----:B------:R-:W-:-:S02]  /*3fa20*/  VIADD R11, R0, 0x5e ;  /* 0x0000005e000b7836 */ /* 0x000fc40000000000 */
[----:B0-----:R-:W-:Y:S01]  /*3fa30*/  IMAD.MOV.U32 R7, RZ, RZ, R9 ;  /* 0x000000ffff077224 */ /* 0x001fe200078e0009 */
[----:B------:R-:W0:Y:S01]  /*3fa40*/  LDCU UR10, c[0x0][0x398] ;  /* 0x00007300ff0a77ac */ /* 0x000e220008000800 */
[----:B------:R-:W-:-:S03]  /*3fa50*/  IMAD.X R9, R12, 0x1, R2, P2 ;  /* 0x000000010c097824 */ /* 0x000fc600010e0602 */
[----:B------:R-:W-:-:S05]  /*3fa60*/  SHF.R.S32.HI R7, RZ, 0x8, R7 ;  /* 0x00000008ff077819 */ /* 0x000fca0000011407 */
[----:B------:R2:W-:Y:S02]  /*3fa70*/  @P4 STG.E.U8 desc[UR20][R8.64], R7 ;  /* 0x0000000708004986 */ /* 0x0005e4000c101114 */
[----:B--2---:R-:W-:Y:S02]  /*3fa80*/  F2FP.SATFINITE.E5M2.F32.PACK_AB_MERGE_C R9, R88, R90, RZ ;  /* 0x0000005a5809723e */ /* 0x004fe400048060ff */
[----:B------:R-:W2:Y:S04]  /*3fa90*/  LDL.LU R90, [R1+0x178] ;  /* 0x00017800015a7983 */ /* 0x000ea80000300800 */
[----:B------:R-:W2:Y:S01]  /*3faa0*/  LDL.LU R88, [R1+0x17c] ;  /* 0x00017c0001587983 */ /* 0x000ea20000300800 */
[----:B------:R-:W-:Y:S02]  /*3fab0*/  IADD3 R4, P6, PT, R10, R68, RZ ;  /* 0x000000440a047210 */ /* 0x000fe40007fde0ff */
[----:B------:R-:W-:Y:S01]  /*3fac0*/  ISETP.LT.AND P3, PT, R67, UR14, !P3 ;  /* 0x0000000e43007c0c */ /* 0x000fe2000df61270 */
[----:B------:R-:W-:Y:S01]  /*3fad0*/  IMAD.MOV.U32 R13, RZ, RZ, R14 ;  /* 0x000000ffff0d7224 */ /* 0x000fe200078e000e */
[----:B----4-:R-:W-:Y:S01]  /*3fae0*/  ISETP.GE.AND P2, PT, R11, UR4, PT ;  /* 0x000000040b007c0c */ /* 0x010fe2000bf46270 */
[----:B------:R-:W-:Y:S01]  /*3faf0*/  IMAD.X R5, R12, 0x1, R69, P6 ;  /* 0x000000010c057824 */ /* 0x000fe200030e0645 */
[----:B------:R-:W4:Y:S01]  /*3fb00*/  LDCU UR4, c[0x0][0x39c] ;  /* 0x00007380ff0477ac */ /* 0x000f220008000800 */
[----:B------:R-:W-:Y:S01]  /*3fb10*/  VIADD R12, R10, UR28 ;  /* 0x0000001c0a0c7c36 */ /* 0x000fe20008000000 */
[----:B------:R-:W-:Y:S01]  /*3fb20*/  SHF.R.S32.HI R13, RZ, 0x8, R13 ;  /* 0x00000008ff0d7819 */ /* 0x000fe2000001140d */
[----:B------:R-:W-:Y:S01]  /*3fb30*/  VIADD R6, R0, 0x5f ;  /* 0x0000005f00067836 */ /* 0x000fe20000000000 */
[----:B-----5:R-:W-:Y:S01]  /*3fb40*/  ISETP.LT.AND P6, PT, R66, UR9, !P5 ;  /* 0x0000000942007c0c */ /* 0x020fe2000efc1270 */
[----:B------:R-:W5:Y:S01]  /*3fb50*/  LDCU UR9, c[0x0][0x398] ;  /* 0x00007300ff0977ac */ /* 0x000f620008000800 */
[----:B------:R-:W-:-:S02]  /*3fb60*/  SHF.R.S32.HI R14, RZ, 0x1f, R12 ;  /* 0x0000001fff0e7819 */ /* 0x000fc4000001140c */
[----:B------:R-:W-:Y:S01]  /*3fb70*/  IADD3 R10, P4, PT, R12, R3, RZ ;  /* 0x000000030c0a7210 */ /* 0x000fe20007f9e0ff */
[----:B------:R0:W-:Y:S01]  /*3fb80*/  @P3 STG.E.U8 desc[UR20][R4.64], R13 ;  /* 0x0000000d04003986 */ /* 0x0001e2000c101114 */
[----:B-1----:R-:W-:Y:S01]  /*3fb90*/  ISETP.LT.AND P5, PT, R67, UR12, !P5 ;  /* 0x0000000c43007c0c */ /* 0x002fe2000efa1270 */
[----:B------:R-:W1:Y:S01]  /*3fba0*/  LDCU UR12, c[0x0][0x398] ;  /* 0x00007300ff0c77ac */ /* 0x000e620008000800 */
[----:B------:R-:W-:Y:S01]  /*3fbb0*/  ISETP.GE.AND P3, PT, R6, UR6, PT ;  /* 0x0000000606007c0c */ /* 0x000fe2000bf66270 */
[----:B------:R-:W-:Y:S01]  /*3fbc0*/  IMAD.X R11, R14, 0x1, R2, P4 ;  /* 0x000000010e0b7824 */ /* 0x000fe200020e0602 */
[----:B------:R-:W-:Y:S02]  /*3fbd0*/  IADD3 R6, P4, PT, R12, R68, RZ ;  /* 0x000000440c067210 */ /* 0x000fe40007f9e0ff */
[----:B------:R-:W-:Y:S01]  /*3fbe0*/  F2FP.SATFINITE.E5M2.F32.PACK_AB_MERGE_C R33, R33, R32, RZ ;  /* 0x000000202121723e */ /* 0x000fe200048060ff */
[----:B------:R-:W1:Y:S02]  /*3fbf0*/  LDCU UR6, c[0x0][0x398] ;  /* 0x00007300ff0677ac */ /* 0x000e640008000800 */
[----:B------:R-:W-:Y:S01]  /*3fc00*/  IMAD.X R7, R14, 0x1, R69, P4 ;  /* 0x000000010e077824 */ /* 0x000fe200020e0645 */
[----:B------:R3:W-:Y:S01]  /*3fc10*/  @P6 STG.E.U8 desc[UR20][R10.64], R9 ;  /* 0x000000090a006986 */ /* 0x0007e2000c101114 */
[----:B0-----:R-:W-:Y:S01]  /*3fc20*/  VIADD R4, R0, 0x60 ;  /* 0x0000006000047836 */ /* 0x001fe20000000000 */
[----:B------:R-:W-:Y:S01]  /*3fc30*/  PRMT R5, R9, 0x9910, RZ ;  /* 0x0000991009057816 */ /* 0x000fe200000000ff */
[----:B------:R-:W-:Y:S01]  /*3fc40*/  VIADD R12, R12, UR28 ;  /* 0x0000001c0c0c7c36 */ /* 0x000fe20008000000 */
[----:B------:R-:W-:Y:S01]  /*3fc50*/  @P5 STG.E.U8 desc[UR20][R6.64], R33 ;  /* 0x0000002106005986 */ /* 0x000fe2000c101114 */
[----:B------:R-:W-:Y:S01]  /*3fc60*/  ISETP.LT.AND P5, PT, R66, UR10, !P0 ;  /* 0x0000000a42007c0c */ /* 0x000fe2000c7a1270 */
[----:B------:R-:W0:Y:S01]  /*3fc70*/  LDCU UR10, c[0x0][0x398] ;  /* 0x00007300ff0a77ac */ /* 0x000e220008000800 */
[----:B----4-:R-:W-:-:S02]  /*3fc80*/  ISETP.GE.AND P4, PT, R4, UR4, PT ;  /* 0x0000000404007c0c */ /* 0x010fc4000bf86270 */
[----:B------:R-:W-:Y:S01]  /*3fc90*/  SHF.R.S32.HI R8, RZ, 0x1f, R12 ;  /* 0x0000001fff087819 */ /* 0x000fe2000001140c */
[----:B------:R-:W4:Y:S01]  /*3fca0*/  LDCU UR4, c[0x0][0x39c] ;  /* 0x00007380ff0477ac */ /* 0x000f220008000800 */
[----:B------:R-:W-:Y:S01]  /*3fcb0*/  IADD3 R4, P6, PT, R12, R3, RZ ;  /* 0x000000030c047210 */ /* 0x000fe20007fde0ff */
[----:B---3--:R-:W-:Y:S01]  /*3fcc0*/  IMAD.MOV.U32 R11, RZ, RZ, R5 ;  /* 0x000000ffff0b7224 */ /* 0x008fe200078e0005 */
[----:B------:R-:W-:Y:S01]  /*3fcd0*/  F2FP.SATFINITE.E5M2.F32.PACK_AB_MERGE_C R35, R35, R34, RZ ;  /* 0x000000222323723e */ /* 0x000fe200048060ff */
[----:B------:R-:W3:Y:S02]  /*3fce0*/  LDCU UR14, c[0x0][0x398] ;  /* 0x00007300ff0e77ac */ /* 0x000ee40008000800 */
[----:B------:R-:W-:Y:S01]  /*3fcf0*/  IMAD.X R5, R8, 0x1, R2, P6 ;  /* 0x0000000108057824 */ /* 0x000fe200030e0602 */
[----:B------:R-:W-:-:S05]  /*3fd00*/  SHF.R.S32.HI R11, RZ, 0x8, R11 ;  /* 0x00000008ff0b7819 */ /* 0x000fca000001140b */
[----:B------:R2:W-:Y:S02]  /*3fd10*/  @P5 STG.E.U8 desc[UR20][R4.64], R11 ;  /* 0x0000000b04005986 */ /* 0x0005e4000c101114 */
[----:B--2---:R-:W-:Y:S02]  /*3fd20*/  F2FP.SATFINITE.E5M2.F32.PACK_AB_MERGE_C R11, R88, R90, RZ ;  /* 0x0000005a580b723e */ /* 0x004fe400048060ff */
[----:B------:R-:W2:Y:S04]  /*3fd30*/  LDL.LU R90, [R1+0x180] ;  /* 0x00018000015a7983 */ /* 0x000ea80000300800 */
[----:B------:R-:W2:Y:S01]  /*3fd40*/  LDL.LU R88, [R1+0x184] ;  /* 0x0001840001587983 */ /* 0x000ea20000300800 */
[----:B-1----:R-:W-:Y:S02]  /*3fd50*/  ISETP.LT.AND P0, PT, R67, UR6, !P0 ;  /* 0x0000000643007c0c */ /* 0x002fe4000c701270 */
[----:B------:R-:W-:Y:S01]  /*3fd60*/  PRMT R13, R33, 0x9910, RZ ;  /* 0x00009910210d7816 */ /* 0x000fe200000000ff */
[----:B------:R-:W-:Y:S01]  /*3fd70*/  VIADD R14, R0, 0x61 ;  /* 0x00000061000e7836 */ /* 0x000fe20000000000 */
[C---:B------:R-:W-:Y:S01]  /*3fd80*/  IADD3 R6, P6, PT, R12.reuse, R68, RZ ;  /* 0x000000440c067210 */ /* 0x040fe20007fde0ff */
[----:B------:R-:W-:Y:S01]  /*3fd90*/  VIADD R12, R12, UR28 ;  /* 0x0000001c0c0c7c36 */ /* 0x000fe20008000000 */
[----:B------:R-:W-:Y:S01]  /*3fda0*/  SHF.R.S32.HI R13, RZ, 0x8, R13 ;  /* 0x00000008ff0d7819 */ /* 0x000fe2000001140d */
[----:B------:R-:W1:Y:S02]  /*3fdb0*/  LDCU UR6, c[0x0][0x39c] ;  /* 0x00007380ff0677ac */ /* 0x000e640008000800 */
[----:B------:R-:W-:Y:S01]  /*3fdc0*/  IMAD.X R7, R8, 0x1, R69, P6 ;  /* 0x0000000108077824 */ /* 0x000fe200030e0645 */
[----:B-----5:R-:W-:Y:S01]  /*3fdd0*/  ISETP.LT.AND P5, PT, R66, UR9, !P2 ;  /* 0x0000000942007c0c */ /* 0x020fe2000d7a1270 */
[----:B------:R-:W5:Y:S01]  /*3fde0*/  LDCU UR9, c[0x0][0x398] ;  /* 0x00007300ff0977ac */ /* 0x000f620008000800 */
[----:B------:R-:W-:-:S02]  /*3fdf0*/  ISETP.LT.AND P2, PT, R67, UR12, !P2 ;  /* 0x0000000c43007c0c */ /* 0x000fc4000d741270 */
[----:B------:R0:W-:Y:S01]  /*3fe00*/  @P0 STG.E.U8 desc[UR20][R6.64], R13 ;  /* 0x0000000d06000986 */ /* 0x0001e2000c101114 */
[----:B------:R-:W-:Y:S01]  /*3fe10*/  SHF.R.S32.HI R10, RZ, 0x1f, R12 ;  /* 0x0000001fff0a7819 */ /* 0x000fe2000001140c */
[----:B------:R-:W1:Y:S01]  /*3fe20*/  LDCU UR12, c[0x0][0x398] ;  /* 0x00007300ff0c77ac */ /* 0x000e620008000800 */
[C---:B------:R-:W-:Y:S02]  /*3fe30*/  IADD3 R8, P0, PT, R12.reuse, R3, RZ ;  /* 0x000000030c087210 */ /* 0x040fe40007f1e0ff */
[----:B------:R-:W-:-:S03]  /*3fe40*/  IADD3 R4, P6, PT, R12, R68, RZ ;  /* 0x000000440c047210 */ /* 0x000fc60007fde0ff */
[C---:B------:R-:W-:Y:S02]  /*3fe50*/  IMAD.X R9, R10.reuse, 0x1, R2, P0 ;  /* 0x000000010a097824 */ /* 0x040fe400000e0602 */
[----:B------:R-:W-:Y:S02]  /*3fe60*/  IMAD.X R5, R10, 0x1, R69, P6 ;  /* 0x000000010a057824 */ /* 0x000fe400030e0645 */
[----:B------:R-:W-:Y:S01]  /*3fe70*/  VIADD R12, R12, UR28 ;  /* 0x0000001c0c0c7c36 */ /* 0x000fe20008000000 */
[----:B0-----:R-:W-:Y:S01]  /*3fe80*/  PRMT R7, R11, 0x9910, RZ ;  /* 0x000099100b077816 */ /* 0x001fe200000000ff */
[----:B------:R0:W-:Y:S01]  /*3fe90*/  @P5 STG.E.U8 desc[UR20][R8.64], R11 ;  /* 0x0000000b08005986 */ /* 0x0001e2000c101114 */
[----:B------:R-:W-:Y:S01]  /*3fea0*/  ISETP.LT.AND P5, PT, R66, UR10, !P3 ;  /* 0x0000000a42007c0c */ /* 0x000fe2000dfa1270 */
[----:B------:R-:W1:Y:S01]  /*3feb0*/  LDCU UR10, c[0x0][0x398] ;  /* 0x00007300ff0a77ac */ /* 0x000e620008000800 */
[----:B------:R-:W-:Y:S01]  /*3fec0*/  SHF.R.S32.HI R10, RZ, 0x1f, R12 ;  /* 0x0000001fff0a7819 */ /* 0x000fe2000001140c */
[----:B------:R-:W-:Y:S01]  /*3fed0*/  @P2 STG.E.U8 desc[UR20][R4.64], R35 ;  /* 0x0000002304002986 */ /* 0x000fe2000c101114 */
[----:B------:R-:W-:Y:S01]  /*3fee0*/  IADD3 R6, P2, PT, R12, R3, RZ ;  /* 0x000000030c067210 */ /* 0x000fe20007f5e0ff */
[----:B0-----:R-:W-:-:S04]  /*3fef0*/  IMAD.MOV.U32 R11, RZ, RZ, R7 ;  /* 0x000000ffff0b7224 */ /* 0x001fc800078e0007 */
[----:B------:R-:W-:Y:S01]  /*3ff00*/  IMAD.X R7, R10, 0x1, R2, P2 ;  /* 0x000000010a077824 */ /* 0x000fe200010e0602 */
[----:B------:R-:W-:-:S05]  /*3ff10*/  SHF.R.S32.HI R11, RZ, 0x8, R11 ;  /* 0x00000008ff0b7819 */ /* 0x000fca000001140b */
[----:B------:R2:W-:Y:S02]  /*3ff20*/  @P5 STG.E.U8 desc[UR20][R6.64], R11 ;  /* 0x0000000b06005986 */ /* 0x0005e4000c101114 */
[----:B--2---:R-:W-:Y:S02]  /*3ff30*/  F2FP.SATFINITE.E5M2.F32.PACK_AB_MERGE_C R11, R88, R90, RZ ;  /* 0x0000005a580b723e */ /* 0x004fe400048060ff */
[----:B------:R-:W2:Y:S04]  /*3ff40*/  LDL.LU R90, [R1+0x188] ;  /* 0x00018800015a7983 */ /* 0x000ea80000300800 */
[----:B------:R-:W2:Y:S01]  /*3ff50*/  LDL.LU R88, [R1+0x18c] ;  /* 0x00018c0001587983 */ /* 0x000ea20000300800 */
[----:B----4-:R-:W-:Y:S01]  /*3ff60*/  ISETP.GE.AND P0, PT, R14, UR4, PT ;  /* 0x000000040e007c0c */ /* 0x010fe2000bf06270 */
[----:B------:R-:W0:Y:S01]  /*3ff70*/  LDCU UR4, c[0x0][0x39c] ;  /* 0x00007380ff0477ac */ /* 0x000e220008000800 */
[----:B---3--:R-:W-:-:S02]  /*3ff80*/  ISETP.LT.AND P3, PT, R67, UR14, !P3 ;  /* 0x0000000e43007c0c */ /* 0x008fc4000df61270 */
[----:B------:R-:W-:Y:S01]  /*3ff90*/  IADD3 R4, P6, PT, R12, R68, RZ ;  /* 0x000000440c047210 */ /* 0x000fe20007fde0ff */
[----:B------:R-:W-:Y:S01]  /*3ffa0*/  VIADD R14, R0, 0x62 ;  /* 0x00000062000e7836 */ /* 0x000fe20000000000 */
[----:B------:R-:W-:Y:S01]  /*3ffb0*/  PRMT R13, R35, 0x9910, RZ ;  /* 0x00009910230d7816 */ /* 0x000fe200000000ff */
[----:B------:R-:W-:Y:S01]  /*3ffc0*/  VIADD R12, R12, UR28 ;  /* 0x0000001c0c0c7c36 */ /* 0x000fe20008000000 */
[----:B------:R-:W-:Y:S01]  /*3ffd0*/  F2FP.SATFINITE.E5M2.F32.PACK_AB_MERGE_C R37, R37, R36, RZ ;  /* 0x000000242525723e */ /* 0x000fe200048060ff */
[----:B------:R-:W-:Y:S01]  /*3ffe0*/  IMAD.X R5, R10, 0x1, R69, P6 ;  /* 0x000000010a057824 */ /* 0x000fe200030e0645 */
[----:B------:R-:W-:Y:S01]  /*3fff0*/  SHF.R.S32.HI R13, RZ, 0x8, R13 ;  /* 0x00000008ff0d7819 */ /* 0x000fe2000001140d */
[----:B------:R-:W-:Y:S01]  /*40000*/  VIADD R9, R0, 0x63 ;  /* 0x0000006300097836 */ /* 0x000fe20000000000 */
[----:B------:R-:W-:Y:S01]  /*40010*/  SHF.R.S32.HI R10, RZ, 0x1f, R12 ;  /* 0x0000001fff0a7819 */ /* 0x000fe2000001140c */
[----:B------:R-:W3:Y:S01]  /*40020*/  LDCU UR14, c[0x0][0x398] ;  /* 0x00007300ff0e77ac */ /* 0x000ee20008000800 */
[----:B------:R-:W-:Y:S01]  /*40030*/  IADD3 R8, P5, PT, R12, R3, RZ ;  /* 0x000000030c087210 */ /* 0x000fe20007fbe0ff */
[----:B------:R4:W-:Y:S01]  /*40040*/  @P3 STG.E.U8 desc[UR20][R4.64], R13 ;  /* 0x0000000d04003986 */ /* 0x0009e2000c101114 */
[----:B-----5:R-:W-:Y:S01]  /*40050*/  ISETP.LT.AND P6, PT, R66, UR9, !P4 ;  /* 0x0000000942007c0c */ /* 0x020fe2000e7c1270 */
[----:B------:R-:W5:Y:S01]  /*40060*/  LDCU UR9, c[0x0][0x398] ;  /* 0x00007300ff0977ac */ /* 0x000f620008000800 */
[----:B0-----:R-:W-:Y:S01]  /*40070*/  ISETP.GE.AND P2, PT, R14, UR4, PT ;  /* 0x000000040e007c0c */ /* 0x001fe2000bf46270 */
[----:B------:R-:W0:Y:S01]  /*40080*/  LDCU UR4, c[0x0][0x39c] ;  /* 0x00007380ff0477ac */ /* 0x000e220008000800 */
[----:B-1----:R-:W-:-:S02]  /*40090*/  ISETP.LT.AND P4, PT, R67, UR12, !P4 ;  /* 0x0000000c43007c0c */ /* 0x002fc4000e781270 */
[----:B------:R-:W-:Y:S01]  /*400a0*/  ISETP.GE.AND P3, PT, R9, UR6, PT ;  /* 0x0000000609007c0c */ /* 0x000fe2000bf66270 */
[----:B------:R-:W-:Y:S01]  /*400b0*/  IMAD.X R9, R10, 0x1, R2, P5 ;  /* 0x000000010a097824 */ /* 0x000fe200028e0602 */
[----:B------:R-:W-:Y:S01]  /*400c0*/  IADD3 R6, P5, PT, R12, R68, RZ ;  /* 0x000000440c067210 */ /* 0x000fe20007fbe0ff */
[----:B----4-:R-:W-:Y:S01]  /*400d0*/  VIADD R4, R0, 0x64 ;  /* 0x0000006400047836 */ /* 0x010fe20000000000 */
[----:B------:R-:W-:Y:S01]  /*400e0*/  PRMT R5, R11, 0x9910, RZ ;  /* 0x000099100b057816 */ /* 0x000fe200000000ff */
[----:B------:R-:W1:Y:S02]  /*400f0*/  LDCU UR6, c[0x0][0x398] ;  /* 0x00007300ff0677ac */ /* 0x000e640008000800 */
[----:B------:R-:W-:Y:S01]  /*40100*/  IMAD.X R7, R10, 0x1, R69, P5 ;  /* 0x000000010a077824 */ /* 0x000fe200028e0645 */
[----:B------:R4:W-:Y:S01]  /*40110*/  @P6 STG.E.U8 desc[UR20][R8.64], R11 ;  /* 0x0000000b08006986 */ /* 0x0009e2000c101114 */
[----:B------:R-:W-:Y:S01]  /*40120*/  VIADD R12, R12, UR28 ;  /* 0x0000001c0c0c7c36 */ /* 0x000fe20008000000 */
[----:B------:R-:W1:Y:S02]  /*40130*/  LDCU UR12, c[0x0][0x398] ;  /* 0x00007300ff0c77ac */ /* 0x000e640008000800 */
[----:B------:R-:W-:Y:S01]  /*40140*/  @P4 STG.E.U8 desc[UR20][R6.64], R37 ;  /* 0x0000002506004986 */ /* 0x000fe2000c101114 */
[----:B------:R-:W-:Y:S01]  /*40150*/  ISETP.LT.AND P4, PT, R66, UR10, !P0 ;  /* 0x0000000a42007c0c */ /* 0x000fe2000c781270 */
[----:B------:R-:W1:Y:S01]  /*40160*/  LDCU UR10, c[0x0][0x398] ;  /* 0x00007300ff0a77ac */ /* 0x000e620008000800 */
[----:B0-----:R-:W-:-:S02]  /*40170*/  ISETP.GE.AND P5, PT, R4, UR4, PT ;  /* 0x0000000404007c0c */ /* 0x001fc4000bfa6270 */
[----:B------:R-:W-:Y:S01]  /*40180*/  SHF.R.S32.HI R10, RZ, 0x1f, R12 ;  /* 0x0000001fff0a7819 */ /* 0x000fe2000001140c */
[----:B------:R-:W0:Y:S01]  /*40190*/  LDCU UR4, c[0x0][0x39c] ;  /* 0x00007380ff0477ac */ /* 0x000e220008000800 */
[----:B------:R-:W-:Y:S01]  /*401a0*/  IADD3 R4, P6, PT, R12, R3, RZ ;  /* 0x000000030c047210 */ /* 0x000fe20007fde0ff */
[----:B----4-:R-:W-:-:S04]  /*401b0*/  IMAD.MOV.U32 R11, RZ, RZ, R5 ;  /* 0x000000ffff0b7224 */ /* 0x010fc800078e0005 */
[----:B------:R-:W-:Y:S01]  /*401c0*/  IMAD.X R5, R10, 0x1, R2, P6 ;  /* 0x000000010a057824 */ /* 0x000fe200030e0602 */
[----:B------:R-:W-:-:S05]  /*401d0*/  SHF.R.S32.HI R11, RZ, 0x8, R11 ;  /* 0x00000008ff0b7819 */ /* 0x000fca000001140b */
[----:B------:R2:W-:Y:S02]  /*401e0*/  @P4 STG.E.U8 desc[UR20][R4.64], R11 ;  /* 0x0000000b04004986 */ /* 0x0005e4000c101114 */
[----:B--2---:R-:W-:Y:S02]  /*401f0*/  F2FP.SATFINITE.E5M2.F32.PACK_AB_MERGE_C R11, R88, R90, RZ ;  /* 0x0000005a580b723e */ /* 0x004fe400048060ff */
[----:B------:R-:W2:Y:S04]  /*40200*/  LDL.LU R90, [R1+0x190] ;  /* 0x00019000015a7983 */ /* 0x000ea80000300800 */
[----:B------:R-:W2:Y:S01]  /*40210*/  LDL.LU R88, [R1+0x194] ;  /* 0x0001940001587983 */ /* 0x000ea20000300800 */
[----:B-1----:R-:W-:Y:S02]  /*40220*/  ISETP.LT.AND P0, PT, R67, UR6, !P0 ;  /* 0x0000000643007c0c */ /* 0x002fe4000c701270 */
[----:B------:R-:W-:-:S02]  /*40230*/  PRMT R13, R37, 0x9910, RZ ;  /* 0x00009910250d7816 */ /* 0x000fc400000000ff */
[----:B------:R-:W-:Y:S01]  /*40240*/  F2FP.SATFINITE.E5M2.F32.PACK_AB_MERGE_C R39, R39, R38, RZ ;  /* 0x000000262727723e */ /* 0x000fe200048060ff */
[----:B------:R-:W-:Y:S01]  /*40250*/  VIADD R14, R0, 0x65 ;  /* 0x00000065000e7836 */ /* 0x000fe20000000000 */
[C---:B------:R-:W-:Y:S01]  /*40260*/  IADD3 R6, P6, PT, R12.reuse, R68, RZ ;  /* 0x000000440c067210 */ /* 0x040fe20007fde0ff */
[----:B------:R-:W-:Y:S01]  /*40270*/  VIADD R12, R12, UR28 ;  /* 0x0000001c0c0c7c36 */ /* 0x000fe20008000000 */
[----:B------:R-:W-:Y:S01]  /*40280*/  SHF.R.S32.HI R13, RZ, 0x8, R13 ;  /* 0x00000008ff0d7819 */ /* 0x000fe2000001140d */
[----:B------:R-:W1:Y:S02]  /*40290*/  LDCU UR6, c[0x0][0x39c] ;  /* 0x00007380ff0677ac */ /* 0x000e640008000800 */
[----:B------:R-:W-:Y:S01]  /*402a0*/  IMAD.X R7, R10, 0x1, R69, P6 ;  /* 0x000000010a077824 */ /* 0x000fe200030e0645 */
[----:B-----5:R-:W-:Y:S01]  /*402b0*/  ISETP.LT.AND P4, PT, R66, UR9, !P2 ;  /* 0x0000000942007c0c */ /* 0x020fe2000d781270 */
[----:B------:R-:W4:Y:S01]  /*402c0*/  LDCU UR9, c[0x0][0x398] ;  /* 0x00007300ff0977ac */ /* 0x000f220008000800 */
[----:B------:R-:W-:-:S02]  /*402d0*/  ISETP.LT.AND P2, PT, R67, UR12, !P2 ;  /* 0x0000000c43007c0c */ /* 0x000fc4000d741270 */
[----:B------:R5:W-:Y:S01]  /*402e0*/  @P0 STG.E.U8 desc[UR20][R6.64], R13 ;  /* 0x0000000d06000986 */ /* 0x000be2000c101114 */
[----:B------:R-:W-:Y:S01]  /*402f0*/  SHF.R.S32.HI R10, RZ, 0x1f, R12 ;  /* 0x0000001fff0a7819 */ /* 0x000fe2000001140c */
[----:B------:R-:W0:Y:S01]  /*40300*/  LDCU UR12, c[0x0][0x398] ;  /* 0x00007300ff0c77ac */ /* 0x000e220008000800 */
[C---:B------:R-:W-:Y:S02]  /*40310*/  IADD3 R8, P0, PT, R12.reuse, R3, RZ ;  /* 0x000000030c087210 */ /* 0x040fe40007f1e0ff */
[----:B------:R-:W-:-:S03]  /*40320*/  IADD3 R4, P6, PT, R12, R68, RZ ;  /* 0x000000440c047210 */ /* 0x000fc60007fde0ff */
[C---:B------:R-:W-:Y:S02]  /*40330*/  IMAD.X R9, R10.reuse, 0x1, R2, P0 ;  /* 0x000000010a097824 */ /* 0x040fe400000e0602 */
[----:B------:R-:W-:Y:S02]  /*40340*/  IMAD.X R5, R10, 0x1, R69, P6 ;  /* 0x000000010a057824 */ /* 0x000fe400030e0645 */
[----:B------:R-:W-:Y:S01]  /*40350*/  VIADD R12, R12, UR28 ;  /* 0x0000001c0c0c7c36 */ /* 0x000fe20008000000 */
[----:B-----5:R-:W-:Y:S01]  /*40360*/  PRMT R7, R11, 0x9910, RZ ;  /* 0x000099100b077816 */ /* 0x020fe200000000ff */
[----:B------:R5:W-:Y:S01]  /*40370*/  @P4 STG.E.U8 desc[UR20][R8.64], R11 ;  /* 0x0000000b08004986 */ /* 0x000be2000c101114 */
[----:B------:R-:W-:Y:S01]  /*40380*/  ISETP.LT.AND P4, PT, R66, UR10, !P3 ;  /* 0x0000000a42007c0c */ /* 0x000fe2000df81270 */
[----:B------:R-:W0:Y:S01]  /*40390*/  LDCU UR10, c[0x0][0x398] ;  /* 0x00007300ff0a77ac */ /* 0x000e220008000800 */
[----:B------:R-:W-:Y:S01]  /*403a0*/  SHF.R.S32.HI R10, RZ, 0x1f, R12 ;  /* 0x0000001fff0a7819 */ /* 0x000fe2000001140c */
[----:B------:R-:W-:Y:S01]  /*403b0*/  @P2 STG.E.U8 desc[UR20][R4.64], R39 ;  /* 0x0000002704002986 */ /* 0x000fe2000c101114 */
[----:B------:R-:W-:Y:S01]  /*403c0*/  IADD3 R6, P2, PT, R12, R3, RZ ;  /* 0x000000030c067210 */ /* 0x000fe20007f5e0ff */
[----:B-----5:R-:W-:-:S04]  /*403d0*/  IMAD.MOV.U32 R11, RZ, RZ, R7 ;  /* 0x000000ffff0b7224 */ /* 0x020fc800078e0007 */
[----:B------:R-:W-:Y:S01]  /*403e0*/  IMAD.X R7, R10, 0x1, R2, P2 ;  /* 0x000000010a077824 */ /* 0x000fe200010e0602 */
[----:B------:R-:W-:-:S05]  /*403f0*/  SHF.R.S32.HI R11, RZ, 0x8, R11 ;  /* 0x00000008ff0b7819 */ /* 0x000fca000001140b */
[----:B------:R2:W-:Y:S02]  /*40400*/  @P4 STG.E.U8 desc[UR20][R6.64], R11 ;  /* 0x0000000b06004986 */ /* 0x0005e4000c101114 */
[----:B--2---:R-:W-:Y:S02]  /*40410*/  F2FP.SATFINITE.E5M2.F32.PACK_AB_MERGE_C R11, R88, R90, RZ ;  /* 0x0000005a580b723e */ /* 0x004fe400048060ff */
[----:B------:R-:W2:Y:S04]  /*40420*/  LDL.LU R90, [R1+0x198] ;  /* 0x00019800015a7983 */ /* 0x000ea80000300800 */
[----:B------:R-:W2:Y:S01]  /*40430*/  LDL.LU R88, [R1+0x19c] ;  /* 0x00019c0001587983 */ /* 0x000ea20000300800 */
[----:B0-----:R-:W-:Y:S01]  /*40440*/  ISETP.GE.AND P0, PT, R14, UR4, PT ;  /* 0x000000040e007c0c */ /* 0x001fe2000bf06270 */
[----:B------:R-:W0:Y:S01]  /*40450*/  LDCU UR4, c[0x0][0x39c] ;  /* 0x00007380ff0477ac */ /* 0x000e220008000800 */
[----:B---3--:R-:W-:-:S02]  /*40460*/  ISETP.LT.AND P3, PT, R67, UR14, !P3 ;  /* 0x0000000e43007c0c */ /* 0x008fc4000df61270 */
[----:B------:R-:W-:Y:S01]  /*40470*/  IADD3 R4, P6, PT, R12, R68, RZ ;  /* 0x000000440c047210 */ /* 0x000fe20007fde0ff */
[----:B------:R-:W-:Y:S01]  /*40480*/  VIADD R14, R0, 0x66 ;  /* 0x00000066000e7836 */ /* 0x000fe20000000000 */
[----:B------:R-:W-:Y:S01]  /*40490*/  PRMT R13, R39, 0x9910, RZ ;  /* 0x00009910270d7816 */ /* 0x000fe200000000ff */
[----:B------:R-:W-:Y:S02]  /*404a0*/  VIADD R12, R12, UR28 ;  /* 0x0000001c0c0c7c36 */ /* 0x000fe40008000000 */
[----:B------:R-:W-:Y:S01]  /*404b0*/  VIADD R9, R0, 0x67 ;  /* 0x0000006700097836 */ /* 0x000fe20000000000 */
[----:B------:R-:W-:Y:S01]  /*404c0*/  SHF.R.S32.HI R13, RZ, 0x8, R13 ;  /* 0x00000008ff0d7819 */ /* 0x000fe2000001140d */
[----:B------:R-:W-:Y:S01]  /*404d0*/  IMAD.X R5, R10, 0x1, R69, P6 ;  /* 0x000000010a057824 */ /* 0x000fe200030e0645 */
[----:B------:R-:W-:Y:S02]  /*404e0*/  SHF.R.S32.HI R10, RZ, 0x1f, R12 ;  /* 0x0000001fff0a7819 */ /* 0x000fe4000001140c */
[----:B------:R-:W-:Y:S01]  /*404f0*/  F2FP.SATFINITE.E5M2.F32.PACK_AB_MERGE_C R41, R41, R40, RZ ;  /* 0x000000282929723e */ /* 0x000fe200048060ff */
[----:B------:R-:W-:Y:S01]  /*40500*/  VIADD R6, R0, 0x68 ;  /* 0x0000006800067836 */ /* 0x000fe20000000000 */
[----:B------:R-:W-:Y:S01]  /*40510*/  IADD3 R8, P4, PT, R12, R3, RZ ;  /* 0x000000030c087210 */ /* 0x000fe20007f9e0ff */
[----:B------:R-:W3:Y:S01]  /*40520*/  LDCU UR14, c[0x0][0x398] ;  /* 0x00007300ff0e77ac */ /* 0x000ee20008000800 */
[----:B0-----:R-:W-:Y:S01]  /*40530*/  ISETP.GE.AND P2, PT, R14, UR4, PT ;  /* 0x000000040e007c0c */ /* 0x001fe2000bf46270 */
[----:B------:R-:W0:Y:S01]  /*40540*/  LDCU UR4, c[0x0][0x39c] ;  /* 0x00007380ff0477ac */ /* 0x000e220008000800 */
[----:B----4-:R-:W-:Y:S01]  /*40550*/  ISETP.LT.AND P6, PT, R66, UR9, !P5 ;  /* 0x0000000942007c0c */ /* 0x010fe2000efc1270 */
[----:B------:R4:W-:Y:S01]  /*40560*/  @P3 STG.E.U8 desc[UR20][R4.64], R13 ;  /* 0x0000000d04003986 */ /* 0x0009e2000c101114 */
[----:B------:R-:W-:Y:S01]  /*40570*/  ISETP.LT.AND P5, PT, R67, UR12, !P5 ;  /* 0x0000000c43007c0c */ /* 0x000fe2000efa1270 */
[----:B------:R-:W5:Y:S01]  /*40580*/  LDCU UR9, c[0x0][0x398] ;  /* 0x00007300ff0977ac */ /* 0x000f620008000800 */
[----:B-1----:R-:W-:Y:S01]  /*40590*/  ISETP.GE.AND P3, PT, R9, UR6, PT ;  /* 0x0000000609007c0c */ /* 0x002fe2000bf66270 */
[----:B------:R-:W-:Y:S01]  /*405a0*/  IMAD.X R9, R10, 0x1, R2, P4 ;  /* 0x000000010a097824 */ /* 0x000fe200020e0602 */
[----:B------:R-:W-:Y:S01]  /*405b0*/  PRMT R7, R11, 0x9910, RZ ;  /* 0x000099100b077816 */ /* 0x000fe200000000ff */
[----:B------:R-:W1:Y:S01]  /*405c0*/  LDCU UR6, c[0x0][0x398] ;  /* 0x00007300ff0677ac */ /* 0x000e620008000800 */
[----:B------:R-:W0:Y:S01]  /*405d0*/  LDCU UR12, c[0x0][0x398] ;  /* 0x00007300ff0c77ac */ /* 0x000e220008000800 */
[----:B----4-:R-:W-:-:S04]  /*405e0*/  IADD3 R4, P4, PT, R12, R68, RZ ;  /* 0x000000440c047210 */ /* 0x010fc80007f9e0ff */
[----:B------:R4:W-:Y:S01]  /*405f0*/  @P6 STG.E.U8 desc[UR20][R8.64], R11 ;  /* 0x0000000b08006986 */ /* 0x0009e2000c101114 */
[----:B------:R-:W-:Y:S02]  /*40600*/  IMAD.X R5, R10, 0x1, R69, P4 ;  /* 0x000000010a057824 */ /* 0x000fe400020e0645 */
[----:B------:R-:W-:-:S03]  /*40610*/  VIADD R12, R12, UR28 ;  /* 0x0000001c0c0c7c36 */ /* 0x000fc60008000000 */
[----:B------:R-:W-:Y:S01]  /*40620*/  @P5 STG.E.U8 desc[UR20][R4.64], R41 ;  /* 0x0000002904005986 */ /* 0x000fe2000c101114 */
[----:B------:R-:W-:Y:S01]  /*40630*/  ISETP.LT.AND P5, PT, R66, UR10, !P0 ;  /* 0x0000000a42007c0c */ /* 0x000fe2000c7a1270 */
[----:B------:R-:W1:Y:S01]  /*40640*/  LDCU UR10, c[0x0][0x398] ;  /* 0x00007300ff0a77ac */ /* 0x000e620008000800 */
[----:B0-----:R-:W-:Y:S01]  /*40650*/  ISETP.GE.AND P4, PT, R6, UR4, PT ;  /* 0x0000000406007c0c */ /* 0x001fe2000bf86270 */
[----:B----4-:R-:W-:Y:S01]  /*40660*/  IMAD.MOV.U32 R11, RZ, RZ, R7 ;  /* 0x000000ffff0b7224 */ /* 0x010fe200078e0007 */
[----:B------:R-:W-:Y:S01]  /*40670*/  SHF.R.S32.HI R10, RZ, 0x1f, R12 ;  /* 0x0000001fff0a7819 */ /* 0x000fe2000001140c */
[----:B------:R-:W0:Y:S01]  /*40680*/  LDCU UR4, c[0x0][0x39c] ;  /* 0x00007380ff0477ac */ /* 0x000e220008000800 */
[----:B------:R-:W-:Y:S02]  /*40690*/  IADD3 R6, P6, PT, R12, R3, RZ ;  /* 0x000000030c067210 */ /* 0x000fe40007fde0ff */
[----:B------:R-:W-:-:S03]  /*406a0*/  SHF.R.S32.HI R11, RZ, 0x8, R11 ;  /* 0x00000008ff0b7819 */ /* 0x000fc6000001140b */
[----:B------:R-:W-:-:S05]  /*406b0*/  IMAD.X R7, R10, 0x1, R2, P6 ;  /* 0x000000010a077824 */ /* 0x000fca00030e0602 */
[----:B------:R2:W-:Y:S02]  /*406c0*/  @P5 STG.E.U8 desc[UR20][R6.64], R11 ;  /* 0x0000000b06005986 */ /* 0x0005e4000c101114 */
[----:B--2---:R-:W-:Y:S02]  /*406d0*/  F2FP.SATFINITE.E5M2.F32.PACK_AB_MERGE_C R11, R88, R90, RZ ;  /* 0x0000005a580b723e */ /* 0x004fe400048060ff */
[----:B------:R-:W2:Y:S04]  /*406e0*/  LDL.LU R90, [R1+0x1a0] ;  /* 0x0001a000015a7983 */ /* 0x000ea80000300800 */
[----:B------:R-:W2:Y:S01]  /*406f0*/  LDL.LU R88, [R1+0x1a4] ;  /* 0x0001a40001587983 */ /* 0x000ea20000300800 */
[----:B-1----:R-:W-:Y:S02]  /*40700*/  ISETP.LT.AND P0, PT, R67, UR6, !P0 ;  /* 0x0000000643007c0c */ /* 0x002fe4000c701270 */
[----:B------:R-:W-:Y:S01]  /*40710*/  F2FP.SATFINITE.E5M2.F32.PACK_AB_MERGE_C R43, R43, R42, RZ ;  /* 0x0000002a2b2b723e */ /* 0x000fe200048060ff */
[----:B------:R-:W-:Y:S01]  /*40720*/  VIADD R14, R0, 0x69 ;  /* 0x00000069000e7836 */ /* 0x000fe20000000000 */
[----:B------:R-:W-:-:S02]  /*40730*/  IADD3 R4, P6, PT, R12, R68, RZ ;  /* 0x000000440c047210 */ /* 0x000fc40007fde0ff */
[----:B------:R-:W-:Y:S01]  /*40740*/  PRMT R13, R41, 0x9910, RZ ;  /* 0x00009910290d7816 */ /* 0x000fe200000000ff */
[----:B------:R-:W1:Y:S02]  /*40750*/  LDCU UR6, c[0x0][0x39c] ;  /* 0x00007380ff0677ac */ /* 0x000e640008000800 */
[----:B------:R-:W-:Y:S01]  /*40760*/  IMAD.X R5, R10, 0x1, R69, P6 ;  /* 0x000000010a057824 */ /* 0x000fe200030e0645 */
[----:B------:R-:W-:Y:S01]  /*40770*/  SHF.R.S32.HI R13, RZ, 0x8, R13 ;  /* 0x00000008ff0d7819 */ /* 0x000fe2000001140d */
[----:B------:R-:W-:-:S04]  /*40780*/  VIADD R12, R12, UR28 ;  /* 0x0000001c0c0c7c36 */ /* 0x000fc80008000000 */
[----:B------:R4:W-:Y:S01]  /*40790*/  @P0 STG.E.U8 desc[UR20][R4.64], R13 ;  /* 0x0000000d04000986 */ /* 0x0009e2000c101114 */
[----:B-----5:R-:W-:Y:S01]  /*407a0*/  ISETP.LT.AND P0, PT, R66, UR9, !P2 ;  /* 0x0000000942007c0c */ /* 0x020fe2000d701270 */
[----:B------:R-:W5:Y:S01]  /*407b0*/  LDCU UR9, c[0x0][0x398] ;  /* 0x00007300ff0977ac */ /* 0x000f620008000800 */
[----:B------:R-:W-:Y:S02]  /*407c0*/  ISETP.LT.AND P2, PT, R67, UR12, !P2 ;  /* 0x0000000c43007c0c */ /* 0x000fe4000d741270 */
[----:B------:R-:W-:Y:S01]  /*407d0*/  SHF.R.S32.HI R10, RZ, 0x1f, R12 ;  /* 0x0000001fff0a7819 */ /* 0x000fe2000001140c */
[----:B------:R-:W0:Y:S01]  /*407e0*/  LDCU UR12, c[0x0][0x398] ;  /* 0x00007300ff0c77ac */ /* 0x000e220008000800 */
[C---:B------:R-:W-:Y:S02]  /*407f0*/  IADD3 R8, P5, PT, R12.reuse, R3, RZ ;  /* 0x000000030c087210 */ /* 0x040fe40007fbe0ff */
[----:B------:R-:W-:-:S03]  /*40800*/  IADD3 R6, P6, PT, R12, R68, RZ ;  /* 0x000000440c067210 */ /* 0x000fc60007fde0ff */
[C---:B------:R-:W-:Y:S02]  /*40810*/  IMAD.X R9, R10.reuse, 0x1, R2, P5 ;  /* 0x000000010a097824 */ /* 0x040fe400028e0602 */
[----:B------:R-:W-:Y:S02]  /*40820*/  IMAD.X R7, R10, 0x1, R69, P6 ;  /* 0x000000010a077824 */ /* 0x000fe400030e0645 */
[----:B------:R-:W-:Y:S01]  /*40830*/  VIADD R12, R12, UR28 ;  /* 0x0000001c0c0c7c36 */ /* 0x000fe20008000000 */
[----:B------:R-:W-:Y:S01]  /*40840*/  @P0 STG.E.U8 desc[UR20][R8.64], R11 ;  /* 0x0000000b08000986 */ /* 0x000fe2000c101114 */
[----:B---3--:R-:W-:Y:S01]  /*40850*/  ISETP.LT.AND P0, PT, R67, UR14, !P3 ;  /* 0x0000000e43007c0c */ /* 0x008fe2000df01270 */
[----:B------:R-:W3:Y:S02]  /*40860*/  LDCU UR14, c[0x0][0x398] ;  /* 0x00007300ff0e77ac */ /* 0x000ee40008000800 */
[----:B------:R0:W-:Y:S01]  /*40870*/  @P2 STG.E.U8 desc[UR20][R6.64], R43 ;  /* 0x0000002b06002986 */ /* 0x0001e2000c101114 */
[----:B------:R-:W-:Y:S01]  /*40880*/  ISETP.LT.AND P2, PT, R66, UR10, !P3 ;  /* 0x0000000a42007c0c */ /* 0x000fe2000df41270 */
[----:B------:R-:W1:Y:S01]  /*40890*/  LDCU UR10, c[0x0][0x398] ;  /* 0x00007300ff0a77ac */ /* 0x000e620008000800 */
[----:B------:R-:W-:-:S02]  /*408a0*/  SHF.R.S32.HI R10, RZ, 0x1f, R12 ;  /* 0x0000001fff0a7819 */ /* 0x000fc4000001140c */
[C---:B----4-:R-:W-:Y:S02]  /*408b0*/  IADD3 R4, P3, PT, R12.reuse, R3, RZ ;  /* 0x000000030c047210 */ /* 0x050fe40007f7e0ff */
[----:B------:R-:W-:Y:S02]  /*408c0*/  PRMT R13, R11, 0x9910, RZ ;  /* 0x000099100b0d7816 */ /* 0x000fe400000000ff */
[----:B------:R-:W-:Y:S02]  /*408d0*/  PRMT R15, R43, 0x9910, RZ ;  /* 0x000099102b0f7816 */ /* 0x000fe400000000ff */
[----:B0-----:R-:W-:Y:S01]  /*408e0*/  IADD3 R6, P6, PT, R12, R68, RZ ;  /* 0x000000440c067210 */ /* 0x001fe20007fde0ff */
[C---:B------:R-:W-:Y:S01]  /*408f0*/  IMAD.X R5, R10.reuse, 0x1, R2, P3 ;  /* 0x000000010a057824 */ /* 0x040fe200018e0602 */
[----:B------:R-:W-:Y:S02]  /*40900*/  SHF.R.S32.HI R13, RZ, 0x8, R13 ;  /* 0x00000008ff0d7819 */ /* 0x000fe4000001140d */
[----:B------:R-:W-:Y:S01]  /*40910*/  SHF.R.S32.HI R15, RZ, 0x8, R15 ;  /* 0x00000008ff0f7819 */ /* 0x000fe2000001140f */
[----:B------:R-:W-:-:S02]  /*40920*/  IMAD.X R7, R10, 0x1, R69, P6 ;  /* 0x000000010a077824 */ /* 0x000fc400030e0645 */
[----:B------:R-:W-:Y:S04]  /*40930*/  @P2 STG.E.U8 desc[UR20][R4.64], R13 ;  /* 0x0000000d04002986 */ /* 0x000fe8000c101114 */
[----:B------:R2:W-:Y:S02]  /*40940*/  @P0 STG.E.U8 desc[UR20][R6.64], R15 ;  /* 0x0000000f06000986 */ /* 0x0005e4000c101114 */
[----:B--2---:R-:W-:Y:S02]  /*40950*/  F2FP.SATFINITE.E5M2.F32.PACK_AB_MERGE_C R7, R88, R90, RZ ;  /* 0x0000005a5807723e */ /* 0x004fe400048060ff */
[----:B------:R-:W2:Y:S04]  /*40960*/  LDL.LU R90, [R1+0x1a8] ;  /* 0x0001a800015a7983 */ /* 0x000ea80000300800 */
[----:B------:R-:W2:Y:S01]  /*40970*/  LDL.LU R88, [R1+0x1ac] ;  /* 0x0001ac0001587983 */ /* 0x000ea20000300800 */
[----:B------:R-:W-:Y:S01]  /*40980*/  ISETP.GE.AND P5, PT, R14, UR4, PT ;  /* 0x000000040e007c0c */ /* 0x000fe2000bfa6270 */
[----:B------:R-:W0:Y:S01]  /*40990*/  LDCU UR4, c[0x0][0x39c] ;  /* 0x00007380ff0477ac */ /* 0x000e220008000800 */
[----:B------:R-:W-:-:S02]  /*409a0*/  VIADD R14, R0, 0x6a ;  /* 0x0000006a000e7836 */ /* 0x000fc40000000000 */
[----:B------:R-:W-:Y:S01]  /*409b0*/  VIADD R12, R12, UR28 ;  /* 0x0000001c0c0c7c36 */ /* 0x000fe20008000000 */
[----:B-----5:R-:W-:Y:S01]  /*409c0*/  ISETP.LT.AND P2, PT, R66, UR9, !P4 ;  /* 0x0000000942007c0c */ /* 0x020fe2000e741270 */
[----:B------:R-:W4:Y:S01]  /*409d0*/  LDCU UR9, c[0x0][0x398] ;  /* 0x00007300ff0977ac */ /* 0x000f220008000800 */
[----:B------:R-:W-:Y:S02]  /*409e0*/  ISETP.LT.AND P4, PT, R67, UR12, !P4 ;  /* 0x0000000c43007c0c */ /* 0x000fe4000e781270 */
[----:B------:R-:W-:Y:S01]  /*409f0*/  SHF.R.S32.HI R11, RZ, 0x1f, R12 ;  /* 0x0000001fff0b7819 */ /* 0x000fe2000001140c */
[----:B------:R-:W5:Y:S01]  /*40a00*/  LDCU UR12, c[0x0][0x398] ;  /* 0x00007300ff0c77ac */ /* 0x000f620008000800 */
[C---:B------:R-:W-:Y:S02]  /*40a10*/  IADD3 R8, P0, PT, R12.reuse, R3, RZ ;  /* 0x000000030c087210 */ /* 0x040fe40007f1e0ff */
[----:B------:R-:W-:Y:S02]  /*40a20*/  IADD3 R10, P6, PT, R12, R68, RZ ;  /* 0x000000440c0a7210 */ /* 0x000fe40007fde0ff */
[----:B0-----:R-:W-:Y:S01]  /*40a30*/  ISETP.GE.AND P3, PT, R14, UR4, PT ;  /* 0x000000040e007c0c */ /* 0x001fe2000bf66270 */
[----:B------:R-:W0:Y:S01]  /*40a40*/  LDCU UR4, c[0x0][0x39c] ;  /* 0x00007380ff0477ac */ /* 0x000e220008000800 */
[----:B------:R-:W-:Y:S01]  /*40a50*/  IMAD.X R9, R11, 0x1, R2, P0 ;  /* 0x000000010b097824 */ /* 0x000fe200000e0602 */
[----:B------:R-:W-:Y:S01]  /*40a60*/  F2FP.SATFINITE.E5M2.F32.PACK_AB_MERGE_C R45, R45, R44, RZ ;  /* 0x0000002c2d2d723e */ /* 0x000fe200048060ff */
[----:B------:R-:W-:-:S02]  /*40a70*/  IMAD.X R11, R11, 0x1, R69, P6 ;  /* 0x000000010b0b7824 */ /* 0x000fc400030e0645 */
[----:B------:R-:W-:Y:S01]  /*40a80*/  VIADD R14, R0, 0x6b ;  /* 0x0000006b000e7836 */ /* 0x000fe20000000000 */
[----:B------:R-:W-:Y:S01]  /*40a90*/  @P2 STG.E.U8 desc[UR20][R8.64], R7 ;  /* 0x0000000708002986 */ /* 0x000fe2000c101114 */
[----:B------:R-:W-:-:S03]  /*40aa0*/  VIADD R12, R12, UR28 ;  /* 0x0000001c0c0c7c36 */ /* 0x000fc60008000000 */
[----:B------:R3:W-:Y:S01]  /*40ab0*/  @P4 STG.E.U8 desc[UR20][R10.64], R45 ;  /* 0x0000002d0a004986 */ /* 0x0007e2000c101114 */
[----:B-1----:R-:W-:Y:S01]  /*40ac0*/  ISETP.LT.AND P4, PT, R66, UR10, !P5 ;  /* 0x0000000a42007c0c */ /* 0x002fe2000ef81270 */
[----:B------:R-:W-:Y:S01]  /*40ad0*/  VIADD R5, R0, 0x6c ;  /* 0x0000006c00057836 */ /* 0x000fe20000000000 */
[----:B------:R-:W-:Y:S01]  /*40ae0*/  ISETP.GE.AND P0, PT, R14, UR6, PT ;  /* 0x000000060e007c0c */ /* 0x000fe2000bf06270 */
[----:B------:R-:W1:Y:S01]  /*40af0*/  LDCU UR6, c[0x0][0x39c] ;  /* 0x00007380ff0677ac */ /* 0x000e620008000800 */
[----:B------:R-:W-:Y:S02]  /*40b00*/  SHF.R.S32.HI R14, RZ, 0x1f, R12 ;  /* 0x0000001fff0e7819 */ /* 0x000fe4000001140c */
[----:B------:R-:W-:Y:S01]  /*40b10*/  IADD3 R4, P6, PT, R12, R3, RZ ;  /* 0x000000030c047210 */ /* 0x000fe20007fde0ff */
[----:B------:R-:W1:Y:S01]  /*40b20*/  LDCU UR10, c[0x0][0x398] ;  /* 0x00007300ff0a77ac */ /* 0x000e620008000800 */
[----:B------:R-:W-:Y:S02]  /*40b30*/  PRMT R6, R7, 0x9910, RZ ;  /* 0x0000991007067816 */ /* 0x000fe400000000ff */
[----:B0-----:R-:W-:Y:S01]  /*40b40*/  ISETP.GE.AND P2, PT, R5, UR4, PT ;  /* 0x0000000405007c0c */ /* 0x001fe2000bf46270 */
[----:B------:R-:W-:Y:S01]  /*40b50*/  IMAD.X R5, R14, 0x1, R2, P6 ;  /* 0x000000010e057824 */ /* 0x000fe200030e0602 */
[----:B---3--:R-:W-:Y:S01]  /*40b60*/  SHF.R.S32.HI R11, RZ, 0x8, R6 ;  /* 0x00000008ff0b7819 */ /* 0x008fe20000011406 */
[----:B------:R-:W0:Y:S01]  /*40b70*/  LDCU UR4, c[0x0][0x39c] ;  /* 0x00007380ff0477ac */ /* 0x000e220008000800 */
[C---:B------:R-:W-:Y:S01]  /*40b80*/  IADD3 R6, P6, PT, R12.reuse, R68, RZ ;  /* 0x000000440c067210 */ /* 0x040fe20007fde0ff */
[----:B------:R-:W-:Y:S01]  /*40b90*/  VIADD R12, R12, UR28 ;  /* 0x0000001c0c0c7c36 */ /* 0x000fe20008000000 */
[----:B----4-:R-:W-:Y:S01]  /*40ba0*/  ISETP.LT.AND P5, PT, R67, UR9, !P5 ;  /* 0x0000000943007c0c */ /* 0x010fe2000efa1270 */
[----:B------:R3:W-:Y:S01]  /*40bb0*/  @P4 STG.E.U8 desc[UR20][R4.64], R11 ;  /* 0x0000000b04004986 */ /* 0x0007e2000c101114 */
[----:B-----5:R-:W-:Y:S01]  /*40bc0*/  ISETP.LT.AND P4, PT, R66, UR12, !P3 ;  /* 0x0000000c42007c0c */ /* 0x020fe2000df81270 */
[----:B------:R-:W-:Y:S01]  /*40bd0*/  IMAD.X R7, R14, 0x1, R69, P6 ;  /* 0x000000010e077824 */ /* 0x000fe200030e0645 */
[----:B------:R-:W-:Y:S01]  /*40be0*/  PRMT R13, R45, 0x9910, RZ ;  /* 0x000099102d0d7816 */ /* 0x000fe200000000ff */
[----:B------:R-:W4:Y:S01]  /*40bf0*/  LDCU UR9, c[0x0][0x398] ;  /* 0x00007300ff0977ac */ /* 0x000f220008000800 */
[----:B------:R-:W-:-:S02]  /*40c00*/  SHF.R.S32.HI R10, RZ, 0x1f, R12 ;  /* 0x0000001fff0a7819 */ /* 0x000fc4000001140c */
[----:B------:R-:W-:Y:S01]  /*40c10*/  IADD3 R8, P6, PT, R12, R3, RZ ;  /* 0x000000030c087210 */ /* 0x000fe20007fde0ff */
[----:B------:R-:W5:Y:S01]  /*40c20*/  LDCU UR12, c[0x0][0x398] ;  /* 0x00007300ff0c77ac */ /* 0x000f620008000800 */
[----:B------:R-:W-:-:S03]  /*40c30*/  SHF.R.S32.HI R13, RZ, 0x8, R13 ;  /* 0x00000008ff0d7819 */ /* 0x000fc6000001140d */
[----:B------:R-:W-:Y:S02]  /*40c40*/  IMAD.X R9, R10, 0x1, R2, P6 ;  /* 0x000000010a097824 */ /* 0x000fe400030e0602 */
[----:B------:R-:W-:Y:S01]  /*40c50*/  @P5 STG.E.U8 desc[UR20][R6.64], R13 ;  /* 0x0000000d06005986 */ /* 0x000fe2000c101114 */
[----:B--2---:R-:W-:-:S04]  /*40c60*/  F2FP.SATFINITE.E5M2.F32.PACK_AB_MERGE_C R15, R88, R90, RZ ;  /* 0x0000005a580f723e */ /* 0x004fc800048060ff */
[----:B---3--:R-:W-:Y:S01]  /*40c70*/  PRMT R11, R15, 0x9910, RZ ;  /* 0x000099100f0b7816 */ /* 0x008fe200000000ff */
[----:B------:R2:W-:Y:S02]  /*40c80*/  @P4 STG.E.U8 desc[UR20][R8.64], R15 ;  /* 0x0000000f08004986 */ /* 0x0005e4000c101114 */
[----:B--2---:R-:W-:Y:S02]  /*40c90*/  F2FP.SATFINITE.E5M2.F32.PACK_AB_MERGE_C R15, R92, R89, RZ ;  /* 0x000000595c0f723e */ /* 0x004fe400048060ff */
[----:B------:R-:W2:Y:S04]  /*40ca0*/  LDL.LU R89, [R1+0x1b8] ;  /* 0x0001b80001597983 */ /* 0x000ea80000300800 */
[----:B------:R-:W2:Y:S01]  /*40cb0*/  LDL.LU R92, [R1+0x1bc] ;  /* 0x0001bc00015c7983 */ /* 0x000ea20000300800 */
[C---:B------:R-:W-:Y:S01]  /*40cc0*/  VIADD R4, R0.reuse, 0x6d ;  /* 0x0000006d00047836 */ /* 0x040fe20000000000 */
[----:B------:R-:W-:Y:S01]  /*40cd0*/  ISETP.LT.AND P3, PT, R67, UR14, !P3 ;  /* 0x0000000e43007c0c */ /* 0x000fe2000df61270 */
[----:B------:R-:W-:-:S03]  /*40ce0*/  VIADD R5, R0, 0x6e ;  /* 0x0000006e00057836 */ /* 0x000fc60000000000 */
[----:B0-----:R-:W-:Y:S01]  /*40cf0*/  ISETP.GE.AND P6, PT, R4, UR4, PT ;  /* 0x0000000404007c0c */ /* 0x001fe2000bfc6270 */
[----:B------:R-:W0:Y:S01]  /*40d00*/  LDCU UR4, c[0x0][0x39c] ;  /* 0x00007380ff0477ac */ /* 0x000e220008000800 */
[C---:B------:R-:W-:Y:S02]  /*40d10*/  IADD3 R4, P5, PT, R12.reuse, R68, RZ ;  /* 0x000000440c047210 */ /* 0x040fe40007fbe0ff */
[----:B-1----:R-:W-:Y:S01]  /*40d20*/  ISETP.GE.AND P4, PT, R5, UR6, PT ;  /* 0x0000000605007c0c */ /* 0x002fe2000bf86270 */
[----:B------:R-:W-:Y:S01]  /*40d30*/  VIADD R12, R12, UR28 ;  /* 0x0000001c0c0c7c36 */ /* 0x000fe20008000000 */
[----:B------:R-:W-:Y:S01]  /*40d40*/  F2FP.SATFINITE.E5M2.F32.PACK_AB_MERGE_C R47, R47, R46, RZ ;  /* 0x0000002e2f2f723e */ /* 0x000fe200048060ff */
[----:B------:R-:W-:Y:S01]  /*40d50*/  IMAD.X R5, R10, 0x1, R69, P5 ;  /* 0x000000010a057824 */ /* 0x000fe200028e0645 */
[----:B------:R-:W1:Y:S01]  /*40d60*/  LDCU UR6, c[0x0][0x398] ;  /* 0x00007300ff0677ac */ /* 0x000e620008000800 */
[----:B------:R-:W-:Y:S02]  /*40d70*/  ISETP.LT.AND P5, PT, R66, UR10, !P0 ;  /* 0x0000000a42007c0c */ /* 0x000fe4000c7a1270 */
[----:B------:R-:W-:Y:S01]  /*40d80*/  SHF.R.S32.HI R8, RZ, 0x1f, R12 ;  /* 0x0000001fff087819 */ /* 0x000fe2000001140c */
[----:B------:R3:W-:Y:S01]  /*40d90*/  @P3 STG.E.U8 desc[UR20][R4.64], R47 ;  /* 0x0000002f04003986 */ /* 0x0007e2000c101114 */
[----:B------:R-:W-:Y:S01]  /*40da0*/  IADD3 R6, P3, PT, R12, R3, RZ ;  /* 0x000000030c067210 */ /* 0x000fe20007f7e0ff */
[----:B------:R-:W0:Y:S01]  /*40db0*/  LDCU UR10, c[0x0][0x398] ;  /* 0x00007300ff0a77ac */ /* 0x000e220008000800 */
[----:B------:R-:W-:-:S03]  /*40dc0*/  SHF.R.S32.HI R11, RZ, 0x8, R11 ;  /* 0x00000008ff0b7819 */ /* 0x000fc6000001140b */
[----:B------:R-:W-:Y:S01]  /*40dd0*/  IMAD.X R7, R8, 0x1, R2, P3 ;  /* 0x0000000108077824 */ /* 0x000fe200018e0602 */
[----:B----4-:R-:W-:Y:S01]  /*40de0*/  ISETP.LT.AND P0, PT, R67, UR9, !P0 ;  /* 0x0000000943007c0c */ /* 0x010fe2000c701270 */
[----:B------:R-:W4:Y:S03]  /*40df0*/  LDCU UR9, c[0x0][0x398] ;  /* 0x00007300ff0977ac */ /* 0x000f260008000800 */
[----:B------:R0:W-:Y:S01]  /*40e00*/  @P5 STG.E.U8 desc[UR20][R6.64], R11 ;  /* 0x0000000b06005986 */ /* 0x0001e2000c101114 */
[C---:B---3--:R-:W-:Y:S01]  /*40e10*/  IADD3 R4, P5, PT, R12.reuse, R68, RZ ;  /* 0x000000440c047210 */ /* 0x048fe20007fbe0ff */
[----:B------:R-:W-:Y:S01]  /*40e20*/  VIADD R12, R12, UR28 ;  /* 0x0000001c0c0c7c36 */ /* 0x000fe20008000000 */
[----:B-1----:R-:W-:Y:S01]  /*40e30*/  ISETP.LT.AND P3, PT, R66, UR6, !P2 ;  /* 0x0000000642007c0c */ /* 0x002fe2000d761270 */
[----:B------:R-:W1:Y:S01]  /*40e40*/  LDCU UR6, c[0x0][0x398] ;  /* 0x00007300ff0677ac */ /* 0x000e620008000800 */
[----:B------:R-:W-:Y:S01]  /*40e50*/  PRMT R13, R47, 0x9910, RZ ;  /* 0x000099102f0d7816 */ /* 0x000fe200000000ff */
[----:B------:R-:W-:Y:S01]  /*40e60*/  IMAD.X R5, R8, 0x1, R69, P5 ;  /* 0x0000000108057824 */ /* 0x000fe200028e0645 */
[----:B------:R-:W-:-:S02]  /*40e70*/  SHF.R.S32.HI R14, RZ, 0x1f, R12 ;  /* 0x0000001fff0e7819 */ /* 0x000fc4000001140c */
[----:B------:R-:W-:Y:S02]  /*40e80*/  IADD3 R8, P5, PT, R12, R3, RZ ;  /* 0x000000030c087210 */ /* 0x000fe40007fbe0ff */
[----:B------:R-:W-:-:S03]  /*40e90*/  SHF.R.S32.HI R13, RZ, 0x8, R13 ;  /* 0x00000008ff0d7819 */ /* 0x000fc6000001140d */
[----:B------:R-:W-:Y:S01]  /*40ea0*/  IMAD.X R9, R14, 0x1, R2, P5 ;  /* 0x000000010e097824 */ /* 0x000fe200028e0602 */
[----:B0-----:R-:W-:Y:S01]  /*40eb0*/  PRMT R11, R15, 0x9910, RZ ;  /* 0x000099100f0b7816 */ /* 0x001fe200000000ff */
[----:B------:R-:W-:Y:S04]  /*40ec0*/  @P0 STG.E.U8 desc[UR20][R4.64], R13 ;  /* 0x0000000d04000986 */ /* 0x000fe8000c101114 */
[----:B------:R2:W-:Y:S02]  /*40ed0*/  @P3 STG.E.U8 desc[UR20][R8.64], R15 ;  /* 0x0000000f08003986 */ /* 0x0005e4000c101114 */
[----:B--2---:R-:W-:Y:S02]  /*40ee0*/  F2FP.SATFINITE.E5M2.F32.PACK_AB_MERGE_C R15, R92, R89, RZ ;  /* 0x000000595c0f723e */ /* 0x004fe400048060ff */
[----:B------:R-:W2:Y:S04]  /*40ef0*/  LDL.LU R89, [R1+0x1c0] ;  /* 0x0001c00001597983 */ /* 0x000ea80000300800 */
[----:B------:R-:W2:Y:S01]  /*40f00*/  LDL.LU R92, [R1+0x1c4] ;  /* 0x0001c400015c7983 */ /* 0x000ea20000300800 */
[----:B------:R-:W-:-:S05]  /*40f10*/  VIADD R6, R0, 0x6f ;  /* 0x0000006f00067836 */ /* 0x000fca0000000000 */
[----:B------:R-:W-:Y:S01]  /*40f20*/  ISETP.GE.AND P0, PT, R6, UR4, PT ;  /* 0x0000000406007c0c */ /* 0x000fe2000bf06270 */
[----:B------:R-:W0:Y:S01]  /*40f30*/  LDCU UR4, c[0x0][0x39c] ;  /* 0x00007380ff0477ac */ /* 0x000e220008000800 */
[C---:B------:R-:W-:Y:S01]  /*40f40*/  IADD3 R6, P5, PT, R12.reuse, R68, RZ ;  /* 0x000000440c067210 */ /* 0x040fe20007fbe0ff */
[----:B------:R-:W-:Y:S01]  /*40f50*/  VIADD R10, R12, UR28 ;  /* 0x0000001c0c0a7c36 */ /* 0x000fe20008000000 */
[----:B------:R-:W-:Y:S01]  /*40f60*/  ISETP.LT.AND P2, PT, R67, UR10, !P2 ;  /* 0x0000000a43007c0c */ /* 0x000fe2000d741270 */
[----:B------:R-:W-:Y:S01]  /*40f70*/  VIADD R8, R0, 0x70 ;  /* 0x0000007000087836 */ /* 0x000fe20000000000 */
[----:B----4-:R-:W-:Y:S01]  /*40f80*/  ISETP.LT.AND P3, PT, R66, UR9, !P6 ;  /* 0x0000000942007c0c */ /* 0x010fe2000f761270 */
[----:B------:R-:W-:Y:S01]  /*40f90*/  IMAD.X R7, R14, 0x1, R69, P5 ;  /* 0x000000010e077824 */ /* 0x000fe200028e0645 */
[----:B------:R-:W-:Y:S01]  /*40fa0*/  SHF.R.S32.HI R12, RZ, 0x1f, R10 ;  /* 0x0000001fff0c7819 */ /* 0x000fe2000001140a */
[----:B------:R-:W3:Y:S01]  /*40fb0*/  LDCU UR9, c[0x0][0x398] ;  /* 0x00007300ff0977ac */ /* 0x000ee20008000800 */
[----:B------:R-:W-:-:S02]  /*40fc0*/  IADD3 R4, P5, PT, R10, R3, RZ ;  /* 0x000000030a047210 */ /* 0x000fc40007fbe0ff */
[----:B------:R-:W-:Y:S01]  /*40fd0*/  F2FP.SATFINITE.E5M2.F32.PACK_AB_MERGE_C R49, R49, R48, RZ ;  /* 0x000000303131723e */ /* 0x000fe200048060ff */
[----:B------:R-:W4:Y:S01]  /*40fe0*/  LDCU UR10, c[0x0][0x398] ;  /* 0x00007300ff0a77ac */ /* 0x000f220008000800 */
[----:B------:R-:W-:Y:S01]  /*40ff0*/  SHF.R.S32.HI R11, RZ, 0x8, R11 ;  /* 0x00000008ff0b7819 */ /* 0x000fe2000001140b */
[----:B------:R-:W-:Y:S02]  /*41000*/  IMAD.X R5, R12, 0x1, R2, P5 ;  /* 0x000000010c057824 */ /* 0x000fe400028e0602 */
[----:B------:R3:W-:Y:S01]  /*41010*/  @P2 STG.E.U8 desc[UR20][R6.64], R49 ;  /* 0x0000003106002986 */ /* 0x0007e2000c101114 */
[----:B0-----:R-:W-:Y:S01]  /*41020*/  ISETP.GE.AND P2, PT, R8, UR4, PT ;  /* 0x0000000408007c0c */ /* 0x001fe2000bf46270 */
[----:B------:R-:W0:Y:S02]  /*41030*/  LDCU UR4, c[0x0][0x39c] ;  /* 0x00007380ff0477ac */ /* 0x000e240008000800 */
[----:B------:R4:W-:Y:S01]  /*41040*/  @P3 STG.E.U8 desc[UR20][R4.64], R11 ;  /* 0x0000000b04003986 */ /* 0x0009e2000c101114 */
[C---:B------:R-:W-:Y:S01]  /*41050*/  IADD3 R8, P3, PT, R10.reuse, R68, RZ ;  /* 0x000000440a087210 */ /* 0x040fe20007f7e0ff */
[----:B------:R-:W-:Y:S01]  /*41060*/  VIADD R10, R10, UR28 ;  /* 0x0000001c0a0a7c36 */ /* 0x000fe20008000000 */
[----:B-1----:R-:W-:Y:S01]  /*41070*/  ISETP.LT.AND P6, PT, R67, UR6, !P6 ;  /* 0x0000000643007c0c */ /* 0x002fe2000f7c1270 */
[----:B------:R-:W1:Y:S01]  /*41080*/  LDCU UR6, c[0x0][0x398] ;  /* 0x00007300ff0677ac */ /* 0x000e620008000800 */
[----:B-----5:R-:W-:Y:S01]  /*41090*/  ISETP.LT.AND P5, PT, R66, UR12, !P4 ;  /* 0x0000000c42007c0c */ /* 0x020fe2000e7a1270 */
[----:B------:R-:W-:Y:S01]  /*410a0*/  IMAD.X R9, R12, 0x1, R69, P3 ;  /* 0x000000010c097824 */ /* 0x000fe200018e0645 */
[----:B------:R-:W-:Y:S01]  /*410b0*/  PRMT R13, R49, 0x9910, RZ ;  /* 0x00009910310d7816 */ /* 0x000fe200000000ff */
[----:B------:R-:W-:Y:S01]  /*410c0*/  VIADD R14, R0, 0x71 ;  /* 0x00000071000e7836 */ /* 0x000fe20000000000 */
[----:B---3--:R-:W-:Y:S01]  /*410d0*/  SHF.R.S32.HI R7, RZ, 0x1f, R10 ;  /* 0x0000001fff077819 */ /* 0x008fe2000001140a */
[----:B------:R-:W3:Y:S01]  /*410e0*/  LDCU UR12, c[0x0][0x398] ;  /* 0x00007300ff0c77ac */ /* 0x000ee20008000800 */
[----:B----4-:R-:W-:-:S02]  /*410f0*/  IADD3 R4, P3, PT, R10, R3, RZ ;  /* 0x000000030a047210 */ /* 0x010fc40007f7e0ff */
[----:B------:R-:W-:-:S03]  /*41100*/  SHF.R.S32.HI R13, RZ, 0x8, R13 ;  /* 0x00000008ff0d7819 */ /* 0x000fc6000001140d */
[----:B------:R-:W-:Y:S01]  /*41110*/  IMAD.X R5, R7, 0x1, R2, P3 ;  /* 0x0000000107057824 */ /* 0x000fe200018e0602 */
[----:B------:R-:W-:Y:S01]  /*41120*/  PRMT R11, R15, 0x9910, RZ ;  /* 0x000099100f0b7816 */ /* 0x000fe200000000ff */
[----:B------:R-:W-:Y:S04]  /*41130*/  @P6 STG.E.U8 desc[UR20][R8.64], R13 ;  /* 0x0000000d08006986 */ /* 0x000fe8000c101114 */
[----:B------:R2:W-:Y:S02]  /*41140*/  @P5 STG.E.U8 desc[UR20][R4.64], R15 ;  /* 0x0000000f04005986 */ /* 0x0005e4000c101114 */
[----:B--2---:R-:W-:Y:S02]  /*41150*/  F2FP.SATFINITE.E5M2.F32.PACK_AB_MERGE_C R15, R92, R89, RZ ;  /* 0x000000595c0f723e */ /* 0x004fe400048060ff */
[----:B------:R-:W2:Y:S04]  /*41160*/  LDL.LU R89, [R1+0x1c8] ;  /* 0x0001c80001597983 */ /* 0x000ea80000300800 */
[----:B------:R-:W2:Y:S01]  /*41170*/  LDL.LU R92, [R1+0x1cc] ;  /* 0x0001cc00015c7983 */ /* 0x000ea20000300800 */
[----:B------:R-:W-:Y:S01]  /*41180*/  ISETP.LT.AND P4, PT, R67, UR9, !P4 ;  /* 0x0000000943007c0c */ /* 0x000fe2000e781270 */
[----:B------:R-:W4:Y:S01]  /*41190*/  LDCU UR9, c[0x0][0x398] ;  /* 0x00007300ff0977ac */ /* 0x000f220008000800 */
[----:B0-----:R-:W-:Y:S01]  /*411a0*/  ISETP.GE.AND P3, PT, R14, UR4, PT ;  /* 0x000000040e007c0c */ /* 0x001fe2000bf66270 */
[----:B------:R-:W0:Y:S01]  /*411b0*/  LDCU UR4, c[0x0][0x39c] ;  /* 0x00007380ff0477ac */ /* 0x000e220008000800 */
[C---:B------:R-:W-:Y:S01]  /*411c0*/  IADD3 R6, P6, PT, R10.reuse, R68, RZ ;  /* 0x000000440a067210 */ /* 0x040fe20007fde0ff */
[----:B------:R-:W-:Y:S01]  /*411d0*/  VIADD R10, R10, UR28 ;  /* 0x0000001c0a0a7c36 */ /* 0x000fe20008000000 */
[----:B-1----:R-:W-:Y:S01]  /*411e0*/  ISETP.LT.AND P5, PT, R66, UR6, !P0 ;  /* 0x0000000642007c0c */ /* 0x002fe2000c7a1270 */
[----:B------:R-:W-:Y:S01]  /*411f0*/  VIADD R9, R0, 0x72 ;  /* 0x0000007200097836 */ /* 0x000fe20000000000 */
[----:B------:R-:W-:Y:S01]  /*41200*/  F2FP.SATFINITE.E5M2.F32.PACK_AB_MERGE_C R51, R51, R50, RZ ;  /* 0x000000323333723e */ /* 0x000fe200048060ff */
[----:B------:R-:W-:Y:S01]  /*41210*/  IMAD.X R7, R7, 0x1, R69, P6 ;  /* 0x0000000107077824 */ /* 0x000fe200030e0645 */
[----:B------:R-:W-:Y:S01]  /*41220*/  SHF.R.S32.HI R12, RZ, 0x1f, R10 ;  /* 0x0000001fff0c7819 */ /* 0x000fe2000001140a */
[----:B------:R-:W1:Y:S01]  /*41230*/  LDCU UR6, c[0x0][0x39c] ;  /* 0x00007380ff0677ac */ /* 0x000e620008000800 */
[----:B------:R-:W-:-:S02]  /*41240*/  IADD3 R8, P6, PT, R10, R3, RZ ;  /* 0x000000030a087210 */ /* 0x000fc40007fde0ff */
[----:B------:R5:W-:Y:S01]  /*41250*/  @P4 STG.E.U8 desc[UR20][R6.64], R51 ;  /* 0x0000003306004986 */ /* 0x000be2000c101114 */
[----:B------:R-:W-:Y:S02]  /*41260*/  SHF.R.S32.HI R11, RZ, 0x8, R11 ;  /* 0x00000008ff0b7819 */ /* 0x000fe4000001140b */
[----:B----4-:R-:W-:Y:S01]  /*41270*/  ISETP.LT.AND P0, PT, R67, UR9, !P0 ;  /* 0x0000000943007c0c */ /* 0x010fe2000c701270 */
[----:B------:R-:W4:Y:S01]  /*41280*/  LDCU UR9, c[0x0][0x398] ;  /* 0x00007300ff0977ac */ /* 0x000f220008000800 */
[----:B0-----:R-:W-:Y:S01]  /*41290*/  ISETP.GE.AND P4, PT, R9, UR4, PT ;  /* 0x0000000409007c0c */ /* 0x001fe2000bf86270 */
[----:B------:R-:W-:Y:S01]  /*412a0*/  IMAD.X R9, R12, 0x1, R2, P6 ;  /* 0x000000010c097824 */ /* 0x000fe200030e0602 */
[C---:B------:R-:W-:Y:S01]  /*412b0*/  IADD3 R4, P6, PT, R10.reuse, R68, RZ ;  /* 0x000000440a047210 */ /* 0x040fe20007fde0ff */
[----:B------:R-:W-:Y:S01]  /*412c0*/  VIADD R10, R10, UR28 ;  /* 0x0000001c0a0a7c36 */ /* 0x000fe20008000000 */
[----:B------:R-:W-:Y:S01]  /*412d0*/  PRMT R13, R51, 0x9910, RZ ;  /* 0x00009910330d7816 */ /* 0x000fe200000000ff */
[----:B-----5:R-:W-:Y:S01]  /*412e0*/  VIADD R7, R0, 0x73 ;  /* 0x0000007300077836 */ /* 0x020fe20000000000 */
[----:B------:R0:W-:Y:S01]  /*412f0*/  @P5 STG.E.U8 desc[UR20][R8.64], R11 ;  /* 0x0000000b08005986 */ /* 0x0001e2000c101114 */
[----:B------:R-:W-:Y:S01]  /*41300*/  ISETP.LT.AND P5, PT, R66, UR10, !P2 ;  /* 0x0000000a42007c0c */ /* 0x000fe2000d7a1270 */
[----:B------:R-:W-:Y:S01]  /*41310*/  IMAD.X R5, R12, 0x1, R69, P6 ;  /* 0x000000010c057824 */ /* 0x000fe200030e0645 */
[----:B------:R-:W-:Y:S01]  /*41320*/  SHF.R.S32.HI R13, RZ, 0x8, R13 ;  /* 0x00000008ff0d7819 */ /* 0x000fe2000001140d */
[----:B------:R-:W5:Y:S01]  /*41330*/  LDCU UR4, c[0x0][0x39c] ;  /* 0x00007380ff0477ac */ /* 0x000f620008000800 */
[----:B------:R-:W-:-:S02]  /*41340*/  SHF.R.S32.HI R12, RZ, 0x1f, R10 ;  /* 0x0000001fff0c7819 */ /* 0x000fc4000001140a */
[----:B------:R-:W-:Y:S01]  /*41350*/  IADD3 R6, P6, PT, R10, R3, RZ ;  /* 0x000000030a067210 */ /* 0x000fe20007fde0ff */
[----:B------:R-:W-:Y:S01]  /*41360*/  @P0 STG.E.U8 desc[UR20][R4.64], R13 ;  /* 0x0000000d04000986 */ /* 0x000fe2000c101114 */
[----:B-1----:R-:W-:Y:S01]  /*41370*/  ISETP.GE.AND P0, PT, R7, UR6, PT ;  /* 0x0000000607007c0c */ /* 0x002fe2000bf06270 */
[----:B------:R-:W1:Y:S02]  /*41380*/  LDCU UR6, c[0x0][0x398] ;  /* 0x00007300ff0677ac */ /* 0x000e640008000800 */
[----:B------:R-:W-:Y:S01]  /*41390*/  IMAD.X R7, R12, 0x1, R2, P6 ;  /* 0x000000010c077824 */ /* 0x000fe200030e0602 */
[----:B0-----:R-:W-:Y:S01]  /*413a0*/  PRMT R11, R15, 0x9910, RZ ;  /* 0x000099100f0b7816 */ /* 0x001fe200000000ff */
[----:B------:R-:W0:Y:S03]  /*413b0*/  LDCU UR10, c[0x0][0x398] ;  /* 0x00007300ff0a77ac */ /* 0x000e260008000800 */
[----:B------:R2:W-:Y:S02]  /*413c0*/  @P5 STG.E.U8 desc[UR20][R6.64], R15 ;  /* 0x0000000f06005986 */ /* 0x0005e4000c101114 */
[----:B--2---:R-:W-:-:S02]  /*413d0*/  F2FP.SATFINITE.E5M2.F32.PACK_AB_MERGE_C R15, R92, R89, RZ ;  /* 0x000000595c0f723e */ /* 0x004fc400048060ff */
[----:B------:R-:W2:Y:S04]  /*413e0*/  LDL.LU R89, [R1+0x1d0] ;  /* 0x0001d00001597983 */ /* 0x000ea80000300800 */
[----:B------:R-:W2:Y:S01]  /*413f0*/  LDL.LU R92, [R1+0x1d4] ;  /* 0x0001d400015c7983 */ /* 0x000ea20000300800 */
[----:B---3--:R-:W-:Y:S02]  /*41400*/  ISETP.LT.AND P2, PT, R67, UR12, !P2 ;  /* 0x0000000c43007c0c */ /* 0x008fe4000d741270 */
[C---:B------:R-:W-:Y:S01]  /*41410*/  IADD3 R8, P6, PT, R10.reuse, R68, RZ ;  /* 0x000000440a087210 */ /* 0x040fe20007fde0ff */
[----:B------:R-:W-:Y:S01]  /*41420*/  VIADD R10, R10, UR28 ;  /* 0x0000001c0a0a7c36 */ /* 0x000fe20008000000 */
[----:B----4-:R-:W-:Y:S01]  /*41430*/  ISETP.LT.AND P5, PT, R66, UR9, !P3 ;  /* 0x0000000942007c0c */ /* 0x010fe2000dfa1270 */
[----:B------:R-:W-:Y:S01]  /*41440*/  VIADD R5, R0, 0x74 ;  /* 0x0000007400057836 */ /* 0x000fe20000000000 */
[----:B------:R-:W-:Y:S01]  /*41450*/  F2FP.SATFINITE.E5M2.F32.PACK_AB_MERGE_C R53, R53, R52, RZ ;  /* 0x000000343535723e */ /* 0x000fe200048060ff */
[----:B------:R-:W-:Y:S01]  /*41460*/  IMAD.X R9, R12, 0x1, R69, P6 ;  /* 0x000000010c097824 */ /* 0x000fe200030e0645 */
[----:B------:R-:W-:Y:S01]  /*41470*/  SHF.R.S32.HI R12, RZ, 0x1f, R10 ;  /* 0x0000001fff0c7819 */ /* 0x000fe2000001140a */
[----:B------:R-:W3:Y:S01]  /*41480*/  LDCU UR9, c[0x0][0x398] ;  /* 0x00007300ff0977ac */ /* 0x000ee20008000800 */
[----:B------:R-:W-:-:S02]  /*41490*/  IADD3 R4, P6, PT, R10, R3, RZ ;  /* 0x000000030a047210 */ /* 0x000fc40007fde0ff */
[----:B-1----:R-:W-:Y:S01]  /*414a0*/  ISETP.LT.AND P3, PT, R67, UR6, !P3 ;  /* 0x0000000643007c0c */ /* 0x002fe2000df61270 */
[----:B------:R1:W-:Y:S01]  /*414b0*/  @P2 STG.E.U8 desc[UR20][R8.64], R53 ;  /* 0x0000003508002986 */ /* 0x0003e2000c101114 */
[----:B-----5:R-:W-:Y:S01]  /*414c0*/  ISETP.GE.AND P2, PT, R5, UR4, PT ;  /* 0x0000000405007c0c */ /* 0x020fe2000bf46270 */
[----:B------:R-:W-:Y:S01]  /*414d0*/  IMAD.X R5, R12, 0x1, R2, P6 ;  /* 0x000000010c057824 */ /* 0x000fe200030e0602 */
[----:B------:R-:W-:Y:S01]  /*414e0*/  SHF.R.S32.HI R11, RZ, 0x8, R11 ;  /* 0x00000008ff0b7819 */ /* 0x000fe2000001140b */
[----:B------:R-:W4:Y:S01]  /*414f0*/  LDCU UR4, c[0x0][0x398] ;  /* 0x00007300ff0477ac */ /* 0x000f220008000800 */
[C---:B------:R-:W-:Y:S01]  /*41500*/  IADD3 R6, P6, PT, R10.reuse, R68, RZ ;  /* 0x000000440a067210 */ /* 0x040fe20007fde0ff */
[----:B------:R-:W-:Y:S01]  /*41510*/  VIADD R10, R10, UR28 ;  /* 0x0000001c0a0a7c36 */ /* 0x000fe20008000000 */
[----:B------:R-:W-:Y:S01]  /*41520*/  PRMT R13, R53, 0x9910, RZ ;  /* 0x00009910350d7816 */ /* 0x000fe200000000ff */
[----:B------:R5:W-:Y:S01]  /*41530*/  @P5 STG.E.U8 desc[UR20][R4.64], R11 ;  /* 0x0000000b04005986 */ /* 0x000be2000c101114 */
[----:B0-----:R-:W-:Y:S01]  /*41540*/  ISETP.LT.AND P5, PT, R66, UR10, !P4 ;  /* 0x0000000a42007c0c */ /* 0x001fe2000e7a1270 */
[----:B------:R-:W-:Y:S01]  /*41550*/  IMAD.X R7, R12, 0x1, R69, P6 ;  /* 0x000000010c077824 */ /* 0x000fe200030e0645 */
[----:B------:R-:W-:Y:S01]  /*41560*/  SHF.R.S32.HI R13, RZ, 0x8, R13 ;  /* 0x00000008ff0d7819 */ /* 0x000fe2000001140d */
[----:B-1----:R-:W-:Y:S01]  /*41570*/  VIADD R9, R0, 0x75 ;  /* 0x0000007500097836 */ /* 0x002fe20000000000 */
[----:B------:R-:W-:Y:S01]  /*41580*/  SHF.R.S32.HI R12, RZ, 0x1f, R10 ;  /* 0x0000001fff0c7819 */ /* 0x000fe2000001140a */
[----:B------:R-:W0:Y:S01]  /*41590*/  LDCU UR6, c[0x0][0x398] ;  /* 0x00007300ff0677ac */ /* 0x000e220008000800 */
[----:B------:R-:W-:Y:S01]  /*415a0*/  IADD3 R8, P6, PT, R10, R3, RZ ;  /* 0x000000030a087210 */ /* 0x000fe20007fde0ff */
[----:B------:R-:W-:Y:S01]  /*415b0*/  @P3 STG.E.U8 desc[UR20][R6.64], R13 ;  /* 0x0000000d06003986 */ /* 0x000fe2000c101114 */
[----:B------:R-:W-:Y:S01]  /*415c0*/  ISETP.GE.AND P3, PT, R9, UR5, PT ;  /* 0x0000000509007c0c */ /* 0x000fe2000bf66270 */
[----:B------:R-:W1:Y:S02]  /*415d0*/  LDCU UR5, c[0x0][0x398] ;  /* 0x00007300ff0577ac */ /* 0x000e640008000800 */
[----:B------:R-:W-:Y:S01]  /*415e0*/  IMAD.X R9, R12, 0x1, R2, P6 ;  /* 0x000000010c097824 */ /* 0x000fe200030e0602 */
[----:B-----5:R-:W-:Y:S01]  /*415f0*/  PRMT R11, R15, 0x9910, RZ ;  /* 0x000099100f0b7816 */ /* 0x020fe200000000ff */
[----:B------:R-:W5:Y:S03]  /*41600*/  LDCU UR10, c[0x0][0x398] ;  /* 0x00007300ff0a77ac */ /* 0x000f660008000800 */
[----:B------:R2:W-:Y:S02]  /*41610*/  @P5 STG.E.U8 desc[UR20][R8.64], R15 ;  /* 0x0000000f08005986 */ /* 0x0005e4000c101114 */
[----:B--2---:R-:W-:-:S02]  /*41620*/  F2FP.SATFINITE.E5M2.F32.PACK_AB_MERGE_C R15, R92, R89, RZ ;  /* 0x000000595c0f723e */ /* 0x004fc400048060ff */
[----:B------:R-:W2:Y:S04]  /*41630*/  LDL.LU R89, [R1+0x1d8] ;  /* 0x0001d80001597983 */ /* 0x000ea80000300800 */
[----:B------:R-:W2:Y:S01]  /*41640*/  LDL.LU R92, [R1+0x1dc] ;  /* 0x0001dc00015c7983 */ /* 0x000ea20000300800 */
[----:B----4-:R-:W-:Y:S01]  /*41650*/  ISETP.LT.AND P4, PT, R67, UR4, !P4 ;  /* 0x0000000443007c0c */ /* 0x010fe2000e781270 */
[----:B------:R-:W4:Y:S01]  /*41660*/  LDCU UR4, c[0x0][0x398] ;  /* 0x00007300ff0477ac */ /* 0x000f220008000800 */
[C---:B------:R-:W-:Y:S01]  /*41670*/  IADD3 R4, P6, PT, R10.reuse, R68, RZ ;  /* 0x000000440a047210 */ /* 0x040fe20007fde0ff */
[----:B------:R-:W-:Y:S01]  /*41680*/  VIADD R10, R10, UR28 ;  /* 0x0000001c0a0a7c36 */ /* 0x000fe20008000000 */
[----:B0-----:R-:W-:Y:S01]  /*41690*/  ISETP.LT.AND P5, PT, R66, UR6, !P0 ;  /* 0x0000000642007c0c */ /* 0x001fe2000c7a1270 */
[----:B------:R-:W-:Y:S01]  /*416a0*/  VIADD R7, R0, 0x76 ;  /* 0x0000007600077836 */ /* 0x000fe20000000000 */
[----:B------:R-:W-:Y:S01]  /*416b0*/  F2FP.SATFINITE.E5M2.F32.PACK_AB_MERGE_C R55, R55, R54, RZ ;  /* 0x000000363737723e */ /* 0x000fe200048060ff */
[----:B------:R-:W-:Y:S01]  /*416c0*/  IMAD.X R5, R12, 0x1, R69, P6 ;  /* 0x000000010c057824 */ /* 0x000fe200030e0645 */
[----:B------:R-:W-:Y:S01]  /*416d0*/  SHF.R.S32.HI R12, RZ, 0x1f, R10 ;  /* 0x0000001fff0c7819 */ /* 0x000fe2000001140a */
[----:B------:R-:W0:Y:S01]  /*416e0*/  LDCU UR6, c[0x0][0x398] ;  /* 0x00007300ff0677ac */ /* 0x000e220008000800 */
[----:B------:R-:W-:-:S02]  /*416f0*/  IADD3 R6, P6, PT, R10, R3, RZ ;  /* 0x000000030a067210 */ /* 0x000fc40007fde0ff */
[----:B-1----:R-:W-:Y:S01]  /*41700*/  ISETP.LT.AND P0, PT, R67, UR5, !P0 ;  /* 0x0000000543007c0c */ /* 0x002fe2000c701270 */
[----:B------:R1:W-:Y:S01]  /*41710*/  @P4 STG.E.U8 desc[UR20][R4.64], R55 ;  /* 0x0000003704004986 */ /* 0x0003e2000c101114 */
[----:B------:R-:W-:Y:S01]  /*41720*/  ISETP.GE.AND P4, PT, R7, UR7, PT ;  /* 0x0000000707007c0c */ /* 0x000fe2000bf86270 */
[----:B------:R-:W-:Y:S01]  /*41730*/  IMAD.X R7, R12, 0x1, R2, P6 ;  /* 0x000000010c077824 */ /* 0x000fe200030e0602 */
[----:B------:R-:W-:Y:S01]  /*41740*/  SHF.R.S32.HI R11, RZ, 0x8, R11 ;  /* 0x00000008ff0b7819 */ /* 0x000fe2000001140b */
[----:B------:R-:W0:Y:S01]  /*41750*/  LDCU UR5, c[0x0][0x398] ;  /* 0x00007300ff0577ac */ /* 0x000e220008000800 */
[C---:B------:R-:W-:Y:S01]  /*41760*/  IADD3 R8, P6, PT, R10.reuse, R68, RZ ;  /* 0x000000440a087210 */ /* 0x040fe20007fde0ff */
[----:B------:R-:W-:Y:S01]  /*41770*/  VIADD R10, R10, UR28 ;  /* 0x0000001c0a0a7c36 */ /* 0x000fe20008000000 */
[----:B------:R-:W-:Y:S01]  /*41780*/  PRMT R13, R55, 0x9910, RZ ;  /* 0x00009910370d7816 */ /* 0x000fe200000000ff */
[----:B------:R3:W-:Y:S01]  /*41790*/  @P5 STG.E.U8 desc[UR20][R6.64], R11 ;  /* 0x0000000b06005986 */ /* 0x0007e2000c101114 */
[----:B----4-:R-:W-:Y:S01]  /*417a0*/  ISETP.LT.AND P5, PT, R66, UR4, !P2 ;  /* 0x0000000442007c0c */ /* 0x010fe2000d7a1270 */
[----:B------:R-:W-:Y:S01]  /*417b0*/  IMAD.X R9, R12, 0x1, R69, P6 ;  /* 0x000000010c097824 */ /* 0x000fe200030e0645 */
[----:B------:R-:W-:Y:S01]  /*417c0*/  SHF.R.S32.HI R13, RZ, 0x8, R13 ;  /* 0x00000008ff0d7819 */ /* 0x000fe2000001140d */
[----:B-1----:R-:W-:Y:S01]  /*417d0*/  VIADD R5, R0, 0x77 ;  /* 0x0000007700057836 */ /* 0x002fe20000000000 */
[----:B------:R-:W-:Y:S01]  /*417e0*/  SHF.R.S32.HI R12, RZ, 0x1f, R10 ;  /* 0x0000001fff0c7819 */ /* 0x000fe2000001140a */
[----:B------:R-:W1:Y:S01]  /*417f0*/  LDCU UR4, c[0x0][0x398] ;  /* 0x00007300ff0477ac */ /* 0x000e620008000800 */
[----:B------:R-:W-:Y:S01]  /*41800*/  IADD3 R4, P6, PT, R10, R3, RZ ;  /* 0x000000030a047210 */ /* 0x000fe20007fde0ff */
[----:B------:R-:W-:Y:S01]  /*41810*/  @P0 STG.E.U8 desc[UR20][R8.64], R13 ;  /* 0x0000000d08000986 */ /* 0x000fe2000c101114 */
[----:B------:R-:W-:Y:S01]  /*41820*/  ISETP.GE.AND P0, PT, R5, UR13, PT ;  /* 0x0000000d05007c0c */ /* 0x000fe2000bf06270 */
[----:B------:R-:W4:Y:S02]  /*41830*/  LDCU UR7, c[0x0][0x398] ;  /* 0x00007300ff0777ac */ /* 0x000f240008000800 */
[----:B------:R-:W-:Y:S01]  /*41840*/  IMAD.X R5, R12, 0x1, R2, P6 ;  /* 0x000000010c057824 */ /* 0x000fe200030e0602 */
[----:B---3--:R-:W-:-:S04]  /*41850*/  PRMT R11, R15, 0x9910, RZ ;  /* 0x000099100f0b7816 */ /* 0x008fc800000000ff */
[----:B------:R2:W-:Y:S02]  /*41860*/  @P5 STG.E.U8 desc[UR20][R4.64], R15 ;  /* 0x0000000f04005986 */ /* 0x0005e4000c101114 */
[----:B--2---:R-:W-:Y:S02]  /*41870*/  F2FP.SATFINITE.E5M2.F32.PACK_AB_MERGE_C R15, R92, R89, RZ ;  /* 0x000000595c0f723e */ /* 0x004fe400048060ff */
[----:B------:R-:W2:Y:S04]  /*41880*/  LDL.LU R89, [R1+0x1e0] ;  /* 0x0001e00001597983 */ /* 0x000ea80000300800 */
[----:B------:R-:W2:Y:S01]  /*41890*/  LDL.LU R92, [R1+0x1e4] ;  /* 0x0001e400015c7983 */ /* 0x000ea20000300800 */
[----:B0-----:R-:W-:Y:S01]  /*418a0*/  ISETP.LT.AND P2, PT, R67, UR6, !P2 ;  /* 0x0000000643007c0c */ /* 0x001fe2000d741270 */
[----:B------:R-:W0:Y:S01]  /*418b0*/  LDCU UR6, c[0x0][0x398] ;  /* 0x00007300ff0677ac */ /* 0x000e220008000800 */
[C---:B------:R-:W-:Y:S01]  /*418c0*/  IADD3 R6, P6, PT, R10.reuse, R68, RZ ;  /* 0x000000440a067210 */ /* 0x040fe20007fde0ff */
[----:B------:R-:W-:Y:S01]  /*418d0*/  VIADD R10, R10, UR28 ;  /* 0x0000001c0a0a7c36 */ /* 0x000fe20008000000 */
[----:B------:R-:W-:Y:S01]  /*418e0*/  ISETP.LT.AND P5, PT, R66, UR5, !P3 ;  /* 0x0000000542007c0c */ /* 0x000fe2000dfa1270 */
        /* <DEDUP_REMOVED lines=8> */
[----:B------:R-:W-:Y:S01]  /*41970*/  ISETP.GE.AND P2, PT, R9, UR11, PT ;  /* 0x0000000b09007c0c */ /* 0x000fe2000bf46270 */
[----:B------:R-:W-:Y:S01]  /*41980*/  IMAD.X R9, R12, 0x1, R2, P6 ;  /* 0x000000010c097824 */ /* 0x000fe200030e0602 */
[----:B------:R-:W-:Y:S01]  /*41990*/  SHF.R.S32.HI R11, RZ, 0x8, R11 ;  /* 0x00000008ff0b7819 */ /* 0x000fe2000001140b */
[----:B------:R-:W3:Y:S01]  /*419a0*/  LDCU UR4, c[0x0][0x398] ;  /* 0x00007300ff0477ac */ /* 0x000ee20008000800 */
        /* <DEDUP_REMOVED lines=11> */
[----:B------:R1:W-:Y:S01]  /*41a60*/  @P3 STG.E.U8 desc[UR20][R4.64], R13 ;  /* 0x0000000d04003986 */ /* 0x0003e2000c101114 */
[----:B------:R-:W-:-:S03]  /*41a70*/  ISETP.GE.AND P3, PT, R7, UR17, PT ;  /* 0x0000001107007c0c */ /* 0x000fc6000bf66270 */
[----:B------:R-:W-:Y:S01]  /*41a80*/  IMAD.X R7, R12, 0x1, R2, P6 ;  /* 0x000000010c077824 */ /* 0x000fe200030e0602 */
[----:B----4-:R-:W-:-:S04]  /*41a90*/  PRMT R11, R15, 0x9910, RZ ;  /* 0x000099100f0b7816 */ /* 0x010fc800000000ff */
[----:B------:R2:W-:Y:S01]  /*41aa0*/  @P5 STG.E.U8 desc[UR20][R6.64], R15 ;  /* 0x0000000f06005986 */ /* 0x0005e2000c101114 */
[----:B---3--:R-:W-:Y:S01]  /*41ab0*/  ISETP.LT.AND P4, PT, R67, UR5, !P4 ;  /* 0x0000000543007c0c */ /* 0x008fe2000e781270 */
[----:B------:R-:W3:Y:S01]  /*41ac0*/  LDCU UR5, c[0x0][0x398] ;  /* 0x00007300ff0577ac */ /* 0x000ee20008000800 */
[C---:B------:R-:W-:Y:S01]  /*41ad0*/  IADD3 R8, P6, PT, R10.reuse, R68, RZ ;  /* 0x000000440a087210 */ /* 0x040fe20007fde0ff */
[----:B------:R-:W-:Y:S01]  /*41ae0*/  VIADD R10, R10, UR28 ;  /* 0x0000001c0a0a7c36 */ /* 0x000fe20008000000 */
[----:B------:R-:W-:Y:S01]  /*41af0*/  ISETP.LT.AND P5, PT, R66, UR4, !P0 ;  /* 0x0000000442007c0c */ /* 0x000fe2000c7a1270 */
[----:B-1----:R-:W-:Y:S01]  /*41b00*/  VIADD R5, R0, 0x7a ;  /* 0x0000007a00057836 */ /* 0x002fe20000000000 */
[----:B------:R-:W-:Y:S01]  /*41b10*/  F2FP.SATFINITE.E5M2.F32.PACK_AB_MERGE_C R59, R59, R58, RZ ;  /* 0x0000003a3b3b723e */ /* 0x000fe200048060ff */
[----:B------:R-:W-:Y:S01]  /*41b20*/  IMAD.X R9, R12, 0x1, R69, P6 ;  /* 0x000000010c097824 */ /* 0x000fe200030e0645 */
[----:B--2---:R-:W-:Y:S01]  /*41b30*/  F2FP.SATFINITE.E5M2.F32.PACK_AB_MERGE_C R15, R92, R89, RZ ;  /* 0x000000595c0f723e */ /* 0x004fe200048060ff */
[----:B------:R-:W1:Y:S01]  /*41b40*/  LDCU UR4, c[0x0][0x398] ;  /* 0x00007300ff0477ac */ /* 0x000e620008000800 */
[----:B------:R-:W2:Y:S04]  /*41b50*/  LDL.LU R89, [R1+0x1e8] ;  /* 0x0001e80001597983 */ /* 0x000ea80000300800 */
[----:B------:R-:W2:Y:S01]  /*41b60*/  LDL.LU R92, [R1+0x1ec] ;  /* 0x0001ec00015c7983 */ /* 0x000ea20000300800 */
[----:B------:R-:W-:-:S02]  /*41b70*/  SHF.R.S32.HI R12, RZ, 0x1f, R10 ;  /* 0x0000001fff0c7819 */ /* 0x000fc4000001140a */
[----:B------:R-:W-:Y:S01]  /*41b80*/  IADD3 R4, P6, PT, R10, R3, RZ ;  /* 0x000000030a047210 */ /* 0x000fe20007fde0ff */
[----:B------:R4:W-:Y:S01]  /*41b90*/  @P4 STG.E.U8 desc[UR20][R8.64], R59 ;  /* 0x0000003b08004986 */ /* 0x0009e2000c101114 */
[----:B------:R-:W-:Y:S02]  /*41ba0*/  ISETP.GE.AND P4, PT, R5, UR15, PT ;  /* 0x0000000f05007c0c */ /* 0x000fe4000bf86270 */
[----:B------:R-:W-:Y:S01]  /*41bb0*/  SHF.R.S32.HI R11, RZ, 0x8, R11 ;  /* 0x00000008ff0b7819 */ /* 0x000fe2000001140b */
[----:B------:R-:W-:Y:S01]  /*41bc0*/  IMAD.X R5, R12, 0x1, R2, P6 ;  /* 0x000000010c057824 */ /* 0x000fe200030e0602 */
[----:B0-----:R-:W-:Y:S01]  /*41bd0*/  ISETP.LT.AND P0, PT, R67, UR6, !P0 ;  /* 0x0000000643007c0c */ /* 0x001fe2000c701270 */
[----:B------:R-:W0:Y:S01]  /*41be0*/  LDCU UR6, c[0x0][0x398] ;  /* 0x00007300ff0677ac */ /* 0x000e220008000800 */
[C---:B------:R-:W-:Y:S01]  /*41bf0*/  IADD3 R6, P6, PT, R10.reuse, R68, RZ ;  /* 0x000000440a067210 */ /* 0x040fe20007fde0ff */
[----:B------:R-:W-:Y:S01]  /*41c00*/  VIADD R10, R10, UR28 ;  /* 0x0000001c0a0a7c36 */ /* 0x000fe20008000000 */
[----:B------:R-:W-:Y:S01]  /*41c10*/  PRMT R13, R59, 0x9910, RZ ;  /* 0x000099103b0d7816 */ /* 0x000fe200000000ff */
[----:B------:R5:W-:Y:S01]  /*41c20*/  @P5 STG.E.U8 desc[UR20][R4.64], R11 ;  /* 0x0000000b04005986 */ /* 0x000be2000c101114 */
[----:B---3--:R-:W-:Y:S01]  /*41c30*/  ISETP.LT.AND P5, PT, R66, UR5, !P2 ;  /* 0x0000000542007c0c */ /* 0x008fe2000d7a1270 */
[----:B------:R-:W-:Y:S01]  /*41c40*/  IMAD.X R7, R12, 0x1, R69, P6 ;  /* 0x000000010c077824 */ /* 0x000fe200030e0645 */
[----:B------:R-:W-:Y:S01]  /*41c50*/  SHF.R.S32.HI R13, RZ, 0x8, R13 ;  /* 0x00000008ff0d7819 */ /* 0x000fe2000001140d */
[----:B------:R-:W3:Y:S01]  /*41c60*/  LDCU UR5, c[0x0][0x398] ;  /* 0x00007300ff0577ac */ /* 0x000ee20008000800 */
[----:B------:R-:W-:-:S02]  /*41c70*/  SHF.R.S32.HI R12, RZ, 0x1f, R10 ;  /* 0x0000001fff0c7819 */ /* 0x000fc4000001140a */
[----:B----4-:R-:W-:Y:S01]  /*41c80*/  IADD3 R8, P6, PT, R10, R3, RZ ;  /* 0x000000030a087210 */ /* 0x010fe20007fde0ff */
[----:B------:R4:W-:Y:S01]  /*41c90*/  @P0 STG.E.U8 desc[UR20][R6.64], R13 ;  /* 0x0000000d06000986 */ /* 0x0009e2000c101114 */
[----:B-1----:R-:W-:Y:S01]  /*41ca0*/  ISETP.LT.AND P2, PT, R67, UR4, !P2 ;  /* 0x0000000443007c0c */ /* 0x002fe2000d741270 */
[----:B------:R-:W1:Y:S01]  /*41cb0*/  LDCU UR4, c[0x0][0x398] ;  /* 0x00007300ff0477ac */ /* 0x000e620008000800 */
[----:B-----5:R-:W-:Y:S02]  /*41cc0*/  VIADD R4, R0, 0x7b ;  /* 0x0000007b00047836 */ /* 0x020fe40000000000 */
[----:B------:R-:W-:-:S03]  /*41cd0*/  IMAD.X R9, R12, 0x1, R2, P6 ;  /* 0x000000010c097824 */ /* 0x000fc600030e0602 */
[----:B------:R-:W-:Y:S01]  /*41ce0*/  ISETP.GE.AND P0, PT, R4, UR23, PT ;  /* 0x0000001704007c0c */ /* 0x000fe2000bf06270 */
[C---:B------:R-:W-:Y:S01]  /*41cf0*/  VIADD R11, R10.reuse, UR28 ;  /* 0x0000001c0a0b7c36 */ /* 0x040fe20008000000 */
[----:B------:R-:W-:Y:S01]  /*41d00*/  IADD3 R4, P6, PT, R10, R68, RZ ;  /* 0x000000440a047210 */ /* 0x000fe20007fde0ff */
[----:B------:R5:W-:Y:S01]  /*41d10*/  @P5 STG.E.U8 desc[UR20][R8.64], R15 ;  /* 0x0000000f08005986 */ /* 0x000be2000c101114 */
[----:B------:R-:W-:Y:S02]  /*41d20*/  PRMT R14, R15, 0x9910, RZ ;  /* 0x000099100f0e7816 */ /* 0x000fe400000000ff */
[----:B0-----:R-:W-:Y:S01]  /*41d30*/  ISETP.LT.AND P5, PT, R66, UR6, !P3 ;  /* 0x0000000642007c0c */ /* 0x001fe2000dfa1270 */
[----:B------:R-:W-:Y:S01]  /*41d40*/  IMAD.X R5, R12, 0x1, R69, P6 ;  /* 0x000000010c057824 */ /* 0x000fe200030e0645 */
[----:B------:R-:W-:Y:S01]  /*41d50*/  F2FP.SATFINITE.E5M2.F32.PACK_AB_MERGE_C R61, R61, R60, RZ ;  /* 0x0000003c3d3d723e */ /* 0x000fe200048060ff */
[----:B----4-:R-:W-:Y:S01]  /*41d60*/  IMAD.MOV.U32 R13, RZ, RZ, R14 ;  /* 0x000000ffff0d7224 */ /* 0x010fe200078e000e */
[----:B------:R-:W-:Y:S01]  /*41d70*/  SHF.R.S32.HI R10, RZ, 0x1f, R11 ;  /* 0x0000001fff0a7819 */ /* 0x000fe2000001140b */
[----:B------:R-:W0:Y:S01]  /*41d80*/  LDCU UR6, c[0x0][0x398] ;  /* 0x00007300ff0677ac */ /* 0x000e220008000800 */
[----:B------:R-:W-:Y:S01]  /*41d90*/  IADD3 R6, P6, PT, R11, R3, RZ ;  /* 0x000000030b067210 */ /* 0x000fe20007fde0ff */
[----:B-----5:R-:W-:Y:S01]  /*41da0*/  VIADD R8, R0, 0x7c ;  /* 0x0000007c00087836 */ /* 0x020fe20000000000 */
[----:B------:R4:W-:Y:S03]  /*41db0*/  @P2 STG.E.U8 desc[UR20][R4.64], R61 ;  /* 0x0000003d04002986 */ /* 0x0009e6000c101114 */
[----:B------:R-:W-:Y:S01]  /*41dc0*/  IMAD.X R7, R10, 0x1, R2, P6 ;  /* 0x000000010a077824 */ /* 0x000fe200030e0602 */
[----:B------:R-:W-:-:S02]  /*41dd0*/  SHF.R.S32.HI R13, RZ, 0x8, R13 ;  /* 0x00000008ff0d7819 */ /* 0x000fc4000001140d */
[----:B------:R-:W-:Y:S02]  /*41de0*/  ISETP.GE.AND P2, PT, R8, UR19, PT ;  /* 0x0000001308007c0c */ /* 0x000fe4000bf46270 */
[C---:B------:R-:W-:Y:S01]  /*41df0*/  IADD3 R8, P6, PT, R11.reuse, R68, RZ ;  /* 0x000000440b087210 */ /* 0x040fe20007fde0ff */
[----:B------:R-:W-:Y:S01]  /*41e00*/  VIADD R11, R11, UR28 ;  /* 0x0000001c0b0b7c36 */ /* 0x000fe20008000000 */
[----:B---3--:R-:W-:Y:S01]  /*41e10*/  ISETP.LT.AND P3, PT, R67, UR5, !P3 ;  /* 0x0000000543007c0c */ /* 0x008fe2000df61270 */
[----:B------:R3:W-:Y:S01]  /*41e20*/  @P5 STG.E.U8 desc[UR20][R6.64], R13 ;  /* 0x0000000d06005986 */ /* 0x0007e2000c101114 */
[----:B------:R-:W5:Y:S01]  /*41e30*/  LDCU UR5, c[0x0][0x398] ;  /* 0x00007300ff0577ac */ /* 0x000f620008000800 */
[----:B------:R-:W-:Y:S01]  /*41e40*/  IMAD.X R9, R10, 0x1, R69, P6 ;  /* 0x000000010a097824 */ /* 0x000fe200030e0645 */
[----:B----4-:R-:W-:Y:S02]  /*41e50*/  IADD3 R4, P6, PT, R11, R3, RZ ;  /* 0x000000030b047210 */ /* 0x010fe40007fde0ff */
[----:B------:R-:W-:-:S02]  /*41e60*/  ISETP.LT.AND P5, PT, R66, UR7, !P4 ;  /* 0x0000000742007c0c */ /* 0x000fc4000e7a1270 */
[----:B------:R-:W-:Y:S01]  /*41e70*/  F2FP.SATFINITE.E5M2.F32.PACK_AB_MERGE_C R63, R63, R62, RZ ;  /* 0x0000003e3f3f723e */ /* 0x000fe200048060ff */
[----:B------:R-:W-:Y:S01]  /*41e80*/  VIADD R12, R0, 0x7d ;  /* 0x0000007d000c7836 */ /* 0x000fe20000000000 */
[----:B-1----:R-:W-:Y:S01]  /*41e90*/  ISETP.LT.AND P4, PT, R67, UR4, !P4 ;  /* 0x0000000443007c0c */ /* 0x002fe2000e781270 */
[----:B------:R-:W1:Y:S01]  /*41ea0*/  LDCU UR4, c[0x0][0x398] ;  /* 0x00007300ff0477ac */ /* 0x000e620008000800 */
[----:B---3--:R-:W-:Y:S02]  /*41eb0*/  SHF.R.S32.HI R7, RZ, 0x1f, R11 ;  /* 0x0000001fff077819 */ /* 0x008fe4000001140b */
[----:B------:R-:W-:Y:S01]  /*41ec0*/  PRMT R15, R61, 0x9910, RZ ;  /* 0x000099103d0f7816 */ /* 0x000fe200000000ff */
[----:B------:R-:W3:Y:S02]  /*41ed0*/  LDCU UR7, c[0x0][0x398] ;  /* 0x00007300ff0777ac */ /* 0x000ee40008000800 */
[----:B------:R-:W-:Y:S01]  /*41ee0*/  IMAD.X R5, R7, 0x1, R2, P6 ;  /* 0x0000000107057824 */ /* 0x000fe200030e0602 */
[----:B------:R-:W-:-:S02]  /*41ef0*/  IADD3 R6, P6, PT, R11, R68, RZ ;  /* 0x000000440b067210 */ /* 0x000fc40007fde0ff */
[----:B------:R-:W-:-:S03]  /*41f00*/  SHF.R.S32.HI R15, RZ, 0x8, R15 ;  /* 0x00000008ff0f7819 */ /* 0x000fc6000001140f */
[----:B------:R-:W-:Y:S02]  /*41f10*/  IMAD.X R7, R7, 0x1, R69, P6 ;  /* 0x0000000107077824 */ /* 0x000fe400030e0645 */
[----:B------:R4:W-:Y:S01]  /*41f20*/  @P3 STG.E.U8 desc[UR20][R8.64], R15 ;  /* 0x0000000f08003986 */ /* 0x0009e2000c101114 */
[----:B------:R-:W-:Y:S02]  /*41f30*/  VIADD R0, R0, 0x7e ;  /* 0x0000007e00007836 */ /* 0x000fe40000000000 */
[----:B------:R-:W-:-:S05]  /*41f40*/  VIADD R11, R11, UR28 ;  /* 0x0000001c0b0b7c36 */ /* 0x000fca0008000000 */
[----:B----4-:R-:W-:Y:S02]  /*41f50*/  IADD3 R8, P6, PT, R11, R3, RZ ;  /* 0x000000030b087210 */ /* 0x010fe40007fde0ff */
[----:B------:R-:W-:-:S04]  /*41f60*/  PRMT R15, R63, 0x9910, RZ ;  /* 0x000099103f0f7816 */ /* 0x000fc800000000ff */
[----:B------:R-:W-:Y:S02]  /*41f70*/  SHF.R.S32.HI R15, RZ, 0x8, R15 ;  /* 0x00000008ff0f7819 */ /* 0x000fe4000001140f */
[----:B------:R-:W-:Y:S02]  /*41f80*/  ISETP.GE.AND P3, PT, R12, UR27, PT ;  /* 0x0000001b0c007c0c */ /* 0x000fe4000bf66270 */
[----:B------:R-:W-:Y:S02]  /*41f90*/  F2FP.SATFINITE.E5M2.F32.PACK_AB_MERGE_C R65, R65, R64, RZ ;  /* 0x000000404141723e */ /* 0x000fe400048060ff */
[----:B--2---:R-:W-:-:S05]  /*41fa0*/  F2FP.SATFINITE.E5M2.F32.PACK_AB_MERGE_C R17, R92, R89, RZ ;  /* 0x000000595c11723e */ /* 0x004fca00048060ff */
[----:B------:R2:W-:Y:S04]  /*41fb0*/  @P5 STG.E.U8 desc[UR20][R4.64], R17 ;  /* 0x0000001104005986 */ /* 0x0005e8000c101114 */
[----:B------:R4:W-:Y:S01]  /*41fc0*/  @P4 STG.E.U8 desc[UR20][R6.64], R63 ;  /* 0x0000003f06004986 */ /* 0x0009e2000c101114 */
[----:B-----5:R-:W-:Y:S01]  /*41fd0*/  ISETP.LT.AND P4, PT, R66, UR5, !P0 ;  /* 0x0000000542007c0c */ /* 0x020fe2000c781270 */
[----:B------:R-:W5:Y:S01]  /*41fe0*/  LDCU UR5, c[0x0][0x398] ;  /* 0x00007300ff0577ac */ /* 0x000f620008000800 */
[----:B------:R-:W-:Y:S02]  /*41ff0*/  ISETP.GE.AND P5, PT, R0, UR25, PT ;  /* 0x0000001900007c0c */ /* 0x000fe4000bfa6270 */
[----:B------:R-:W-:Y:S02]  /*42000*/  SHF.R.S32.HI R0, RZ, 0x1f, R11 ;  /* 0x0000001fff007819 */ /* 0x000fe4000001140b */
[----:B------:R-:W-:-:S02]  /*42010*/  PRMT R13, R17, 0x9910, RZ ;  /* 0x00009910110d7816 */ /* 0x000fc400000000ff */
[----:B-1----:R-:W-:Y:S01]  /*42020*/  ISETP.LT.AND P0, PT, R67, UR4, !P0 ;  /* 0x0000000443007c0c */ /* 0x002fe2000c701270 */
[C---:B------:R-:W-:Y:S01]  /*42030*/  IMAD.X R9, R0.reuse, 0x1, R2, P6 ;  /* 0x0000000100097824 */ /* 0x040fe200030e0602 */
[CC--:B--2---:R-:W-:Y:S02]  /*42040*/  IADD3 R4, P6, PT, R11.reuse, R68.reuse, RZ ;  /* 0x000000440b047210 */ /* 0x0c4fe40007fde0ff */
[----:B------:R-:W-:Y:S01]  /*42050*/  SHF.R.S32.HI R13, RZ, 0x8, R13 ;  /* 0x00000008ff0d7819 */ /* 0x000fe2000001140d */
[----:B------:R-:W-:Y:S01]  /*42060*/  VIADD R11, R11, UR28 ;  /* 0x0000001c0b0b7c36 */ /* 0x000fe20008000000 */
[----:B------:R-:W1:Y:S01]  /*42070*/  LDCU UR4, c[0x0][0x398] ;  /* 0x00007300ff0477ac */ /* 0x000e620008000800 */
[----:B------:R-:W-:Y:S02]  /*42080*/  IMAD.X R5, R0, 0x1, R69, P6 ;  /* 0x0000000100057824 */ /* 0x000fe400030e0645 */
[----:B------:R2:W-:Y:S01]  /*42090*/  @P4 STG.E.U8 desc[UR20][R8.64], R13 ;  /* 0x0000000d08004986 */ /* 0x0005e2000c101114 */
[----:B0-----:R-:W-:Y:S01]  /*420a0*/  ISETP.LT.AND P4, PT, R66, UR6, !P2 ;  /* 0x0000000642007c0c */ /* 0x001fe2000d781270 */
[----:B------:R-:W-:Y:S01]  /*420b0*/  VIADD R0, R11, UR28 ;  /* 0x0000001c0b007c36 */ /* 0x000fe20008000000 */
[----:B-----5:R-:W-:Y:S01]  /*420c0*/  ISETP.LT.AND P2, PT, R67, UR5, !P2 ;  /* 0x0000000543007c0c */ /* 0x020fe2000d741270 */
[----:B------:R0:W-:Y:S01]  /*420d0*/  @P0 STG.E.U8 desc[UR20][R4.64], R15 ;  /* 0x0000000f04000986 */ /* 0x0001e2000c101114 */
[----:B------:R-:W-:Y:S01]  /*420e0*/  SHF.R.S32.HI R10, RZ, 0x1f, R11 ;  /* 0x0000001fff0a7819 */ /* 0x000fe2000001140b */
[----:B------:R-:W5:Y:S01]  /*420f0*/  LDCU UR6, c[0x0][0x398] ;  /* 0x00007300ff0677ac */ /* 0x000f620008000800 */
[C---:B----4-:R-:W-:Y:S01]  /*42100*/  IADD3 R6, P6, PT, R11.reuse, R3, RZ ;  /* 0x000000030b067210 */ /* 0x050fe20007fde0ff */
[----:B------:R-:W-:Y:S01]  /*42110*/  VIADD R14, R0, UR28 ;  /* 0x0000001c000e7c36 */ /* 0x000fe20008000000 */
[----:B------:R-:W4:Y:S01]  /*42120*/  LDCU UR5, c[0x0][0x398] ;  /* 0x00007300ff0577ac */ /* 0x000f220008000800 */
[----:B--2---:R-:W-:-:S02]  /*42130*/  IADD3 R8, P0, PT, R11, R68, RZ ;  /* 0x000000440b087210 */ /* 0x004fc40007f1e0ff */
[----:B------:R-:W-:Y:S01]  /*42140*/  IMAD.X R7, R10, 0x1, R2, P6 ;  /* 0x000000010a077824 */ /* 0x000fe200030e0602 */
[----:B------:R-:W-:Y:S01]  /*42150*/  F2FP.SATFINITE.E5M2.F32.PACK_AB_MERGE_C R17, R93, R91, RZ ;  /* 0x0000005b5d11723e */ /* 0x000fe200048060ff */
[----:B------:R-:W-:Y:S01]  /*42160*/  VIADD R12, R14, UR28 ;  /* 0x0000001c0e0c7c36 */ /* 0x000fe20008000000 */
[----:B------:R-:W2:Y:S01]  /*42170*/  LDL.LU R91, [R1+0x1f8] ;  /* 0x0001f800015b7983 */ /* 0x000ea20000300800 */
[----:B------:R-:W-:-:S03]  /*42180*/  IMAD.X R9, R10, 0x1, R69, P0 ;  /* 0x000000010a097824 */ /* 0x000fc600000e0645 */
[----:B------:R0:W-:Y:S01]  /*42190*/  @P4 STG.E.U8 desc[UR20][R6.64], R17 ;  /* 0x0000001106004986 */ /* 0x0001e2000c101114 */
[----:B------:R-:W-:-:S03]  /*421a0*/  SHF.R.S32.HI R13, RZ, 0x1f, R12 ;  /* 0x0000001fff0d7819 */ /* 0x000fc6000001140c */
[----:B------:R0:W-:Y:S01]  /*421b0*/  @P2 STG.E.U8 desc[UR20][R8.64], R65 ;  /* 0x0000004108002986 */ /* 0x0001e2000c101114 */
[----:B------:R-:W-:Y:S02]  /*421c0*/  IADD3 R10, P2, PT, R12, R3, RZ ;  /* 0x000000030c0a7210 */ /* 0x000fe40007f5e0ff */
[C---:B------:R-:W-:Y:S01]  /*421d0*/  ISETP.LT.AND P0, PT, R66.reuse, UR9, !P1 ;  /* 0x0000000942007c0c */ /* 0x040fe2000cf01270 */
[----:B------:R-:W2:Y:S01]  /*421e0*/  LDL.LU R93, [R1+0x1fc] ;  /* 0x0001fc00015d7983 */ /* 0x000ea20000300800 */
[C---:B-1----:R-:W-:Y:S01]  /*421f0*/  ISETP.LT.AND P6, PT, R66.reuse, UR4, !P3 ;  /* 0x0000000442007c0c */ /* 0x042fe2000dfc1270 */
[----:B------:R-:W-:Y:S01]  /*42200*/  IMAD.X R11, R13, 0x1, R2, P2 ;  /* 0x000000010d0b7824 */ /* 0x000fe200010e0602 */
[----:B-----5:R-:W-:Y:S02]  /*42210*/  ISETP.LT.AND P2, PT, R66, UR6, !P5 ;  /* 0x0000000642007c0c */ /* 0x020fe4000ef41270 */
[----:B------:R-:W5:Y:S01]  /*42220*/  LDL.LU R66, [R1+0xf60] ;  /* 0x000f600001427983 */ /* 0x000f620000300800 */
[----:B------:R-:W-:-:S02]  /*42230*/  ISETP.LT.AND P1, PT, R67, UR10, !P1 ;  /* 0x0000000a43007c0c */ /* 0x000fc4000cf21270 */
[C---:B----4-:R-:W-:Y:S02]  /*42240*/  ISETP.LT.AND P3, PT, R67.reuse, UR5, !P3 ;  /* 0x0000000543007c0c */ /* 0x050fe4000df61270 */
[----:B---3--:R-:W-:Y:S02]  /*42250*/  ISETP.LT.AND P5, PT, R67, UR7, !P5 ;  /* 0x0000000743007c0c */ /* 0x008fe4000efa1270 */
[----:B------:R-:W5:Y:S01]  /*42260*/  LDL.LU R67, [R1+0xf5c] ;  /* 0x000f5c0001437983 */ /* 0x000f620000300800 */
[----:B0-----:R-:W-:Y:S02]  /*42270*/  SHF.R.S32.HI R15, RZ, 0x1f, R0 ;  /* 0x0000001fff0f7819 */ /* 0x001fe40000011400 */
[----:B------:R-:W-:-:S05]  /*42280*/  IADD3 R4, P4, PT, R0, R3, RZ ;  /* 0x0000000300047210 */ /* 0x000fca0007f9e0ff */
[----:B------:R-:W-:Y:S01]  /*42290*/  IMAD.X R5, R15, 0x1, R2, P4 ;  /* 0x000000010f057824 */ /* 0x000fe200020e0602 */
[----:B------:R-:W-:-:S05]  /*422a0*/  IADD3 R12, P4, PT, R12, R68, RZ ;  /* 0x000000440c0c7210 */ /* 0x000fca0007f9e0ff */
[--C-:B------:R-:W-:Y:S01]  /*422b0*/  IMAD.X R13, R13, 0x1, R69.reuse, P4 ;  /* 0x000000010d0d7824 */ /* 0x100fe200020e0645 */
[----:B------:R-:W-:Y:S02]  /*422c0*/  IADD3 R6, P4, PT, R0, R68, RZ ;  /* 0x0000004400067210 */ /* 0x000fe40007f9e0ff */
[----:B------:R-:W-:Y:S02]  /*422d0*/  PRMT R17, R17, 0x9910, RZ ;  /* 0x0000991011117816 */ /* 0x000fe400000000ff */
[----:B------:R-:W-:Y:S01]  /*422e0*/  SHF.R.S32.HI R0, RZ, 0x1f, R14 ;  /* 0x0000001fff007819 */ /* 0x000fe2000001140e */
[----:B------:R-:W-:Y:S01]  /*422f0*/  IMAD.X R7, R15, 0x1, R69, P4 ;  /* 0x000000010f077824 */ /* 0x000fe200020e0645 */
[----:B------:R-:W-:Y:S01]  /*42300*/  IADD3 R8, P4, PT, R14, R3, RZ ;  /* 0x000000030e087210 */ /* 0x000fe20007f9e0ff */
[----:B------:R-:W-:Y:S01]  /*42310*/  IMAD.MOV.U32 R3, RZ, RZ, R17 ;  /* 0x000000ffff037224 */ /* 0x000fe200078e0011 */
[----:B------:R-:W-:-:S03]  /*42320*/  PRMT R15, R65, 0x9910, RZ ;  /* 0x00009910410f7816 */ /* 0x000fc600000000ff */
[----:B------:R-:W-:Y:S01]  /*42330*/  IMAD.X R9, R0, 0x1, R2, P4 ;  /* 0x0000000100097824 */ /* 0x000fe200020e0602 */
[----:B------:R-:W-:Y:S02]  /*42340*/  IADD3 R68, P4, PT, R14, R68, RZ ;  /* 0x000000440e447210 */ /* 0x000fe40007f9e0ff */
[----:B------:R-:W-:Y:S02]  /*42350*/  SHF.R.S32.HI R3, RZ, 0x8, R3 ;  /* 0x00000008ff037819 */ /* 0x000fe40000011403 */
[----:B------:R-:W-:Y:S01]  /*42360*/  SHF.R.S32.HI R15, RZ, 0x8, R15 ;  /* 0x00000008ff0f7819 */ /* 0x000fe2000001140f */
[----:B------:R-:W-:Y:S02]  /*42370*/  IMAD.X R69, R0, 0x1, R69, P4 ;  /* 0x0000000100457824 */ /* 0x000fe400020e0645 */
[----:B------:R0:W-:Y:S04]  /*42380*/  @P6 STG.E.U8 desc[UR20][R4.64], R3 ;  /* 0x0000000304006986 */ /* 0x0001e8000c101114 */
[----:B------:R0:W-:Y:S01]  /*42390*/  @P3 STG.E.U8 desc[UR20][R6.64], R15 ;  /* 0x0000000f06003986 */ /* 0x0001e2000c101114 */
[----:B--2---:R-:W-:-:S04]  /*423a0*/  F2FP.SATFINITE.E5M2.F32.PACK_AB_MERGE_C R21, R93, R91, RZ ;  /* 0x0000005b5d15723e */ /* 0x004fc800048060ff */
[----:B------:R-:W-:Y:S02]  /*423b0*/  PRMT R17, R21, 0x9910, RZ ;  /* 0x0000991015117816 */ /* 0x000fe400000000ff */
[----:B-----5:R-:W-:-:S04]  /*423c0*/  F2FP.SATFINITE.E5M2.F32.PACK_AB_MERGE_C R67, R67, R66, RZ ;  /* 0x000000424343723e */ /* 0x020fc800048060ff */
[----:B------:R-:W-:Y:S02]  /*423d0*/  PRMT R19, R67, 0x9910, RZ ;  /* 0x0000991043137816 */ /* 0x000fe400000000ff */
[----:B------:R-:W-:Y:S02]  /*423e0*/  SHF.R.S32.HI R17, RZ, 0x8, R17 ;  /* 0x00000008ff117819 */ /* 0x000fe40000011411 */
[----:B------:R-:W-:Y:S01]  /*423f0*/  SHF.R.S32.HI R19, RZ, 0x8, R19 ;  /* 0x00000008ff137819 */ /* 0x000fe20000011413 */
[----:B------:R0:W-:Y:S04]  /*42400*/  @P2 STG.E.U8 desc[UR20][R8.64], R21 ;  /* 0x0000001508002986 */ /* 0x0001e8000c101114 */
[----:B------:R0:W-:Y:S04]  /*42410*/  @P5 STG.E.U8 desc[UR20][R68.64], R67 ;  /* 0x0000004344005986 */ /* 0x0001e8000c101114 */
[----:B------:R0:W-:Y:S04]  /*42420*/  @P0 STG.E.U8 desc[UR20][R10.64], R17 ;  /* 0x000000110a000986 */ /* 0x0001e8000c101114 */
[----:B------:R0:W-:Y:S01]  /*42430*/  @P1 STG.E.U8 desc[UR20][R12.64], R19 ;  /* 0x000000130c001986 */ /* 0x0001e2000c101114 */
[----:B------:R-:W-:Y:S06]  /*42440*/  BAR.SYNC.DEFER_BLOCKING 0x0 ;  /* 0x0000000000007b1d */ /* 0x000fec0000010000 */
[----:B------:R-:W-:Y:S05]  /*42450*/  BRA.U UP0, `(.L_x_13) ;  /* 0x0000000100a07547 */ /* 0x000fea000b800000 */
[----:B------:R-:W1:Y:S01]  /*42460*/  S2UR UR5, SR_CgaCtaId ;  /* 0x00000000000579c3 */ /* 0x000e620000008800 */
[----:B------:R-:W-:Y:S01]  /*42470*/  NOP ;  /* 0x0000000000007918 */ /* 0x000fe20000000000 */
[----:B------:R-:W-:Y:S01]  /*42480*/  UMOV UR4, 0x50 ;  /* 0x0000005000047882 */ /* 0x000fe20000000000 */
[----:B------:R-:W-:Y:S02]  /*42490*/  IMAD.U32 R0, RZ, RZ, UR8 ;  /* 0x00000008ff007e24 */ /* 0x000fe4000f8e00ff */
[----:B0-----:R-:W-:Y:S02]  /*424a0*/  IMAD.MOV.U32 R3, RZ, RZ, 0xff ;  /* 0x000000ffff037424 */ /* 0x001fe400078e00ff */
[----:B------:R-:W-:Y:S01]  /*424b0*/  IMAD.MOV.U32 R7, RZ, RZ, 0x1 ;  /* 0x00000001ff077424 */ /* 0x000fe200078e00ff */
[----:B------:R-:W-:-:S04]  /*424c0*/  LOP3.LUT R0, R0, 0xffff, RZ, 0xc0, !PT ;  /* 0x0000ffff00007812 */ /* 0x000fc800078ec0ff */
[----:B------:R-:W-:-:S05]  /*424d0*/  SHF.R.U32.HI R0, RZ, 0x5, R0 ;  /* 0x00000005ff007819 */ /* 0x000fca0000011600 */
[----:B------:R-:W-:Y:S01]  /*424e0*/  VIADD R2, R0, 0x10 ;  /* 0x0000001000027836 */ /* 0x000fe20000000000 */
[----:B------:R-:W-:Y:S01]  /*424f0*/  SHF.L.U32 R0, R3, R0, RZ ;  /* 0x0000000003007219 */ /* 0x000fe200000006ff */
[----:B-1----:R-:W-:-:S03]  /*42500*/  ULEA UR6, UR5, UR4, 0x18 ;  /* 0x0000000405067291 */ /* 0x002fc6000f8ec0ff */
[----:B------:R-:W-:-:S04]  /*42510*/  SHF.L.U32 R3, R7, R2, RZ ;  /* 0x0000000207037219 */ /* 0x000fc800000006ff */
[----:B------:R-:W-:Y:S02]  /*42520*/  LOP3.LUT R0, R3, R0, RZ, 0xfc, !PT ;  /* 0x0000000003007212 */ /* 0x000fe400078efcff */
[----:B------:R-:W0:Y:S02]  /*42530*/  LDS R5, [UR6] ;  /* 0x00000006ff057984 */ /* 0x000e240008000800 */
[C---:B------:R-:W-:Y:S02]  /*42540*/  LOP3.LUT R2, R0.reuse, 0xffff, RZ, 0xc0, !PT ;  /* 0x0000ffff00027812 */ /* 0x040fe400078ec0ff */
[----:B0-----:R-:W-:-:S04]  /*42550*/  LOP3.LUT R3, R0, 0xffff, R5, 0x80, !PT ;  /* 0x0000ffff00037812 */ /* 0x001fc800078e8005 */
[----:B------:R-:W-:-:S13]  /*42560*/  ISETP.NE.AND P0, PT, R3, R2, PT ;  /* 0x000000020300720c */ /* 0x000fda0003f05270 */
[----:B------:R-:W-:Y:S05]  /*42570*/  @P0 BRA `(.L_x_14) ;  /* 0x0000000000500947 */ /* 0x000fea0003800000 */
[----:B------:R-:W-:Y:S02]  /*42580*/  SHF.R.U32.HI R5, RZ, 0x10, R5 ;  /* 0x00000010ff057819 */ /* 0x000fe40000011605 */
[----:B------:R-:W-:-:S04]  /*42590*/  SHF.R.U32.HI R2, RZ, 0x10, R0 ;  /* 0x00000010ff027819 */ /* 0x000fc80000011600 */
[----:B------:R-:W-:-:S04]  /*425a0*/  LOP3.LUT R5, R5, R2, RZ, 0xc0, !PT ;  /* 0x0000000205057212 */ /* 0x000fc800078ec0ff */
[----:B------:R-:W-:-:S13]  /*425b0*/  ISETP.NE.AND P0, PT, R5, R2, PT ;  /* 0x000000020500720c */ /* 0x000fda0003f05270 */
[----:B------:R-:W-:Y:S05]  /*425c0*/  @P0 BRA `(.L_x_15) ;  /* 0x0000000000300947 */ /* 0x000fea0003800000 */
[----:B------:R-:W-:Y:S01]  /*425d0*/  R2UR UR4, R0 ;  /* 0x00000000000472ca */ /* 0x000fe200000e0000 */
[----:B------:R-:W-:Y:S01]  /*425e0*/  VOTEU.ANY UR5, UPT, PT ;  /* 0x0000000000057886 */ /* 0x000fe200038e0100 */
[----:B------:R-:W0:Y:S01]  /*425f0*/  S2R R0, SR_LANEID ;  /* 0x0000000000007919 */ /* 0x000e220000000000 */
[----:B------:R-:W-:-:S10]  /*42600*/  UFLO.U32 UR5, UR5 ;  /* 0x00000005000572bd */ /* 0x000fd400080e0000 */
[----:B------:R-:W-:-:S06]  /*42610*/  ULOP3.LUT UR4, URZ, UR4, URZ, 0x33, !UPT ;  /* 0x00000004ff047292 */ /* 0x000fcc000f8e33ff */
[----:B------:R-:W-:-:S04]  /*42620*/  IMAD.U32 R2, RZ, RZ, UR4 ;  /* 0x00000004ff027e24 */ /* 0x000fc8000f8e00ff */
[----:B------:R-:W1:Y:S02]  /*42630*/  REDUX UR7, R2 ;  /* 0x00000000020773c4 */ /* 0x000e640000000000 */
[----:B------:R2:W-:Y:S01]  /*42640*/  UTCATOMSWS.AND URZ, UR4 ;  /* 0x0000000400ff79e3 */ /* 0x0005e20008000000 */
[----:B0-----:R-:W-:Y:S01]  /*42650*/  ISETP.EQ.U32.AND P0, PT, R0, UR5, PT ;  /* 0x0000000500007c0c */ /* 0x001fe2000bf02070 */
[----:B-1----:R-:W-:-:S12]  /*42660*/  IMAD.U32 R0, RZ, RZ, UR7 ;  /* 0x00000007ff007e24 */ /* 0x002fd8000f8e00ff */
[----:B------:R2:W-:Y:S01]  /*42670*/  @P0 ATOMS.AND RZ, [UR6], R0 ;  /* 0x00000000ffff098c */ /* 0x0005e2000a800006 */
[----:B------:R-:W-:Y:S05]  /*42680*/  BRA `(.L_x_13) ;  /* 0x0000000000147947 */ /* 0x000fea0003800000 */
.L_x_15:
[----:B------:R-:W-:-:S07]  /*42690*/  MOV R2, 0x426b0 ;  /* 0x000426b000027802 */ /* 0x000fce0000000f00 */
[----:B------:R-:W-:Y:S05]  /*426a0*/  CALL.REL.NOINC `($__internal_0_$__cuda_sm10x_tcgen05_guardrail_trap_col_being_dealloced_not_returned_by_alloc) ;  /* 0x00000000002c7944 */ /* 0x000fea0003c00000 */
[----:B------:R-:W-:Y:S05]  /*426b0*/  BRA `(.L_x_13) ;  /* 0x0000000000087947 */ /* 0x000fea0003800000 */
.L_x_14:
[----:B------:R-:W-:-:S07]  /*426c0*/  MOV R2, 0x426e0 ;  /* 0x000426e000027802 */ /* 0x000fce0000000f00 */
[----:B------:R-:W-:Y:S05]  /*426d0*/  CALL.REL.NOINC `($__internal_2_$__cuda_sm10x_tcgen05_guardrail_trap_unallocated_columns_being_dealloced) ;  /* 0x0000000000387944 */ /* 0x000fea0003c00000 */
.L_x_13:
[----:B------:R-:W-:Y:S01]  /*426e0*/  NOP ;  /* 0x0000000000007918 */ /* 0x000fe20000000000 */
[----:B--2---:R-:W-:Y:S05]  /*426f0*/  EXIT ;  /* 0x000000000000794d */ /* 0x004fea0003800000 */
.L_x_8:
[----:B------:R-:W0:Y:S02]  /*42700*/  SYNCS.PHASECHK.TRANS64.TRYWAIT P3, [UR11], R10 ;  /* 0x0000000aff0075a7 */ /* 0x000e24000806110b */
[----:B0-----:R-:W-:Y:S05]  /*42710*/  @!P3 BRA `(.L_x_8) ;  /* 0xfffffffc00f8b947 */ /* 0x001fea000383ffff */
[----:B------:R-:W-:Y:S05]  /*42720*/  BRA `(.L_x_16) ;  /* 0xfffffe60002c7947 */ /* 0x000fea000383ffff */
.L_x_12:
[----:B------:R-:W0:Y:S02]  /*42730*/  SYNCS.PHASECHK.TRANS64.TRYWAIT P6, [UR11], R7 ;  /* 0x00000007ff0075a7 */ /* 0x000e2400080c110b */
[----:B0-----:R-:W-:Y:S05]  /*42740*/  @!P6 BRA `(.L_x_12) ;  /* 0xfffffffc00f8e947 */ /* 0x001fea000383ffff */
[----:B------:R-:W-:Y:S05]  /*42750*/  BRA `(.L_x_11) ;  /* 0xffffff4800dc7947 */ /* 0x000fea000383ffff */
        .weak           $__internal_0_$__cuda_sm10x_tcgen05_guardrail_trap_col_being_dealloced_not_returned_by_alloc
        .type           $__internal_0_$__cuda_sm10x_tcgen05_guardrail_trap_col_being_dealloced_not_returned_by_alloc,@function
        .size           $__internal_0_$__cuda_sm10x_tcgen05_guardrail_trap_col_being_dealloced_not_returned_by_alloc,($__internal_1_$__cuda_sm10x_tcgen05_guardrail_trap_phase_invalid_during_alloc - $__internal_0_$__cuda_sm10x_tcgen05_guardrail_trap_col_being_dealloced_not_returned_by_alloc)
$__internal_0_$__cuda_sm10x_tcgen05_guardrail_trap_col_being_dealloced_not_returned_by_alloc:
[----:B------:R-:W-:Y:S05]  /*42760*/  BPT.TRAP 0x1 ;  /* 0x000000040000795c */ /* 0x000fea0000300000 */
[----:B------:R-:W-:-:S04]  /*42770*/  IMAD.MOV.U32 R3, RZ, RZ, 0x0 ;  /* 0x00000000ff037424 */ /* 0x000fc800078e00ff */
[----:B------:R-:W-:Y:S05]  /*42780*/  RET.REL.NODEC R2 `(matmul_kernel) ;  /* 0xfffffbd8021c7950 */ /* 0x000fea0003c3ffff */
        .weak           $__internal_1_$__cuda_sm10x_tcgen05_guardrail_trap_phase_invalid_during_alloc
        .type           $__internal_1_$__cuda_sm10x_tcgen05_guardrail_trap_phase_invalid_during_alloc,@function
        .size           $__internal_1_$__cuda_sm10x_tcgen05_guardrail_trap_phase_invalid_during_alloc,($__internal_2_$__cuda_sm10x_tcgen05_guardrail_trap_unallocated_columns_being_dealloced - $__internal_1_$__cuda_sm10x_tcgen05_guardrail_trap_phase_invalid_during_alloc)
$__internal_1_$__cuda_sm10x_tcgen05_guardrail_trap_phase_invalid_during_alloc:
[----:B------:R-:W-:Y:S05]  /*42790*/  BPT.TRAP 0x1 ;  /* 0x000000040000795c */ /* 0x000fea0000300000 */
[----:B------:R-:W-:-:S04]  /*427a0*/  IMAD.MOV.U32 R3, RZ, RZ, 0x0 ;  /* 0x00000000ff037424 */ /* 0x000fc800078e00ff */
[----:B------:R-:W-:Y:S05]  /*427b0*/  RET.REL.NODEC R2 `(matmul_kernel) ;  /* 0xfffffbd802107950 */ /* 0x000fea0003c3ffff */
        .weak           $__internal_2_$__cuda_sm10x_tcgen05_guardrail_trap_unallocated_columns_being_dealloced
        .type           $__internal_2_$__cuda_sm10x_tcgen05_guardrail_trap_unallocated_columns_being_dealloced,@function
        .size           $__internal_2_$__cuda_sm10x_tcgen05_guardrail_trap_unallocated_columns_being_dealloced,(.L_x_20 - $__internal_2_$__cuda_sm10x_tcgen05_guardrail_trap_unallocated_columns_being_dealloced)
$__internal_2_$__cuda_sm10x_tcgen05_guardrail_trap_unallocated_columns_being_dealloced:
[----:B------:R-:W-:Y:S05]  /*427c0*/  BPT.TRAP 0x1 ;  /* 0x000000040000795c */ /* 0x000fea0000300000 */
[----:B------:R-:W-:-:S04]  /*427d0*/  IMAD.MOV.U32 R3, RZ, RZ, 0x0 ;  /* 0x00000000ff037424 */ /* 0x000fc800078e00ff */
[----:B------:R-:W-:Y:S05]  /*427e0*/  RET.REL.NODEC R2 `(matmul_kernel) ;  /* 0xfffffbd802047950 */ /* 0x000fea0003c3ffff */
.L_x_17:
[----:B------:R-:W-:-:S00]  /*427f0*/  BRA `(.L_x_17) ;  /* 0xfffffffc00fc7947 */ /* 0x000fc0000383ffff */
[----:B------:R-:W-:-:S00]  /*42800*/  NOP ;  /* 0x0000000000007918 */ /* 0x000fc00000000000 */
[----:B------:R-:W-:-:S00]  /*42810*/  NOP ;  /* 0x0000000000007918 */ /* 0x000fc00000000000 */
[----:B------:R-:W-:-:S00]  /*42820*/  NOP ;  /* 0x0000000000007918 */ /* 0x000fc00000000000 */
[----:B------:R-:W-:-:S00]  /*42830*/  NOP ;  /* 0x0000000000007918 */ /* 0x000fc00000000000 */
[----:B------:R-:W-:-:S00]  /*42840*/  NOP ;  /* 0x0000000000007918 */ /* 0x000fc00000000000 */
[----:B------:R-:W-:-:S00]  /*42850*/  NOP ;  /* 0x0000000000007918 */ /* 0x000fc00000000000 */
[----:B------:R-:W-:-:S00]  /*42860*/  NOP ;  /* 0x0000000000007918 */ /* 0x000fc00000000000 */
[----:B------:R-:W-:-:S00]  /*42870*/  NOP ;  /* 0x0000000000007918 */ /* 0x000fc00000000000 */
.L_x_20:


//--------------------- .nv.shared.matmul_kernel  --------------------------
	.section	.nv.shared.matmul_kernel,"aw",@nobits
	.sectionflags	@""
	.align	16
	.zero		1024


//--------------------- .nv.shared.reserved.0     --------------------------
	.section	.nv.shared.reserved.0,"aw",@nobits
	.align	8
	.weak		__nv_reservedSMEM_offset_0_alias
	.size		__nv_reservedSMEM_offset_0_alias, 0, 64
	.other		__nv_reservedSMEM_offset_0_alias,@"STO_CUDA_RESERVED_SHARED STV_DEFAULT"
__nv_reservedSMEM_offset_0_alias:
	.zero		0
.nv.shared.reserved.0:
	.zero		64
	.weak		__nv_reservedSMEM_allocation_phase
	.type		__nv_reservedSMEM_allocation_phase,@object
	.size		__nv_reservedSMEM_allocation_phase,(.L_0 - __nv_reservedSMEM_allocation_phase)
__nv_reservedSMEM_allocation_phase:
	.zero		1
.L_0:
	.zero		7
	.weak		__nv_reservedSMEM_devtool_atexit_pc
	.type		__nv_reservedSMEM_devtool_atexit_pc,@object
	.size		__nv_reservedSMEM_devtool_atexit_pc,(__nv_reservedSMEM_allocation_mask - __nv_reservedSMEM_devtool_atexit_pc)
__nv_reservedSMEM_devtool_atexit_pc:
	.zero		8
	.weak		__nv_reservedSMEM_allocation_mask
	.type		__nv_reservedSMEM_allocation_mask,@object
	.size		__nv_reservedSMEM_allocation_mask,(.L_2 - __nv_reservedSMEM_allocation_mask)
__nv_reservedSMEM_allocation_mask:
	.zero		4
.L_2:


//--------------------- .nv.constant0.matmul_kernel --------------------------
	.section	.nv.constant0.matmul_kernel,"a",@progbits
	.sectionflags	@""
	.align	4
.nv.constant0.matmul_kernel:
	.zero		976


//--------------------- SYMBOLS --------------------------

	.type		.nv.reservedSmem.offset0,@object
	.size		.nv.reservedSmem.offset0,0x4
	.type		.nv.reservedSmem.cap,@object
	.size		.nv.reservedSmem.cap,0x4
